def matmul_kernel(
    a_ptr,
    b_ptr,
    c_ptr,
    M,
    N,
    K,
    stride_am,
    stride_ak,
    stride_bk,
    stride_bn,
    stride_cm,
    stride_cn,
    BLOCK_M: tl.constexpr,
    BLOCK_N: tl.constexpr,
    BLOCK_K: tl.constexpr,
    GROUP_M: tl.constexpr,
):
    pid = tl.program_id(axis=0)
    num_pid_m = tl.cdiv(M, BLOCK_M)
    num_pid_n = tl.cdiv(N, BLOCK_N)
    num_pid_in_group = GROUP_M * num_pid_n
    group_id = pid // num_pid_in_group
    first_pid_m = group_id * GROUP_M
    group_size_m = min(num_pid_m - first_pid_m, GROUP_M)
    pid_m = first_pid_m + ((pid % num_pid_in_group) % group_size_m)
    pid_n = (pid % num_pid_in_group) // group_size_m

    offs_am = (pid_m * BLOCK_M + tl.arange(0, BLOCK_M)) % M
    offs_bn = (pid_n * BLOCK_N + tl.arange(0, BLOCK_N)) % N
    offs_k = tl.arange(0, BLOCK_K)
    a_ptrs = a_ptr + offs_am[:, None] * stride_am + offs_k[None, :] * stride_ak
    b_ptrs = b_ptr + offs_k[:, None] * stride_bk + offs_bn[None, :] * stride_bn

    acc = tl.zeros((BLOCK_M, BLOCK_N), dtype=tl.float32)
    for kk in range(0, tl.cdiv(K, BLOCK_K)):
        a = tl.load(a_ptrs, mask=offs_k[None, :] < K - kk * BLOCK_K, other=0.0)
        b = tl.load(b_ptrs, mask=offs_k[:, None] < K - kk * BLOCK_K, other=0.0)
        acc = tl.dot(a, b, acc)
        a_ptrs += BLOCK_K * stride_ak
        b_ptrs += BLOCK_K * stride_bk

    c = acc.to(c_ptr.dtype.element_ty)
    offs_cm = pid_m * BLOCK_M + tl.arange(0, BLOCK_M)
    offs_cn = pid_n * BLOCK_N + tl.arange(0, BLOCK_N)
    c_ptrs = c_ptr + offs_cm[:, None] * stride_cm + offs_cn[None, :] * stride_cn
    mask = (offs_cm[:, None] < M) & (offs_cn[None, :] < N)
    tl.store(c_ptrs, c, mask=mask)

# config = {"BLOCK_K": 64, "BLOCK_M": 128, "BLOCK_N": 256, "GROUP_M": 8, "arch": "sm_100", "dtype": "fp8e4m3", "num_ctas": 2, "num_stages": 3, "num_warps": 4}
# arch = sm_100


// ===== COMPILED SASS (sm_100a) =====

	.target	sm_100a

	.elftype	@"ET_EXEC"


//--------------------- .note.nv.tkinfo           --------------------------
	.section	.note.nv.tkinfo,"",@"SHT_NOTE"
	.sectionflags	@"SHF_NOTE_NV_TKINFO"
	.tkinfo
        /*0018*/ 	.word	0x00000081
        /*0030*/ 	.string	""
        /*0030*/ 	.string	"ptxas-blackwell"
        /*0030*/ 	.string	"Cuda compilation tools, release 12.9, V12.9.86"
        /*0030*/ 	.string	"Build cuda_12.9.r12.9/compiler.36037853_0"
        /*0030*/ 	.string	"-v  -suppress-debug-info  -lineinfo  -arch sm_100a "



//--------------------- .note.nv.cuver            --------------------------
	.section	.note.nv.cuver,"",@"SHT_NOTE"
	.sectionflags	@"SHF_NOTE_NV_CUVER"
        /*0018*/ 	.short	0x0001
        /*001a*/ 	.short	0x0064
        /*001c*/ 	.short	0x0001
        /*001e*/ 	.short	0x0000
        /*0020*/ 	.short	0x0001
        /*0022*/ 	.short	0x0000


//--------------------- .nv.info                  --------------------------
	.section	.nv.info,"",@"SHT_CUDA_INFO"
	.align	4


	//----- nvinfo : EIATTR_REGCOUNT
	.align		4
        /*0000*/ 	.byte	0x04, 0x2f
        /*0002*/ 	.short	(.L_4 - .L_3)
	.align		4
.L_3:
        /*0004*/ 	.word	index@(matmul_kernel)
        /*0008*/ 	.word	0x000000ff


	//----- nvinfo : EIATTR_FRAME_SIZE
	.align		4
.L_4:
        /*000c*/ 	.byte	0x04, 0x11
        /*000e*/ 	.short	(.L_6 - .L_5)
	.align		4
.L_5:
        /*0010*/ 	.word	index@($__internal_2_$__cuda_sm10x_tcgen05_guardrail_trap_unallocated_columns_being_dealloced)
        /*0014*/ 	.word	0x00000260


	//----- nvinfo : EIATTR_FRAME_SIZE
	.align		4
.L_6:
        /*0018*/ 	.byte	0x04, 0x11
        /*001a*/ 	.short	(.L_8 - .L_7)
	.align		4
.L_7:
        /*001c*/ 	.word	index@($__internal_1_$__cuda_sm10x_tcgen05_guardrail_trap_phase_invalid_during_alloc)
        /*0020*/ 	.word	0x00000260


	//----- nvinfo : EIATTR_FRAME_SIZE
	.align		4
.L_8:
        /*0024*/ 	.byte	0x04, 0x11
        /*0026*/ 	.short	(.L_10 - .L_9)
	.align		4
.L_9:
        /*0028*/ 	.word	index@($__internal_0_$__cuda_sm10x_tcgen05_guardrail_trap_col_being_dealloced_not_returned_by_alloc)
        /*002c*/ 	.word	0x00000260


	//----- nvinfo : EIATTR_FRAME_SIZE
	.align		4
.L_10:
        /*0030*/ 	.byte	0x04, 0x11
        /*0032*/ 	.short	(.L_12 - .L_11)
	.align		4
.L_11:
        /*0034*/ 	.word	index@(matmul_kernel)
        /*0038*/ 	.word	0x00000260


	//----- nvinfo : EIATTR_MIN_STACK_SIZE
	.align		4
.L_12:
        /*003c*/ 	.byte	0x04, 0x12
        /*003e*/ 	.short	(.L_14 - .L_13)
	.align		4
.L_13:
        /*0040*/ 	.word	index@(matmul_kernel)
        /*0044*/ 	.word	0x00000260
.L_14:


//--------------------- .nv.info.matmul_kernel    --------------------------
	.section	.nv.info.matmul_kernel,"",@"SHT_CUDA_INFO"
	.sectionflags	@""
	.align	4


	//----- nvinfo : EIATTR_CUDA_API_VERSION
	.align		4
        /*0000*/ 	.byte	0x04, 0x37
        /*0002*/ 	.short	(.L_16 - .L_15)
.L_15:
        /*0004*/ 	.word	0x00000081


	//----- nvinfo : EIATTR_KPARAM_INFO
	.align		4
.L_16:
        /*0008*/ 	.byte	0x04, 0x17
        /*000a*/ 	.short	(.L_18 - .L_17)
.L_17:
        /*000c*/ 	.word	0x00000000
        /*0010*/ 	.short	0x000d
        /*0012*/ 	.short	0x0048
        /*0014*/ 	.byte	0x00, 0xf4, 0x21, 0x00


	//----- nvinfo : EIATTR_KPARAM_INFO
	.align		4
.L_18:
        /*0018*/ 	.byte	0x04, 0x17
        /*001a*/ 	.short	(.L_20 - .L_19)
.L_19:
        /*001c*/ 	.word	0x00000000
        /*0020*/ 	.short	0x000c
        /*0022*/ 	.short	0x0040
        /*0024*/ 	.byte	0x00, 0xf4, 0x21, 0x00


	//----- nvinfo : EIATTR_KPARAM_INFO
	.align		4
.L_20:
        /*0028*/ 	.byte	0x04, 0x17
        /*002a*/ 	.short	(.L_22 - .L_21)
.L_21:
        /*002c*/ 	.word	0x00000000
        /*0030*/ 	.short	0x000b
        /*0032*/ 	.short	0x0038
        /*0034*/ 	.byte	0x00, 0xf0, 0x11, 0x00


	//----- nvinfo : EIATTR_KPARAM_INFO
	.align		4
.L_22:
        /*0038*/ 	.byte	0x04, 0x17
        /*003a*/ 	.short	(.L_24 - .L_23)
.L_23:
        /*003c*/ 	.word	0x00000000
        /*0040*/ 	.short	0x000a
        /*0042*/ 	.short	0x0034
        /*0044*/ 	.byte	0x00, 0xf0, 0x11, 0x00


	//----- nvinfo : EIATTR_KPARAM_INFO
	.align		4
.L_24:
        /*0048*/ 	.byte	0x04, 0x17
        /*004a*/ 	.short	(.L_26 - .L_25)
.L_25:
        /*004c*/ 	.word	0x00000000
        /*0050*/ 	.short	0x0009
        /*0052*/ 	.short	0x0030
        /*0054*/ 	.byte	0x00, 0xf0, 0x11, 0x00


	//----- nvinfo : EIATTR_KPARAM_INFO
	.align		4
.L_26:
        /*0058*/ 	.byte	0x04, 0x17
        /*005a*/ 	.short	(.L_28 - .L_27)
.L_27:
        /*005c*/ 	.word	0x00000000
        /*0060*/ 	.short	0x0008
        /*0062*/ 	.short	0x002c
        /*0064*/ 	.byte	0x00, 0xf0, 0x11, 0x00


	//----- nvinfo : EIATTR_KPARAM_INFO
	.align		4
.L_28:
        /*0068*/ 	.byte	0x04, 0x17
        /*006a*/ 	.short	(.L_30 - .L_29)
.L_29:
        /*006c*/ 	.word	0x00000000
        /*0070*/ 	.short	0x0007
        /*0072*/ 	.short	0x0028
        /*0074*/ 	.byte	0x00, 0xf0, 0x11, 0x00


	//----- nvinfo : EIATTR_KPARAM_INFO
	.align		4
.L_30:
        /*0078*/ 	.byte	0x04, 0x17
        /*007a*/ 	.short	(.L_32 - .L_31)
.L_31:
        /*007c*/ 	.word	0x00000000
        /*0080*/ 	.short	0x0006
        /*0082*/ 	.short	0x0024
        /*0084*/ 	.byte	0x00, 0xf0, 0x11, 0x00


	//----- nvinfo : EIATTR_KPARAM_INFO
	.align		4
.L_32:
        /*0088*/ 	.byte	0x04, 0x17
        /*008a*/ 	.short	(.L_34 - .L_33)
.L_33:
        /*008c*/ 	.word	0x00000000
        /*0090*/ 	.short	0x0005
        /*0092*/ 	.short	0x0020
        /*0094*/ 	.byte	0x00, 0xf0, 0x11, 0x00


	//----- nvinfo : EIATTR_KPARAM_INFO
	.align		4
.L_34:
        /*0098*/ 	.byte	0x04, 0x17
        /*009a*/ 	.short	(.L_36 - .L_35)
.L_35:
        /*009c*/ 	.word	0x00000000
        /*00a0*/ 	.short	0x0004
        /*00a2*/ 	.short	0x001c
        /*00a4*/ 	.byte	0x00, 0xf0, 0x11, 0x00


	//----- nvinfo : EIATTR_KPARAM_INFO
	.align		4
.L_36:
        /*00a8*/ 	.byte	0x04, 0x17
        /*00aa*/ 	.short	(.L_38 - .L_37)
.L_37:
        /*00ac*/ 	.word	0x00000000
        /*00b0*/ 	.short	0x0003
        /*00b2*/ 	.short	0x0018
        /*00b4*/ 	.byte	0x00, 0xf0, 0x11, 0x00


	//----- nvinfo : EIATTR_KPARAM_INFO
	.align		4
.L_38:
        /*00b8*/ 	.byte	0x04, 0x17
        /*00ba*/ 	.short	(.L_40 - .L_39)
.L_39:
        /*00bc*/ 	.word	0x00000000
        /*00c0*/ 	.short	0x0002
        /*00c2*/ 	.short	0x0010
        /*00c4*/ 	.byte	0x00, 0xf4, 0x21, 0x00


	//----- nvinfo : EIATTR_KPARAM_INFO
	.align		4
.L_40:
        /*00c8*/ 	.byte	0x04, 0x17
        /*00ca*/ 	.short	(.L_42 - .L_41)
.L_41:
        /*00cc*/ 	.word	0x00000000
        /*00d0*/ 	.short	0x0001
        /*00d2*/ 	.short	0x0008
        /*00d4*/ 	.byte	0x00, 0xf4, 0x21, 0x00


	//----- nvinfo : EIATTR_KPARAM_INFO
	.align		4
.L_42:
        /*00d8*/ 	.byte	0x04, 0x17
        /*00da*/ 	.short	(.L_44 - .L_43)
.L_43:
        /*00dc*/ 	.word	0x00000000
        /*00e0*/ 	.short	0x0000
        /*00e2*/ 	.short	0x0000
        /*00e4*/ 	.byte	0x00, 0xf4, 0x21, 0x00


	//----- nvinfo : EIATTR_EXPLICIT_CLUSTER
	.align		4
.L_44:
        /*00e8*/ 	.byte	0x01, 0x3e
	.zero		2


	//----- nvinfo : EIATTR_CTA_PER_CLUSTER
	.align		4
        /*00ec*/ 	.byte	0x04, 0x3d
        /*00ee*/ 	.short	(.L_46 - .L_45)
.L_45:
        /*00f0*/ 	.word	0x00000002
        /*00f4*/ 	.word	0x00000001
        /*00f8*/ 	.word	0x00000001


	//----- nvinfo : EIATTR_AT_ENTRY_FRAGMENTS
	.align		4
.L_46:
        /*00fc*/ 	.byte	0x04, 0x4f
        /*00fe*/ 	.short	(.L_48 - .L_47)


	//   ....[0]....
.L_47:
        /*0100*/ 	.word	0x00000004


	//----- nvinfo : EIATTR_RESERVED_SMEM_USED
	.align		4
.L_48:
        /*0104*/ 	.byte	0x01, 0x41
	.zero		2


	//----- nvinfo : EIATTR_SPARSE_MMA_MASK
	.align		4
        /*0108*/ 	.byte	0x03, 0x50
        /*010a*/ 	.short	0x0000


	//----- nvinfo : EIATTR_TCGEN05_1CTA_USED
	.align		4
        /*010c*/ 	.byte	0x01, 0x51
	.zero		2


	//----- nvinfo : EIATTR_MAXREG_COUNT
	.align		4
        /*0110*/ 	.byte	0x03, 0x1b
        /*0112*/ 	.short	0x00ff


	//----- nvinfo : EIATTR_NUM_BARRIERS
	.align		4
        /*0114*/ 	.byte	0x02, 0x4c
        /*0116*/ 	.byte	0x01
	.zero		1


	//----- nvinfo : EIATTR_ANNOTATIONS
	.align		4
        /*0118*/ 	.byte	0x04, 0x55
        /*011a*/ 	.short	(.L_50 - .L_49)


	//   ....[0]....
.L_49:
        /*011c*/ 	.word	0x00000001
        /*0120*/ 	.byte	0x30, 0x0a, 0x00, 0x00, 0x01, 0x00, 0x00, 0x00, 0x60, 0x1a, 0x00, 0x00, 0x01, 0x00, 0x00, 0x00
        /* <DEDUP_REMOVED lines=150> */
        /*0a90*/ 	.byte	0xb0, 0xe0, 0x00, 0x00, 0x01, 0x00, 0x00, 0x00, 0xe0, 0xe1, 0x00, 0x00


	//----- nvinfo : EIATTR_INT_WARP_WIDE_INSTR_OFFSETS
	.align		4
.L_50:
        /*0a9c*/ 	.byte	0x04, 0x31
        /*0a9e*/ 	.short	(.L_52 - .L_51)


	//   ....[0]....
.L_51:
        /*0aa0*/ 	.word	0x00001580


	//   ....[1]....
        /*0aa4*/ 	.word	0x000015e0


	//   ....[2]....
        /*0aa8*/ 	.word	0x000023f0


	//   ....[3]....
        /*0aac*/ 	.word	0x00012830


	//   ....[4]....
        /*0ab0*/ 	.word	0x00012880


	//----- nvinfo : EIATTR_COOP_GROUP_MASK_REGIDS
	.align		4
.L_52:
        /*0ab4*/ 	.byte	0x04, 0x29
        /*0ab6*/ 	.short	(.L_54 - .L_53)


	//   ....[0]....
.L_53:
        /*0ab8*/ 	.word	0xffffffff


	//   ....[1]....
        /*0abc*/ 	.word	0xffffffff


	//   ....[2]....
        /*0ac0*/ 	.word	0xffffffff


	//   ....[3]....
        /*0ac4*/ 	.word	0xffffffff


	//----- nvinfo : EIATTR_COOP_GROUP_INSTR_OFFSETS
	.align		4
.L_54:
        /*0ac8*/ 	.byte	0x04, 0x28
        /*0aca*/ 	.short	(.L_56 - .L_55)


	//   ....[0]....
.L_55:
        /*0acc*/ 	.word	0x00000080


	//   ....[1]....
        /*0ad0*/ 	.word	0x00000340


	//   ....[2]....
        /*0ad4*/ 	.word	0x000126c0


	//   ....[3]....
        /*0ad8*/ 	.word	0x00012930


	//----- nvinfo : EIATTR_VRC_CTA_INIT_COUNT
	.align		4
.L_56:
        /*0adc*/ 	.byte	0x02, 0x4a
        /*0ade*/ 	.byte	0x80
	.zero		1


	//----- nvinfo : EIATTR_MBARRIER_INSTR_OFFSETS
	.align		4
        /*0ae0*/ 	.byte	0x04, 0x39
        /*0ae2*/ 	.short	(.L_58 - .L_57)


	//   ....[0]....
.L_57:
        /*0ae4*/ 	.word	0x000017e0
        /*0ae8*/ 	.word	0x000000ff
        /*0aec*/ 	.word	0x00000000
        /*0af0*/ 	.short	0x0100
        /*0af2*/ 	.byte	0x0a
	.zero		1


	//   ....[1]....
        /*0af4*/ 	.word	0x00002520
        /*0af8*/ 	.word	0x000000ff
        /*0afc*/ 	.word	0x00008008
        /*0b00*/ 	.short	0x0100
        /*0b02*/ 	.byte	0x0d
	.zero		1


	//   ....[2]....
        /*0b04*/ 	.word	0x00009ea0
        /*0b08*/ 	.word	0x000000ff
        /*0b0c*/ 	.word	0x00000000
        /*0b10*/ 	.short	0x010a
        /*0b12*/ 	.byte	0x0a
	.zero		1


	//   ....[3]....
        /*0b14*/ 	.word	0x0000e1c0
        /*0b18*/ 	.word	0x000000ff
        /*0b1c*/ 	.word	0x00000000
        /*0b20*/ 	.short	0x010a
        /*0b22*/ 	.byte	0x0a
	.zero		1


	//   ....[4]....
        /*0b24*/ 	.word	0x0000e2d0
        /*0b28*/ 	.word	0x000000ff
        /*0b2c*/ 	.word	0x00008000
        /*0b30*/ 	.short	0x0108
        /*0b32*/ 	.byte	0x0d
	.zero		1


	//   ....[5]....
        /*0b34*/ 	.word	0x0000e370
        /*0b38*/ 	.word	0x000000ff
        /*0b3c*/ 	.word	0x00008008
        /*0b40*/ 	.short	0x0108
        /*0b42*/ 	.byte	0x0d
	.zero		1


	//   ....[6]....
        /*0b44*/ 	.word	0x00012950
        /*0b48*/ 	.word	0x000000ff
        /*0b4c*/ 	.word	0x00000000
        /*0b50*/ 	.short	0x010a
        /*0b52*/ 	.byte	0x0a
	.zero		1


	//   ....[7]....
        /*0b54*/ 	.word	0x00012980
        /*0b58*/ 	.word	0x000000ff
        /*0b5c*/ 	.word	0x00000000
        /*0b60*/ 	.short	0x010a
        /*0b62*/ 	.byte	0x0a
	.zero		1


	//----- nvinfo : EIATTR_NUM_MBARRIERS
	.align		4
.L_58:
        /*0b64*/ 	.byte	0x03, 0x38
        /*0b66*/ 	.short	0x0002


	//----- nvinfo : EIATTR_EXIT_INSTR_OFFSETS
	.align		4
        /*0b68*/ 	.byte	0x04, 0x1c
        /*0b6a*/ 	.short	(.L_60 - .L_59)


	//   ....[0]....
.L_59:
        /*0b6c*/ 	.word	0x00012940


	//----- nvinfo : EIATTR_REQNTID
	.align		4
.L_60:
        /*0b70*/ 	.byte	0x04, 0x10
        /*0b72*/ 	.short	(.L_62 - .L_61)
.L_61:
        /*0b74*/ 	.word	0x00000080
        /*0b78*/ 	.word	0x00000001
        /*0b7c*/ 	.word	0x00000001


	//----- nvinfo : EIATTR_CRS_STACK_SIZE
	.align		4
.L_62:
        /*0b80*/ 	.byte	0x04, 0x1e
        /*0b82*/ 	.short	(.L_64 - .L_63)
.L_63:
        /*0b84*/ 	.word	0x00000000


	//----- nvinfo : EIATTR_CBANK_PARAM_SIZE
	.align		4
.L_64:
        /*0b88*/ 	.byte	0x03, 0x19
        /*0b8a*/ 	.short	0x0050


	//----- nvinfo : EIATTR_PARAM_CBANK
	.align		4
        /*0b8c*/ 	.byte	0x04, 0x0a
        /*0b8e*/ 	.short	(.L_66 - .L_65)
	.align		4
.L_65:
        /*0b90*/ 	.word	index@(.nv.constant0.matmul_kernel)
        /*0b94*/ 	.short	0x0380
        /*0b96*/ 	.short	0x0050


	//----- nvinfo : EIATTR_SW_WAR
	.align		4
.L_66:
        /*0b98*/ 	.byte	0x04, 0x36
        /*0b9a*/ 	.short	(.L_68 - .L_67)
.L_67:
        /*0b9c*/ 	.word	0x00000008
.L_68:


//--------------------- .nv.compat                --------------------------
	.section	.nv.compat,"",@"SHT_CUDA_COMPAT_INFO"
	.align	4
        /*0000*/ 	.byte	0x02, 0x02, 0x02, 0x00, 0x02, 0x05, 0x05, 0x00, 0x02, 0x03, 0x00, 0x00, 0x02, 0x06, 0x01, 0x00


//--------------------- .nv.callgraph             --------------------------
	.section	.nv.callgraph,"",@"SHT_CUDA_CALLGRAPH"
	.align	4
	.sectionentsize	8
	.align		4
        /*0000*/ 	.word	0x00000000
	.align		4
        /*0004*/ 	.word	0xffffffff
	.align		4
        /*0008*/ 	.word	0x00000000
	.align		4
        /*000c*/ 	.word	0xfffffffe
	.align		4
        /*0010*/ 	.word	0x00000000
	.align		4
        /*0014*/ 	.word	0xfffffffd
	.align		4
        /*0018*/ 	.word	0x00000000
	.align		4
        /*001c*/ 	.word	0xfffffffc


//--------------------- .text.matmul_kernel       --------------------------
	.section	.text.matmul_kernel,"ax",@progbits
	.align	128
        .global         matmul_kernel
        .type           matmul_kernel,@function
        .size           matmul_kernel,(.L_x_20 - matmul_kernel)
        .other          matmul_kernel,@"STO_CUDA_ENTRY STV_DEFAULT"
matmul_kernel:
.text.matmul_kernel:
[----:B------:R-:W0:Y:S01]  /*0000*/  LDC R1, c[0x0][0x37c] ;  /* 0x0000df00ff017b82 */ /* 0x000e220000000800 */
[----:B------:R-:W1:Y:S01]  /*0010*/  S2R R186, SR_TID.X ;  /* 0x0000000000ba7919 */ /* 0x000e620000002100 */
[----:B0-----:R-:W-:Y:S01]  /*0020*/  VIADD R1, R1, 0xfffffda0 ;  /* 0xfffffda001017836 */ /* 0x001fe20000000000 */
[----:B------:R-:W0:Y:S01]  /*0030*/  LDCU.64 UR26, c[0x0][0x358] ;  /* 0x00006b00ff1a77ac */ /* 0x000e220008000a00 */
[----:B-1----:R-:W-:-:S13]  /*0040*/  ISETP.GE.U32.AND P0, PT, R186, 0x20, PT ;  /* 0x00000020ba00780c */ /* 0x002fda0003f06070 */
[----:B------:R-:W-:Y:S02]  /*0050*/  VOTEU.ANY UP0, P0 ;  /* 0x0000000000ff7886 */ /* 0x000fe40000000100 */
[----:B------:R-:W-:Y:S05]  /*0060*/  BRA.U UP0, `(.L_x_0) ;  /* 0x0000000100b87547 */ /* 0x000fea000b800000 */
[----:B------:R-:W1:Y:S01]  /*0070*/  S2UR UR6, SR_CgaCtaId ;  /* 0x00000000000679c3 */ /* 0x000e620000008800 */
[----:B------:R-:W-:Y:S01]  /*0080*/  NOP ;  /* 0x0000000000007918 */ /* 0x000fe20000000000 */
[----:B------:R-:W-:Y:S02]  /*0090*/  UMOV UR4, 0x40 ;  /* 0x0000004000047882 */ /* 0x000fe40000000000 */
[----:B-1----:R-:W-:-:S09]  /*00a0*/  ULEA UR4, UR6, UR4, 0x18 ;  /* 0x0000000406047291 */ /* 0x002fd2000f8ec0ff */
[----:B------:R-:W1:Y:S01]  /*00b0*/  LDS.U8 R0, [UR4] ;  /* 0x00000004ff007984 */ /* 0x000e620008000000 */
[----:B------:R-:W-:Y:S02]  /*00c0*/  UMOV UR4, 0x400 ;  /* 0x0000040000047882 */ /* 0x000fe40000000000 */
[----:B------:R-:W-:Y:S01]  /*00d0*/  ULEA UR4, UR6, UR4, 0x18 ;  /* 0x0000000406047291 */ /* 0x000fe2000f8ec0ff */
[----:B-1----:R-:W-:-:S13]  /*00e0*/  ISETP.NE.AND P0, PT, R0, RZ, PT ;  /* 0x000000ff0000720c */ /* 0x002fda0003f05270 */
[----:B------:R-:W-:Y:S05]  /*00f0*/  @P0 BRA `(.L_x_1) ;  /* 0x00000000007c0947 */ /* 0x000fea0003800000 */
[----:B------:R-:W-:-:S13]  /*0100*/  ELECT P0, URZ, PT ;  /* 0x0000000000ff782f */ /* 0x000fda0003800000 */
[----:B------:R-:W-:Y:S05]  /*0110*/  @!P0 BRA `(.L_x_2) ;  /* 0x0000000000848947 */ /* 0x000fea0003800000 */
[----:B------:R-:W-:Y:S01]  /*0120*/  UMOV UR5, 0x4 ;  /* 0x0000000400057882 */ /* 0x000fe20000000000 */
[----:B------:R-:W-:Y:S02]  /*0130*/  IMAD.MOV.U32 R4, RZ, RZ, 0x1 ;  /* 0x00000001ff047424 */ /* 0x000fe400078e00ff */
[----:B------:R-:W-:Y:S02]  /*0140*/  IMAD.MOV.U32 R5, RZ, RZ, 0xf ;  /* 0x0000000fff057424 */ /* 0x000fe400078e00ff */
[----:B------:R-:W-:Y:S04]  /*0150*/  DEPBAR.LE SB1, 0x36 ;  /* 0x00009d800000791a */ /* 0x000fe80000000000 */
[----:B------:R-:W1:Y:S02]  /*0160*/  UTCATOMSWS.FIND_AND_SET.ALIGN UP1, UR5, UR5 ;  /* 0x00000005000575e3 */ /* 0x000e640008020800 */
[----:B-1----:R-:W-:-:S04]  /*0170*/  PLOP3.LUT P0, PT, PT, PT, UP1, 0x80, 0x8 ;  /* 0x000000000008781c */ /* 0x002fc80003f0f018 */
[----:B------:R-:W-:-:S04]  /*0180*/  SEL R0, RZ, 0xffffffff, !P0 ;  /* 0xffffffffff007807 */ /* 0x000fc80004000000 */
[----:B------:R-:W-:Y:S01]  /*0190*/  ISETP.NE.AND P0, PT, R0, RZ, PT ;  /* 0x000000ff0000720c */ /* 0x000fe20003f05270 */
[----:B------:R-:W-:-:S12]  /*01a0*/  IMAD.U32 R0, RZ, RZ, UR5 ;  /* 0x00000005ff007e24 */ /* 0x000fd8000f8e00ff */
[----:B------:R-:W-:Y:S05]  /*01b0*/  @P0 BRA `(.L_x_3) ;  /* 0x0000000000240947 */ /* 0x000fea0003800000 */
.L_x_4:
[----:B------:R-:W-:Y:S05]  /*01c0*/  NANOSLEEP 0x64 ;  /* 0x000000640000795d */ /* 0x000fea0003800000 */
[----:B------:R-:W-:-:S05]  /*01d0*/  UMOV UR5, 0x4 ;  /* 0x0000000400057882 */ /* 0x000fca0000000000 */
[----:B------:R-:W-:Y:S04]  /*01e0*/  DEPBAR.LE SB1, 0x36 ;  /* 0x00009d800000791a */ /* 0x000fe80000000000 */
[----:B------:R-:W1:Y:S02]  /*01f0*/  UTCATOMSWS.FIND_AND_SET.ALIGN UP1, UR5, UR5 ;  /* 0x00000005000575e3 */ /* 0x000e640008020800 */
[----:B-1----:R-:W-:-:S04]  /*0200*/  PLOP3.LUT P0, PT, PT, PT, UP1, 0x80, 0x8 ;  /* 0x000000000008781c */ /* 0x002fc80003f0f018 */
[----:B------:R-:W-:-:S04]  /*0210*/  SEL R0, RZ, 0xffffffff, !P0 ;  /* 0xffffffffff007807 */ /* 0x000fc80004000000 */
[----:B------:R-:W-:Y:S01]  /*0220*/  ISETP.NE.AND P0, PT, R0, RZ, PT ;  /* 0x000000ff0000720c */ /* 0x000fe20003f05270 */
[----:B------:R-:W-:-:S12]  /*0230*/  IMAD.U32 R0, RZ, RZ, UR5 ;  /* 0x00000005ff007e24 */ /* 0x000fd8000f8e00ff */
[----:B------:R-:W-:Y:S05]  /*0240*/  @!P0 BRA `(.L_x_4) ;  /* 0xfffffffc00dc8947 */ /* 0x000fea000383ffff */
.L_x_3:
[C---:B------:R-:W-:Y:S01]  /*0250*/  VIADD R3, R0.reuse, 0x10 ;  /* 0x0000001000037836 */ /* 0x040fe20000000000 */
[----:B------:R-:W-:Y:S01]  /*0260*/  UMOV UR5, 0x50 ;  /* 0x0000005000057882 */ /* 0x000fe20000000000 */
[----:B------:R-:W-:Y:S01]  /*0270*/  SHF.L.U32 R2, R5, R0, RZ ;  /* 0x0000000005027219 */ /* 0x000fe200000006ff */
[----:B------:R-:W-:Y:S01]  /*0280*/  ULEA UR5, UR6, UR5, 0x18 ;  /* 0x0000000506057291 */ /* 0x000fe2000f8ec0ff */
[----:B------:R-:W-:Y:S01]  /*0290*/  IMAD.SHL.U32 R0, R0, 0x20, RZ ;  /* 0x0000002000007824 */ /* 0x000fe200078e00ff */
[----:B------:R-:W-:-:S04]  /*02a0*/  SHF.L.U32 R3, R4, R3, RZ ;  /* 0x0000000304037219 */ /* 0x000fc800000006ff */
[----:B------:R-:W-:-:S05]  /*02b0*/  LOP3.LUT R2, R3, R2, RZ, 0xfc, !PT ;  /* 0x0000000203027212 */ /* 0x000fca00078efcff */
[----:B------:R1:W-:Y:S04]  /*02c0*/  ATOMS.OR RZ, [UR5], R2 ;  /* 0x00000002ffff798c */ /* 0x0003e8000b000005 */
[----:B------:R1:W-:Y:S01]  /*02d0*/  STS [UR4], R0 ;  /* 0x00000000ff007988 */ /* 0x0003e20008000804 */
[----:B------:R-:W-:Y:S05]  /*02e0*/  BRA `(.L_x_2) ;  /* 0x0000000000107947 */ /* 0x000fea0003800000 */
.L_x_1:
[----:B------:R-:W-:Y:S01]  /*02f0*/  IMAD.MOV.U32 R0, RZ, RZ, -0x1 ;  /* 0xffffffffff007424 */ /* 0x000fe200078e00ff */
[----:B------:R-:W-:-:S04]  /*0300*/  MOV R2, 0x330 ;  /* 0x0000033000027802 */ /* 0x000fc80000000f00 */
[----:B------:R1:W-:Y:S03]  /*0310*/  STS [UR4], R0 ;  /* 0x00000000ff007988 */ /* 0x0003e60008000804 */
[----:B01----:R-:W-:Y:S05]  /*0320*/  CALL.REL.NOINC `($__internal_1_$__cuda_sm10x_tcgen05_guardrail_trap_phase_invalid_during_alloc) ;  /* 0x0000012400ac7944 */ /* 0x003fea0003c00000 */
.L_x_2:
[----:B------:R-:W-:Y:S05]  /*0330*/  WARPSYNC.ALL ;  /* 0x0000000000007948 */ /* 0x000fea0003800000 */
[----:B------:R-:W-:Y:S01]  /*0340*/  NOP ;  /* 0x0000000000007918 */ /* 0x000fe20000000000 */
.L_x_0:
[----:B------:R-:W2:Y:S08]  /*0350*/  LDC.64 R56, c[0x0][0x398] ;  /* 0x0000e600ff387b82 */ /* 0x000eb00000000a00 */
[----:B------:R-:W3:Y:S02]  /*0360*/  S2UR UR5, SR_CgaSize ;  /* 0x00000000000579c3 */ /* 0x000ee40000008a00 */
[----:B---3--:R-:W-:-:S12]  /*0370*/  UIMAD UR5, UR5, -0xa0, URZ ;  /* 0xffffff60050578a4 */ /* 0x008fd8000f8e02ff */
[----:B------:R-:W3:Y:S01]  /*0380*/  LDCU UR5, c[0x0][UR5+0x2b0] ;  /* 0x00005600050577ac */ /* 0x000ee20008000800 */
[----:B------:R-:W4:Y:S01]  /*0390*/  S2R R13, SR_CgaCtaId ;  /* 0x00000000000d7919 */ /* 0x000f220000008800 */
[----:B------:R-:W5:Y:S01]  /*03a0*/  S2UR UR4, SR_CTAID.X ;  /* 0x00000000000479c3 */ /* 0x000f620000002500 */
[----:B-12---:R-:W-:Y:S01]  /*03b0*/  VIADD R0, R57, 0xff ;  /* 0x000000ff39007836 */ /* 0x006fe20000000000 */
[----:B------:R-:W-:-:S04]  /*03c0*/  IABS R156, R57 ;  /* 0x00000039009c7213 */ /* 0x000fc80000000000 */
[----:B------:R-:W-:Y:S02]  /*03d0*/  SHF.R.S32.HI R3, RZ, 0x1f, R0 ;  /* 0x0000001fff037819 */ /* 0x000fe40000011400 */
[----:B-----5:R-:W-:Y:S01]  /*03e0*/  I2FP.F32.U32 R5, UR4 ;  /* 0x0000000400057c45 */ /* 0x020fe20008201000 */
[----:B------:R-:W1:Y:S01]  /*03f0*/  S2UR UR4, SR_CgaCtaId ;  /* 0x00000000000479c3 */ /* 0x000e620000008800 */
[----:B------:R-:W-:Y:S01]  /*0400*/  LEA.HI R3, R3, R0, RZ, 0x8 ;  /* 0x0000000003037211 */ /* 0x000fe200078f40ff */
[----:B----4-:R-:W-:Y:S02]  /*0410*/  IMAD.SHL.U32 R15, R13, 0x80, RZ ;  /* 0x000000800d0f7824 */ /* 0x010fe400078e00ff */
[----:B---3--:R-:W-:Y:S01]  /*0420*/  FMUL R5, R5, UR5 ;  /* 0x0000000505057c20 */ /* 0x008fe20008400000 */
[----:B------:R-:W-:-:S05]  /*0430*/  SHF.R.S32.HI R3, RZ, 0x8, R3 ;  /* 0x00000008ff037819 */ /* 0x000fca0000011403 */
[----:B------:R-:W-:Y:S01]  /*0440*/  IMAD.SHL.U32 R4, R3, 0x8, RZ ;  /* 0x0000000803047824 */ /* 0x000fe200078e00ff */
[----:B------:R-:W-:Y:S04]  /*0450*/  F2I.U32.TRUNC.NTZ R5, R5 ;  /* 0x0000000500057305 */ /* 0x000fe8000020f000 */
[----:B------:R-:W-:-:S04]  /*0460*/  IABS R7, R4 ;  /* 0x0000000400077213 */ /* 0x000fc80000000000 */
[----:B------:R-:W2:Y:S08]  /*0470*/  I2F.RP R0, R7 ;  /* 0x0000000700007306 */ /* 0x000eb00000209400 */
[----:B--2---:R-:W2:Y:S02]  /*0480*/  MUFU.RCP R0, R0 ;  /* 0x0000000000007308 */ /* 0x004ea40000001000 */
[----:B--2---:R-:W-:Y:S01]  /*0490*/  VIADD R2, R0, 0xffffffe ;  /* 0x0ffffffe00027836 */ /* 0x004fe20000000000 */
[----:B------:R-:W-:-:S05]  /*04a0*/  IABS R0, R5 ;  /* 0x0000000500007213 */ /* 0x000fca0000000000 */
[----:B------:R2:W3:Y:S02]  /*04b0*/  F2I.FTZ.U32.TRUNC.NTZ R3, R2 ;  /* 0x0000000200037305 */ /* 0x0004e4000021f000 */
[----:B--2---:R-:W-:Y:S02]  /*04c0*/  IMAD.MOV.U32 R2, RZ, RZ, RZ ;  /* 0x000000ffff027224 */ /* 0x004fe400078e00ff */
[----:B---3--:R-:W-:-:S04]  /*04d0*/  IMAD.MOV R6, RZ, RZ, -R3 ;  /* 0x000000ffff067224 */ /* 0x008fc800078e0a03 */
[----:B------:R-:W-:Y:S01]  /*04e0*/  IMAD R9, R6, R7, RZ ;  /* 0x0000000706097224 */ /* 0x000fe200078e02ff */
[----:B------:R-:W-:-:S03]  /*04f0*/  IABS R6, R4 ;  /* 0x0000000400067213 */ /* 0x000fc60000000000 */
[----:B------:R-:W-:-:S04]  /*0500*/  IMAD.HI.U32 R3, R3, R9, R2 ;  /* 0x0000000903037227 */ /* 0x000fc800078e0002 */
[----:B------:R-:W-:Y:S01]  /*0510*/  IMAD.MOV R2, RZ, RZ, -R6 ;  /* 0x000000ffff027224 */ /* 0x000fe200078e0a06 */
[----:B------:R-:W-:Y:S01]  /*0520*/  MOV R6, 0x400 ;  /* 0x0000040000067802 */ /* 0x000fe20000000f00 */
[----:B------:R-:W-:-:S03]  /*0530*/  IMAD.HI.U32 R3, R3, R0, RZ ;  /* 0x0000000003037227 */ /* 0x000fc600078e00ff */
[----:B------:R-:W-:Y:S01]  /*0540*/  R2UR UR13, R6 ;  /* 0x00000000060d72ca */ /* 0x000fe200000e0000 */
[----:B------:R-:W-:Y:S01]  /*0550*/  IMAD R0, R3, R2, R0 ;  /* 0x0000000203007224 */ /* 0x000fe200078e0200 */
[----:B------:R-:W-:Y:S04]  /*0560*/  BAR.SYNC.DEFER_BLOCKING 0x0 ;  /* 0x0000000000007b1d */ /* 0x000fe80000010000 */
[----:B------:R-:W-:-:S07]  /*0570*/  ISETP.GT.U32.AND P1, PT, R7, R0, PT ;  /* 0x000000000700720c */ /* 0x000fce0003f24070 */
[----:B-1----:R-:W-:-:S06]  /*0580*/  ULEA UR13, UR4, UR13, 0x18 ;  /* 0x0000000d040d7291 */ /* 0x002fcc000f8ec0ff */
[----:B------:R-:W-:Y:S02]  /*0590*/  @!P1 IMAD.IADD R0, R0, 0x1, -R7 ;  /* 0x0000000100009824 */ /* 0x000fe400078e0a07 */
[----:B------:R-:W-:Y:S01]  /*05a0*/  @!P1 VIADD R3, R3, 0x1 ;  /* 0x0000000103039836 */ /* 0x000fe20000000000 */
[----:B------:R-:W-:Y:S02]  /*05b0*/  ISETP.NE.AND P1, PT, R4, RZ, PT ;  /* 0x000000ff0400720c */ /* 0x000fe40003f25270 */
[----:B------:R-:W-:Y:S02]  /*05c0*/  ISETP.GE.U32.AND P0, PT, R0, R7, PT ;  /* 0x000000070000720c */ /* 0x000fe40003f06070 */
[----:B------:R-:W-:Y:S01]  /*05d0*/  LOP3.LUT R0, R5, R4, RZ, 0x3c, !PT ;  /* 0x0000000405007212 */ /* 0x000fe200078e3cff */
[----:B------:R-:W1:Y:S01]  /*05e0*/  LDS R14, [UR13] ;  /* 0x0000000dff0e7984 */ /* 0x000e620008000800 */
[----:B------:R-:W-:Y:S02]  /*05f0*/  BAR.SYNC.DEFER_BLOCKING 0x0 ;  /* 0x0000000000007b1d */ /* 0x000fe40000010000 */
[----:B------:R-:W-:Y:S01]  /*0600*/  ISETP.GE.AND P2, PT, R0, RZ, PT ;  /* 0x000000ff0000720c */ /* 0x000fe20003f46270 */
[----:B------:R-:W-:-:S06]  /*0610*/  VIADD R0, R56, 0x7f ;  /* 0x0000007f38007836 */ /* 0x000fcc0000000000 */
[----:B------:R-:W-:-:S04]  /*0620*/  @P0 VIADD R3, R3, 0x1 ;  /* 0x0000000103030836 */ /* 0x000fc80000000000 */
[----:B------:R-:W-:Y:S01]  /*0630*/  IMAD.MOV.U32 R2, RZ, RZ, R3 ;  /* 0x000000ffff027224 */ /* 0x000fe200078e0003 */
[----:B------:R-:W-:-:S03]  /*0640*/  SHF.R.S32.HI R3, RZ, 0x1f, R0 ;  /* 0x0000001fff037819 */ /* 0x000fc60000011400 */
[----:B------:R-:W-:Y:S01]  /*0650*/  @!P2 IMAD.MOV R2, RZ, RZ, -R2 ;  /* 0x000000ffff02a224 */ /* 0x000fe200078e0a02 */
[----:B------:R-:W-:Y:S02]  /*0660*/  @!P1 LOP3.LUT R2, RZ, R4, RZ, 0x33, !PT ;  /* 0x00000004ff029212 */ /* 0x000fe400078e33ff */
[----:B------:R-:W-:-:S03]  /*0670*/  LEA.HI R3, R3, R0, RZ, 0x7 ;  /* 0x0000000003037211 */ /* 0x000fc600078f38ff */
[----:B------:R-:W-:Y:S02]  /*0680*/  IMAD.SHL.U32 R10, R2, 0x8, RZ ;  /* 0x00000008020a7824 */ /* 0x000fe400078e00ff */
[----:B------:R-:W-:-:S03]  /*0690*/  IMAD.MOV R2, RZ, RZ, -R2 ;  /* 0x000000ffff027224 */ /* 0x000fc600078e0a02 */
[----:B------:R-:W-:Y:S01]  /*06a0*/  LEA.HI.SX32 R3, R3, -R10, 0x19 ;  /* 0x8000000a03037211 */ /* 0x000fe200078fcaff */
[----:B------:R-:W-:Y:S02]  /*06b0*/  IMAD R11, R4, R2, R5 ;  /* 0x00000002040b7224 */ /* 0x000fe400078e0205 */
[----:B------:R-:W-:Y:S01]  /*06c0*/  IMAD.MOV.U32 R2, RZ, RZ, RZ ;  /* 0x000000ffff027224 */ /* 0x000fe200078e00ff */
[----:B------:R-:W-:-:S04]  /*06d0*/  VIMNMX R12, PT, PT, R3, 0x8, PT ;  /* 0x00000008030c7848 */ /* 0x000fc80003fe0100 */
[-C--:B------:R-:W-:Y:S02]  /*06e0*/  IABS R9, R12.reuse ;  /* 0x0000000c00097213 */ /* 0x080fe40000000000 */
[----:B------:R-:W-:Y:S02]  /*06f0*/  IABS R4, R12 ;  /* 0x0000000c00047213 */ /* 0x000fe40000000000 */
[----:B------:R-:W2:Y:S01]  /*0700*/  I2F.RP R0, R9 ;  /* 0x0000000900007306 */ /* 0x000ea20000209400 */
[----:B-1----:R-:W-:Y:S02]  /*0710*/  R2UR UR12, R14 ;  /* 0x000000000e0c72ca */ /* 0x002fe400000e0000 */
[----:B------:R-:W-:-:S05]  /*0720*/  IMAD.MOV R4, RZ, RZ, -R4 ;  /* 0x000000ffff047224 */ /* 0x000fca00078e0a04 */
[----:B--2---:R-:W1:Y:S02]  /*0730*/  MUFU.RCP R0, R0 ;  /* 0x0000000000007308 */ /* 0x004e640000001000 */
[----:B-1----:R-:W-:Y:S01]  /*0740*/  VIADD R3, R0, 0xffffffe ;  /* 0x0ffffffe00037836 */ /* 0x002fe20000000000 */
[----:B------:R-:W-:-:S05]  /*0750*/  IABS R0, R56 ;  /* 0x0000003800007213 */ /* 0x000fca0000000000 */
[----:B------:R-:W1:Y:S08]  /*0760*/  I2F.RP R5, R0 ;  /* 0x0000000000057306 */ /* 0x000e700000209400 */
[----:B------:R-:W2:Y:S08]  /*0770*/  F2I.FTZ.U32.TRUNC.NTZ R3, R3 ;  /* 0x0000000300037305 */ /* 0x000eb0000021f000 */
[----:B-1----:R-:W1:Y:S01]  /*0780*/  MUFU.RCP R5, R5 ;  /* 0x0000000500057308 */ /* 0x002e620000001000 */
[----:B--2---:R-:W-:-:S04]  /*0790*/  IMAD.MOV R7, RZ, RZ, -R3 ;  /* 0x000000ffff077224 */ /* 0x004fc800078e0a03 */
[----:B------:R-:W-:-:S04]  /*07a0*/  IMAD.MOV.U32 R6, RZ, RZ, R7 ;  /* 0x000000ffff067224 */ /* 0x000fc800078e0007 */
[----:B------:R-:W-:-:S04]  /*07b0*/  IMAD R7, R6, R9, RZ ;  /* 0x0000000906077224 */ /* 0x000fc800078e02ff */
[----:B------:R-:W-:Y:S01]  /*07c0*/  IMAD.HI.U32 R2, R3, R7, R2 ;  /* 0x0000000703027227 */ /* 0x000fe200078e0002 */
[----:B------:R-:W-:Y:S01]  /*07d0*/  IABS R3, R11 ;  /* 0x0000000b00037213 */ /* 0x000fe20000000000 */
[----:B------:R-:W2:Y:S04]  /*07e0*/  I2F.RP R7, R156 ;  /* 0x0000009c00077306 */ /* 0x000ea80000209400 */
[----:B------:R-:W-:-:S04]  /*07f0*/  IMAD.HI.U32 R6, R2, R3, RZ ;  /* 0x0000000302067227 */ /* 0x000fc800078e00ff */
[----:B------:R-:W-:Y:S01]  /*0800*/  IMAD R2, R6, R4, R3 ;  /* 0x0000000406027224 */ /* 0x000fe200078e0203 */
[----:B------:R-:W-:Y:S01]  /*0810*/  LOP3.LUT R4, R11, R12, RZ, 0x3c, !PT ;  /* 0x0000000c0b047212 */ /* 0x000fe200078e3cff */
[----:B-1----:R-:W-:-:S03]  /*0820*/  VIADD R3, R5, 0xffffffe ;  /* 0x0ffffffe05037836 */ /* 0x002fc60000000000 */
[----:B------:R-:W-:Y:S01]  /*0830*/  ISETP.GT.U32.AND P1, PT, R9, R2, PT ;  /* 0x000000020900720c */ /* 0x000fe20003f24070 */
[----:B--2---:R-:W1:Y:S01]  /*0840*/  MUFU.RCP R7, R7 ;  /* 0x0000000700077308 */ /* 0x004e620000001000 */
[----:B------:R-:W-:-:S07]  /*0850*/  ISETP.GE.AND P2, PT, R4, RZ, PT ;  /* 0x000000ff0400720c */ /* 0x000fce0003f46270 */
[----:B------:R-:W2:Y:S04]  /*0860*/  F2I.FTZ.U32.TRUNC.NTZ R3, R3 ;  /* 0x0000000300037305 */ /* 0x000ea8000021f000 */
[----:B------:R-:W-:Y:S02]  /*0870*/  @!P1 IMAD.IADD R2, R2, 0x1, -R9 ;  /* 0x0000000102029824 */ /* 0x000fe400078e0a09 */
[----:B------:R-:W-:Y:S01]  /*0880*/  @!P1 VIADD R6, R6, 0x1 ;  /* 0x0000000106069836 */ /* 0x000fe20000000000 */
[----:B------:R-:W-:Y:S02]  /*0890*/  ISETP.NE.AND P1, PT, R12, RZ, PT ;  /* 0x000000ff0c00720c */ /* 0x000fe40003f25270 */
[----:B------:R-:W-:Y:S01]  /*08a0*/  ISETP.GE.U32.AND P0, PT, R2, R9, PT ;  /* 0x000000090200720c */ /* 0x000fe20003f06070 */
[----:B-1----:R-:W-:Y:S01]  /*08b0*/  VIADD R8, R7, 0xffffffe ;  /* 0x0ffffffe07087836 */ /* 0x002fe20000000000 */
[----:B------:R-:W-:-:S03]  /*08c0*/  SHF.R.U32.HI R7, RZ, 0x5, R186 ;  /* 0x00000005ff077819 */ /* 0x000fc600000116ba */
[----:B------:R-:W1:Y:S01]  /*08d0*/  F2I.FTZ.U32.TRUNC.NTZ R5, R8 ;  /* 0x0000000800057305 */ /* 0x000e62000021f000 */
[----:B------:R-:W-:Y:S01]  /*08e0*/  R2UR UR6, R7 ;  /* 0x00000000070672ca */ /* 0x000fe200000e0000 */
[----:B--2---:R-:W-:-:S06]  /*08f0*/  IMAD.MOV R7, RZ, RZ, -R3 ;  /* 0x000000ffff077224 */ /* 0x004fcc00078e0a03 */
[----:B------:R-:W-:-:S04]  /*0900*/  @P0 VIADD R6, R6, 0x1 ;  /* 0x0000000106060836 */ /* 0x000fc80000000000 */
[----:B------:R-:W-:Y:S02]  /*0910*/  IMAD.MOV.U32 R9, RZ, RZ, R6 ;  /* 0x000000ffff097224 */ /* 0x000fe400078e0006 */
[----:B-1----:R-:W-:Y:S02]  /*0920*/  IMAD.MOV R55, RZ, RZ, -R5 ;  /* 0x000000ffff377224 */ /* 0x002fe400078e0a05 */
[----:B------:R-:W-:Y:S01]  /*0930*/  @!P2 IMAD.MOV R9, RZ, RZ, -R9 ;  /* 0x000000ffff09a224 */ /* 0x000fe200078e0a09 */
[----:B------:R-:W-:Y:S01]  /*0940*/  @!P1 LOP3.LUT R9, RZ, R12, RZ, 0x33, !PT ;  /* 0x0000000cff099212 */ /* 0x000fe200078e33ff */
[----:B------:R-:W-:Y:S06]  /*0950*/  BRA.U UP0, `(.L_x_5) ;  /* 0x0000000100187547 */ /* 0x000fec000b800000 */
[----:B------:R-:W-:Y:S01]  /*0960*/  ELECT P0, URZ, PT ;  /* 0x0000000000ff782f */ /* 0x000fe20003800000 */
[----:B------:R-:W-:Y:S01]  /*0970*/  IMAD.MOV.U32 R6, RZ, RZ, 0x1 ;  /* 0x00000001ff067424 */ /* 0x000fe200078e00ff */
[----:B------:R-:W-:Y:S11]  /*0980*/  UVIRTCOUNT.DEALLOC.SMPOOL 0x80 ;  /* 0x000000800000784c */ /* 0x000ff60000000000 */
[----:B------:R-:W-:-:S04]  /*0990*/  @P0 MOV R8, 0x40 ;  /* 0x0000004000080802 */ /* 0x000fc80000000f00 */
[----:B------:R-:W-:-:S05]  /*09a0*/  @P0 LEA R13, R13, R8, 0x18 ;  /* 0x000000080d0d0211 */ /* 0x000fca00078ec0ff */
[----:B------:R1:W-:Y:S02]  /*09b0*/  @P0 STS.U8 [R13], R6 ;  /* 0x000000060d000388 */ /* 0x0003e40000000000 */
.L_x_5:
[----:B-1----:R-:W-:Y:S01]  /*09c0*/  IMAD.SHL.U32 R6, R9, 0x100, RZ ;  /* 0x0000010009067824 */ /* 0x002fe200078e00ff */
[C---:B------:R-:W-:Y:S01]  /*09d0*/  LEA.HI R33, R186.reuse, R15, RZ, 0x1a ;  /* 0x0000000fba217211 */ /* 0x040fe200078fd0ff */
[----:B------:R-:W-:Y:S01]  /*09e0*/  IMAD R55, R55, R156, RZ ;  /* 0x0000009c37377224 */ /* 0x000fe200078e02ff */
[----:B------:R-:W-:Y:S01]  /*09f0*/  LOP3.LUT R187, R186, 0x7f, RZ, 0xc0, !PT ;  /* 0x0000007fbabb7812 */ /* 0x000fe200078ec0ff */
[----:B------:R-:W-:Y:S01]  /*0a00*/  IMAD.MOV.U32 R4, RZ, RZ, RZ ;  /* 0x000000ffff047224 */ /* 0x000fe200078e00ff */
[----:B------:R-:W-:Y:S01]  /*0a10*/  LOP3.LUT R33, R6, 0x81, R33, 0xf8, !PT ;  /* 0x0000008106217812 */ /* 0x000fe200078ef821 */
[----:B------:R-:W-:Y:S01]  /*0a20*/  IMAD R7, R7, R0, RZ ;  /* 0x0000000007077224 */ /* 0x000fe200078e02ff */
[----:B------:R1:W-:Y:S01]  /*0a30*/  STL [R1+0x158], R6 ;  /* 0x0001580601007387 */ /* 0x0003e20000100800 */
[----:B------:R-:W-:Y:S01]  /*0a40*/  IMAD.HI.U32 R55, R5, R55, R4 ;  /* 0x0000003705377227 */ /* 0x000fe200078e0004 */
[C---:B------:R-:W-:Y:S01]  /*0a50*/  LOP3.LUT R69, R33.reuse, 0x6, RZ, 0xfc, !PT ;  /* 0x0000000621457812 */ /* 0x040fe200078efcff */
[----:B------:R-:W-:Y:S01]  /*0a60*/  USHF.L.U32 UR4, UR6, 0x15, URZ ;  /* 0x0000001506047899 */ /* 0x000fe200080006ff */
[----:B------:R-:W-:Y:S01]  /*0a70*/  LOP3.LUT R150, R33, 0xe, RZ, 0xfc, !PT ;  /* 0x0000000e21967812 */ /* 0x000fe200078efcff */
[----:B------:R-:W-:Y:S01]  /*0a80*/  IMAD.MOV.U32 R2, RZ, RZ, RZ ;  /* 0x000000ffff027224 */ /* 0x000fe200078e00ff */
[----:B------:R-:W-:Y:S01]  /*0a90*/  IABS R147, R69 ;  /* 0x0000004500937213 */ /* 0x000fe20000000000 */
[----:B------:R-:W-:Y:S01]  /*0aa0*/  ULOP3.LUT UR4, UR4, 0x600000, URZ, 0xc0, !UPT ;  /* 0x0060000004047892 */ /* 0x000fe2000f8ec0ff */
[----:B------:R-:W-:Y:S01]  /*0ab0*/  IABS R142, R150 ;  /* 0x00000096008e7213 */ /* 0x000fe20000000000 */
[----:B------:R-:W-:Y:S01]  /*0ac0*/  IMAD.HI.U32 R2, R3, R7, R2 ;  /* 0x0000000703027227 */ /* 0x000fe200078e0002 */
[C---:B------:R-:W-:Y:S01]  /*0ad0*/  LOP3.LUT R141, R33.reuse, 0x18, RZ, 0xfc, !PT ;  /* 0x00000018218d7812 */ /* 0x040fe200078efcff */
[----:B------:R-:W-:Y:S01]  /*0ae0*/  UIADD3 UR14, UPT, UPT, UR12, UR4, URZ ;  /* 0x000000040c0e7290 */ /* 0x000fe2000fffe0ff */
[----:B------:R-:W-:Y:S01]  /*0af0*/  LOP3.LUT R157, R33, 0x4, RZ, 0xfc, !PT ;  /* 0x00000004219d7812 */ /* 0x000fe200078efcff */
[----:B------:R-:W-:Y:S01]  /*0b00*/  IMAD.HI.U32 R7, R55, R147, RZ ;  /* 0x0000009337077227 */ /* 0x000fe200078e00ff */
[----:B------:R-:W-:Y:S01]  /*0b10*/  IABS R129, R141 ;  /* 0x0000008d00817213 */ /* 0x000fe20000000000 */
[----:B------:R-:W2:Y:S01]  /*0b20*/  LDC R184, c[0x0][0x3a0] ;  /* 0x0000e800ffb87b82 */ /* 0x000ea20000000800 */
[----:B------:R-:W-:Y:S01]  /*0b30*/  IABS R71, R157 ;  /* 0x0000009d00477213 */ /* 0x000fe20000000000 */
[----:B------:R-:W-:Y:S01]  /*0b40*/  IMAD.MOV R7, RZ, RZ, -R7 ;  /* 0x000000ffff077224 */ /* 0x000fe200078e0a07 */
[C---:B------:R-:W-:Y:S01]  /*0b50*/  LOP3.LUT R134, R33.reuse, 0x22, RZ, 0xfc, !PT ;  /* 0x0000002221867812 */ /* 0x040fe200078efcff */
[----:B------:R-:W-:Y:S01]  /*0b60*/  IMAD.MOV R3, RZ, RZ, -R9 ;  /* 0x000000ffff037224 */ /* 0x000fe200078e0a09 */
[----:B------:R-:W-:Y:S01]  /*0b70*/  LOP3.LUT R153, R33, 0xc, RZ, 0xfc, !PT ;  /* 0x0000000c21997812 */ /* 0x000fe200078efcff */
[C---:B------:R-:W-:Y:S01]  /*0b80*/  IMAD R147, R156.reuse, R7, R147 ;  /* 0x000000079c937224 */ /* 0x040fe200078e0293 */
[----:B------:R-:W-:Y:S01]  /*0b90*/  IABS R120, R134 ;  /* 0x0000008600787213 */ /* 0x000fe20000000000 */
[----:B------:R-:W-:Y:S01]  /*0ba0*/  IMAD.HI.U32 R7, R55, R142, RZ ;  /* 0x0000008e37077227 */ /* 0x000fe200078e00ff */
[C---:B------:R-:W-:Y:S01]  /*0bb0*/  LOP3.LUT R151, R33.reuse, 0x10, RZ, 0xfc, !PT ;  /* 0x0000001021977812 */ /* 0x040fe200078efcff */
[----:B------:R-:W-:Y:S01]  /*0bc0*/  STTM.x128 tmem[UR14], RZ ;  /* 0x000000ff000079ed */ /* 0x000fe200083c000e */
[----:B------:R-:W-:Y:S01]  /*0bd0*/  IABS R68, R33 ;  /* 0x0000002100447213 */ /* 0x000fe20000000000 */
[----:B------:R-:W-:Y:S01]  /*0be0*/  IMAD.MOV R7, RZ, RZ, -R7 ;  /* 0x000000ffff077224 */ /* 0x000fe200078e0a07 */
[----:B------:R-:W-:Y:S01]  /*0bf0*/  LOP3.LUT R155, R33, 0x8, RZ, 0xfc, !PT ;  /* 0x00000008219b7812 */ /* 0x000fe200078efcff */
[----:B-1----:R-:W-:Y:S01]  /*0c00*/  IMAD.HI.U32 R6, R55, R71, RZ ;  /* 0x0000004737067227 */ /* 0x002fe200078e00ff */
[----:B------:R-:W-:Y:S01]  /*0c10*/  IABS R143, R153 ;  /* 0x00000099008f7213 */ /* 0x000fe20000000000 */
[----:B------:R-:W1:Y:S01]  /*0c20*/  FENCE.VIEW.ASYNC.T ;  /* 0x00000000000073c6 */ /* 0x000e620000000200 */
[----:B------:R-:W-:Y:S01]  /*0c30*/  LOP3.LUT R116, R33, 0x2c, RZ, 0xfc, !PT ;  /* 0x0000002c21747812 */ /* 0x000fe200078efcff */
[C---:B------:R-:W-:Y:S01]  /*0c40*/  IMAD R142, R156.reuse, R7, R142 ;  /* 0x000000079c8e7224 */ /* 0x040fe200078e028e */
[----:B------:R-:W-:Y:S01]  /*0c50*/  IABS R145, R151 ;  /* 0x0000009700917213 */ /* 0x000fe20000000000 */
[----:B------:R-:W-:Y:S01]  /*0c60*/  IMAD.HI.U32 R7, R55, R129, RZ ;  /* 0x0000008137077227 */ /* 0x000fe200078e00ff */
[----:B------:R-:W-:Y:S01]  /*0c70*/  IABS R148, R155 ;  /* 0x0000009b00947213 */ /* 0x000fe20000000000 */
[----:B------:R-:W3:Y:S01]  /*0c80*/  LDCU UR7, c[0x0][0x3a4] ;  /* 0x00007480ff0777ac */ /* 0x000ee20008000800 */
[----:B------:R-:W-:Y:S01]  /*0c90*/  IABS R108, R116 ;  /* 0x00000074006c7213 */ /* 0x000fe20000000000 */
[----:B------:R-:W-:Y:S01]  /*0ca0*/  IMAD.MOV R7, RZ, RZ, -R7 ;  /* 0x000000ffff077224 */ /* 0x000fe200078e0a07 */
[C---:B------:R-:W-:Y:S01]  /*0cb0*/  LOP3.LUT R152, R33.reuse, 0x12, RZ, 0xfc, !PT ;  /* 0x0000001221987812 */ /* 0x040fe200078efcff */
[----:B------:R-:W-:Y:S01]  /*0cc0*/  IMAD.MOV R6, RZ, RZ, -R6 ;  /* 0x000000ffff067224 */ /* 0x000fe200078e0a06 */
[C---:B------:R-:W-:Y:S01]  /*0cd0*/  LOP3.LUT R146, R33.reuse, 0x16, RZ, 0xfc, !PT ;  /* 0x0000001621927812 */ /* 0x040fe200078efcff */
[C---:B------:R-:W-:Y:S01]  /*0ce0*/  IMAD R129, R156.reuse, R7, R129 ;  /* 0x000000079c817224 */ /* 0x040fe200078e0281 */
[----:B------:R-:W-:Y:S01]  /*0cf0*/  LOP3.LUT R138, R33, 0x1a, RZ, 0xfc, !PT ;  /* 0x0000001a218a7812 */ /* 0x000fe200078efcff */
[----:B------:R-:W-:Y:S01]  /*0d00*/  IMAD.HI.U32 R7, R55, R120, RZ ;  /* 0x0000007837077227 */ /* 0x000fe200078e00ff */
[----:B------:R-:W-:Y:S01]  /*0d10*/  LOP3.LUT R158, R33, 0x2, RZ, 0xfc, !PT ;  /* 0x00000002219e7812 */ /* 0x000fe200078efcff */
[----:B------:R-:W-:Y:S01]  /*0d20*/  UMOV UR5, 0x1 ;  /* 0x0000000100057882 */ /* 0x000fe20000000000 */
[----:B------:R-:W-:Y:S01]  /*0d30*/  IABS R137, R152 ;  /* 0x0000009800897213 */ /* 0x000fe20000000000 */
[----:B------:R-:W-:Y:S01]  /*0d40*/  IMAD.HI.U32 R4, R55, R68, RZ ;  /* 0x0000004437047227 */ /* 0x000fe200078e00ff */
[----:B------:R-:W-:Y:S01]  /*0d50*/  IABS R135, R146 ;  /* 0x0000009200877213 */ /* 0x000fe20000000000 */
[----:B------:R-:W-:Y:S01]  /*0d60*/  UIADD3 UR10, UPT, UPT, UR13, 0x8000, URZ ;  /* 0x000080000d0a7890 */ /* 0x000fe2000fffe0ff */
[----:B------:R-:W-:Y:S01]  /*0d70*/  LOP3.LUT R112, R33, 0x36, RZ, 0xfc, !PT ;  /* 0x0000003621707812 */ /* 0x000fe200078efcff */
[C---:B------:R-:W-:Y:S01]  /*0d80*/  IMAD R71, R156.reuse, R6, R71 ;  /* 0x000000069c477224 */ /* 0x040fe200078e0247 */
[----:B------:R-:W-:Y:S01]  /*0d90*/  IABS R131, R138 ;  /* 0x0000008a00837213 */ /* 0x000fe20000000000 */
[----:B------:R-:W-:Y:S01]  /*0da0*/  IMAD.MOV R7, RZ, RZ, -R7 ;  /* 0x000000ffff077224 */ /* 0x000fe200078e0a07 */
[----:B------:R-:W-:Y:S01]  /*0db0*/  IABS R70, R158 ;  /* 0x0000009e00467213 */ /* 0x000fe20000000000 */
[----:B------:R-:W-:Y:S01]  /*0dc0*/  IMAD.HI.U32 R6, R55, R143, RZ ;  /* 0x0000008f37067227 */ /* 0x000fe200078e00ff */
[----:B------:R-:W-:Y:S01]  /*0dd0*/  IABS R102, R112 ;  /* 0x0000007000667213 */ /* 0x000fe20000000000 */
[----:B------:R-:W4:Y:S01]  /*0de0*/  LDC.64 R122, c[0x0][0x3a8] ;  /* 0x0000ea00ff7a7b82 */ /* 0x000f220000000a00 */
[----:B------:R-:W-:Y:S01]  /*0df0*/  LOP3.LUT R139, R33, 0x1c, RZ, 0xfc, !PT ;  /* 0x0000001c218b7812 */ /* 0x000fe200078efcff */
[----:B------:R-:W-:Y:S01]  /*0e00*/  IMAD.HI.U32 R8, R55, R145, RZ ;  /* 0x0000009137087227 */ /* 0x000fe200078e00ff */
[C---:B------:R-:W-:Y:S01]  /*0e10*/  LOP3.LUT R132, R33.reuse, 0x20, RZ, 0xfc, !PT ;  /* 0x0000002021847812 */ /* 0x040fe200078efcff */
[----:B------:R-:W5:Y:S01]  /*0e20*/  LDCU.128 UR20, c[0x0][0x380] ;  /* 0x00007000ff1477ac */ /* 0x000f620008000c00 */
[C---:B------:R-:W-:Y:S01]  /*0e30*/  LOP3.LUT R130, R33.reuse, 0x24, RZ, 0xfc, !PT ;  /* 0x0000002421827812 */ /* 0x040fe200078efcff */
[----:B------:R-:W-:Y:S01]  /*0e40*/  IMAD.MOV R9, RZ, RZ, -R4 ;  /* 0x000000ffff097224 */ /* 0x000fe200078e0a04 */
[----:B------:R-:W-:Y:S01]  /*0e50*/  LOP3.LUT R154, R33, 0xa, RZ, 0xfc, !PT ;  /* 0x0000000a219a7812 */ /* 0x000fe200078efcff */
[C---:B------:R-:W-:Y:S01]  /*0e60*/  IMAD R120, R156.reuse, R7, R120 ;  /* 0x000000079c787224 */ /* 0x040fe200078e0278 */
[----:B------:R-:W-:Y:S01]  /*0e70*/  IABS R133, R139 ;  /* 0x0000008b00857213 */ /* 0x000fe20000000000 */
[----:B------:R-:W-:Y:S01]  /*0e80*/  IMAD.HI.U32 R4, R55, R148, RZ ;  /* 0x0000009437047227 */ /* 0x000fe200078e00ff */
[----:B------:R-:W-:Y:S01]  /*0e90*/  IABS R124, R132 ;  /* 0x00000084007c7213 */ /* 0x000fe20000000000 */
[----:B------:R-:W0:Y:S01]  /*0ea0*/  LDCU UR24, c[0x0][0x3b0] ;  /* 0x00007600ff1877ac */ /* 0x000e220008000800 */
[----:B------:R-:W-:Y:S01]  /*0eb0*/  LOP3.LUT R162, R33, 0x40, RZ, 0xfc, !PT ;  /* 0x0000004021a27812 */ /* 0x000fe200078efcff */
[----:B------:R-:W-:Y:S01]  /*0ec0*/  IMAD.MOV R6, RZ, RZ, -R6 ;  /* 0x000000ffff067224 */ /* 0x000fe200078e0a06 */
[----:B------:R-:W-:Y:S01]  /*0ed0*/  IABS R115, R130 ;  /* 0x0000008200737213 */ /* 0x000fe20000000000 */
[----:B------:R-:W-:Y:S01]  /*0ee0*/  IMAD.HI.U32 R7, R55, R108, RZ ;  /* 0x0000006c37077227 */ /* 0x000fe200078e00ff */
[C---:B------:R-:W-:Y:S01]  /*0ef0*/  LOP3.LUT R128, R33.reuse, 0x2a, RZ, 0xfc, !PT ;  /* 0x0000002a21807812 */ /* 0x040fe200078efcff */
[----:B------:R-:W0:Y:S01]  /*0f00*/  LDCU UR17, c[0x0][0x3b0] ;  /* 0x00007600ff1177ac */ /* 0x000e220008000800 */
[----:B------:R-:W-:Y:S01]  /*0f10*/  IABS R149, R154 ;  /* 0x0000009a00957213 */ /* 0x000fe20000000000 */
[----:B------:R-:W-:Y:S01]  /*0f20*/  IMAD.MOV R8, RZ, RZ, -R8 ;  /* 0x000000ffff087224 */ /* 0x000fe200078e0a08 */
[----:B------:R-:W-:Y:S01]  /*0f30*/  IABS R97, R162 ;  /* 0x000000a200617213 */ /* 0x000fe20000000000 */
[C---:B------:R-:W-:Y:S01]  /*0f40*/  IMAD R68, R156.reuse, R9, R68 ;  /* 0x000000099c447224 */ /* 0x040fe200078e0244 */
[C---:B------:R-:W-:Y:S01]  /*0f50*/  LOP3.LUT R126, R33.reuse, 0x26, RZ, 0xfc, !PT ;  /* 0x00000026217e7812 */ /* 0x040fe200078efcff */
[----:B------:R-:W-:Y:S01]  /*0f60*/  IMAD.MOV R9, RZ, RZ, -R4 ;  /* 0x000000ffff097224 */ /* 0x000fe200078e0a04 */
[----:B------:R-:W-:Y:S01]  /*0f70*/  IABS R109, R128 ;  /* 0x00000080006d7213 */ /* 0x000fe20000000000 */
[C---:B------:R-:W-:Y:S01]  /*0f80*/  IMAD R143, R156.reuse, R6, R143 ;  /* 0x000000069c8f7224 */ /* 0x040fe200078e028f */
[C---:B------:R-:W-:Y:S01]  /*0f90*/  LOP3.LUT R119, R33.reuse, 0x2e, RZ, 0xfc, !PT ;  /* 0x0000002e21777812 */ /* 0x040fe200078efcff */
[----:B------:R-:W-:Y:S01]  /*0fa0*/  IMAD.MOV R7, RZ, RZ, -R7 ;  /* 0x000000ffff077224 */ /* 0x000fe200078e0a07 */
[----:B------:R-:W-:Y:S01]  /*0fb0*/  LOP3.LUT R144, R33, 0x14, RZ, 0xfc, !PT ;  /* 0x0000001421907812 */ /* 0x000fe200078efcff */
[C---:B------:R-:W-:Y:S01]  /*0fc0*/  IMAD R145, R156.reuse, R8, R145 ;  /* 0x000000089c917224 */ /* 0x040fe200078e0291 */
[----:B------:R-:W-:Y:S01]  /*0fd0*/  IABS R114, R126 ;  /* 0x0000007e00727213 */ /* 0x000fe20000000000 */
[----:B------:R-:W-:Y:S01]  /*0fe0*/  IMAD.HI.U32 R4, R55, R137, RZ ;  /* 0x0000008937047227 */ /* 0x000fe200078e00ff */
[----:B------:R-:W-:Y:S01]  /*0ff0*/  LOP3.LUT R169, R33, 0x4a, RZ, 0xfc, !PT ;  /* 0x0000004a21a97812 */ /* 0x000fe200078efcff */
[----:B------:R-:W0:Y:S01]  /*1000*/  LDCU UR44, c[0x0][0x3b0] ;  /* 0x00007600ff2c77ac */ /* 0x000e220008000800 */
[----:B------:R-:W-:Y:S01]  /*1010*/  IABS R107, R119 ;  /* 0x00000077006b7213 */ /* 0x000fe20000000000 */
[----:B------:R-:W-:Y:S01]  /*1020*/  IMAD.HI.U32 R6, R55, R135, RZ ;  /* 0x0000008737067227 */ /* 0x000fe200078e00ff */
[C---:B------:R-:W-:Y:S01]  /*1030*/  LOP3.LUT R113, R33.reuse, 0x30, RZ, 0xfc, !PT ;  /* 0x0000003021717812 */ /* 0x040fe200078efcff */
[----:B------:R-:W0:Y:S01]  /*1040*/  LDCU UR18, c[0x0][0x3b0] ;  /* 0x00007600ff1277ac */ /* 0x000e220008000800 */
[----:B------:R-:W-:Y:S01]  /*1050*/  LOP3.LUT R111, R33, 0x34, RZ, 0xfc, !PT ;  /* 0x00000034216f7812 */ /* 0x000fe200078efcff */
[C---:B------:R-:W-:Y:S01]  /*1060*/  IMAD.HI.U32 R8, R55.reuse, R131, RZ ;  /* 0x0000008337087227 */ /* 0x040fe200078e00ff */
[----:B------:R-:W-:Y:S01]  /*1070*/  IABS R136, R144 ;  /* 0x0000009000887213 */ /* 0x000fe20000000000 */
[----:B------:R-:W0:Y:S01]  /*1080*/  LDCU UR48, c[0x0][0x3b0] ;  /* 0x00007600ff3077ac */ /* 0x000e220008000800 */
[----:B------:R-:W-:Y:S01]  /*1090*/  IABS R91, R169 ;  /* 0x000000a9005b7213 */ /* 0x000fe20000000000 */
[----:B------:R-:W-:Y:S01]  /*10a0*/  IMAD.HI.U32 R5, R55, R70, RZ ;  /* 0x0000004637057227 */ /* 0x000fe200078e00ff */
[----:B------:R-:W-:Y:S01]  /*10b0*/  IABS R103, R113 ;  /* 0x0000007100677213 */ /* 0x000fe20000000000 */
[----:B------:R-:W0:Y:S01]  /*10c0*/  LDCU UR65, c[0x0][0x3b0] ;  /* 0x00007600ff4177ac */ /* 0x000e220008000800 */
[----:B------:R-:W-:Y:S01]  /*10d0*/  IABS R106, R111 ;  /* 0x0000006f006a7213 */ /* 0x000fe20000000000 */
[C---:B------:R-:W-:Y:S01]  /*10e0*/  IMAD R108, R156.reuse, R7, R108 ;  /* 0x000000079c6c7224 */ /* 0x040fe200078e026c */
[C---:B------:R-:W-:Y:S01]  /*10f0*/  LOP3.LUT R160, R33.reuse, 0x38, RZ, 0xfc, !PT ;  /* 0x0000003821a07812 */ /* 0x040fe200078efcff */
[----:B------:R-:W-:Y:S01]  /*1100*/  IMAD.MOV R4, RZ, RZ, -R4 ;  /* 0x000000ffff047224 */ /* 0x000fe200078e0a04 */
[C---:B------:R-:W-:Y:S01]  /*1110*/  LOP3.LUT R163, R33.reuse, 0x3e, RZ, 0xfc, !PT ;  /* 0x0000003e21a37812 */ /* 0x040fe200078efcff */
[----:B------:R-:W-:Y:S01]  /*1120*/  IMAD.MOV R6, RZ, RZ, -R6 ;  /* 0x000000ffff067224 */ /* 0x000fe200078e0a06 */
[----:B------:R-:W-:Y:S01]  /*1130*/  LOP3.LUT R140, R33, 0x1e, RZ, 0xfc, !PT ;  /* 0x0000001e218c7812 */ /* 0x000fe200078efcff */
[----:B------:R-:W-:Y:S01]  /*1140*/  IMAD.HI.U32 R7, R55, R102, RZ ;  /* 0x0000006637077227 */ /* 0x000fe200078e00ff */
[C---:B------:R-:W-:Y:S01]  /*1150*/  LOP3.LUT R170, R33.reuse, 0x54, RZ, 0xfc, !PT ;  /* 0x0000005421aa7812 */ /* 0x040fe200078efcff */
[----:B------:R-:W0:Y:S01]  /*1160*/  LDCU UR16, c[0x0][0x3b0] ;  /* 0x00007600ff1077ac */ /* 0x000e220008000800 */
[----:B------:R-:W-:Y:S01]  /*1170*/  IABS R101, R160 ;  /* 0x000000a000657213 */ /* 0x000fe20000000000 */
[----:B------:R-:W-:Y:S01]  /*1180*/  IMAD.MOV R8, RZ, RZ, -R8 ;  /* 0x000000ffff087224 */ /* 0x000fe200078e0a08 */
[C---:B------:R-:W-:Y:S01]  /*1190*/  LOP3.LUT R159, R33.reuse, 0x3a, RZ, 0xfc, !PT ;  /* 0x0000003a219f7812 */ /* 0x040fe200078efcff */
[----:B------:R-:W-:Y:S01]  /*11a0*/  IMAD.MOV R5, RZ, RZ, -R5 ;  /* 0x000000ffff057224 */ /* 0x000fe200078e0a05 */
[----:B------:R-:W-:Y:S01]  /*11b0*/  IABS R99, R163 ;  /* 0x000000a300637213 */ /* 0x000fe20000000000 */
[C---:B------:R-:W-:Y:S01]  /*11c0*/  IMAD R137, R156.reuse, R4, R137 ;  /* 0x000000049c897224 */ /* 0x040fe200078e0289 */
[----:B------:R-:W-:Y:S01]  /*11d0*/  IABS R125, R140 ;  /* 0x0000008c007d7213 */ /* 0x000fe20000000000 */
[C---:B------:R-:W-:Y:S01]  /*11e0*/  IMAD R135, R156.reuse, R6, R135 ;  /* 0x000000069c877224 */ /* 0x040fe200078e0287 */
[----:B------:R-:W-:Y:S01]  /*11f0*/  IABS R85, R170 ;  /* 0x000000aa00557213 */ /* 0x000fe20000000000 */
[----:B------:R-:W-:Y:S01]  /*1200*/  IMAD.MOV R7, RZ, RZ, -R7 ;  /* 0x000000ffff077224 */ /* 0x000fe200078e0a07 */
[----:B------:R-:W-:Y:S01]  /*1210*/  IABS R100, R159 ;  /* 0x0000009f00647213 */ /* 0x000fe20000000000 */
[C---:B------:R-:W-:Y:S01]  /*1220*/  IMAD R131, R156.reuse, R8, R131 ;  /* 0x000000089c837224 */ /* 0x040fe200078e0283 */
[----:B------:R-:W-:Y:S01]  /*1230*/  LOP3.LUT R161, R33, 0x42, RZ, 0xfc, !PT ;  /* 0x0000004221a17812 */ /* 0x000fe200078efcff */
        /* <DEDUP_REMOVED lines=9> */
[C---:B------:R-:W-:Y:S01]  /*12d0*/  LOP3.LUT R171, R33.reuse, 0x52, RZ, 0xfc, !PT ;  /* 0x0000005221ab7812 */ /* 0x040fe200078efcff */
[----:B------:R-:W0:Y:S01]  /*12e0*/  LDCU UR50, c[0x0][0x3b0] ;  /* 0x00007600ff3277ac */ /* 0x000e220008000800 */
[----:B------:R-:W-:Y:S01]  /*12f0*/  IABS R118, R127 ;  /* 0x0000007f00767213 */ /* 0x000fe20000000000 */
[C---:B------:R-:W-:Y:S01]  /*1300*/  IMAD R70, R156.reuse, R5, R70 ;  /* 0x000000059c467224 */ /* 0x040fe200078e0246 */
[----:B------:R-:W-:Y:S01]  /*1310*/  LOP3.LUT R174, R33, 0x58, RZ, 0xfc, !PT ;  /* 0x0000005821ae7812 */ /* 0x000fe200078efcff */
[----:B------:R-:W-:Y:S01]  /*1320*/  IMAD.HI.U32 R5, R55, R149, RZ ;  /* 0x0000009537057227 */ /* 0x000fe200078e00ff */
[----:B------:R-:W-:Y:S01]  /*1330*/  IABS R88, R171 ;  /* 0x000000ab00587213 */ /* 0x000fe20000000000 */
[----:B------:R-:W0:Y:S01]  /*1340*/  LDCU UR19, c[0x0][0x3b0] ;  /* 0x00007600ff1377ac */ /* 0x000e220008000800 */
[----:B------:R-:W-:Y:S01]  /*1350*/  IABS R87, R174 ;  /* 0x000000ae00577213 */ /* 0x000fe20000000000 */
[C---:B------:R-:W-:Y:S01]  /*1360*/  IMAD R148, R156.reuse, R9, R148 ;  /* 0x000000099c947224 */ /* 0x040fe200078e0294 */
[C---:B------:R-:W-:Y:S01]  /*1370*/  LOP3.LUT R110, R33.reuse, 0x32, RZ, 0xfc, !PT ;  /* 0x00000032216e7812 */ /* 0x040fe200078efcff */
[C---:B------:R-:W-:Y:S01]  /*1380*/  IMAD R102, R156.reuse, R7, R102 ;  /* 0x000000079c667224 */ /* 0x040fe200078e0266 */
[----:B------:R-:W-:Y:S01]  /*1390*/  LOP3.LUT R177, R33, 0x5e, RZ, 0xfc, !PT ;  /* 0x0000005e21b17812 */ /* 0x000fe200078efcff */
[----:B------:R-:W-:Y:S01]  /*13a0*/  IMAD.MOV R4, RZ, RZ, -R4 ;  /* 0x000000ffff047224 */ /* 0x000fe200078e0a04 */
[----:B------:R-:W-:Y:S01]  /*13b0*/  IABS R105, R110 ;  /* 0x0000006e00697213 */ /* 0x000fe20000000000 */
[----:B------:R-:W-:Y:S01]  /*13c0*/  IMAD.MOV R9, RZ, RZ, -R6 ;  /* 0x000000ffff097224 */ /* 0x000fe200078e0a06 */
[----:B------:R-:W-:Y:S01]  /*13d0*/  IABS R82, R177 ;  /* 0x000000b100527213 */ /* 0x000fe20000000000 */
[----:B------:R-:W-:Y:S01]  /*13e0*/  IMAD.HI.U32 R7, R55, R97, RZ ;  /* 0x0000006137077227 */ /* 0x000fe200078e00ff */
[C---:B------:R-:W-:Y:S01]  /*13f0*/  LOP3.LUT R104, R33.reuse, 0x3c, RZ, 0xfc, !PT ;  /* 0x0000003c21687812 */ /* 0x040fe200078efcff */
[----:B------:R-:W0:Y:S01]  /*1400*/  LDCU UR28, c[0x0][0x3b0] ;  /* 0x00007600ff1c77ac */ /* 0x000e220008000800 */
[----:B------:R-:W-:Y:S01]  /*1410*/  LOP3.LUT R165, R33, 0x46, RZ, 0xfc, !PT ;  /* 0x0000004621a57812 */ /* 0x000fe200078efcff */
[----:B------:R-:W-:Y:S01]  /*1420*/  IMAD.MOV R8, RZ, RZ, -R8 ;  /* 0x000000ffff087224 */ /* 0x000fe200078e0a08 */
[----:B------:R-:W-:Y:S01]  /*1430*/  IABS R98, R104 ;  /* 0x0000006800627213 */ /* 0x000fe20000000000 */
[----:B------:R-:W-:Y:S01]  /*1440*/  IMAD.HI.U32 R6, R55, R109, RZ ;  /* 0x0000006d37067227 */ /* 0x000fe200078e00ff */
[----:B------:R-:W-:Y:S01]  /*1450*/  IABS R94, R165 ;  /* 0x000000a5005e7213 */ /* 0x000fe20000000000 */
[----:B------:R-:W0:Y:S01]  /*1460*/  LDCU UR25, c[0x0][0x3b0] ;  /* 0x00007600ff1977ac */ /* 0x000e220008000800 */
[----:B------:R-:W-:Y:S01]  /*1470*/  LOP3.LUT R166, R33, 0x44, RZ, 0xfc, !PT ;  /* 0x0000004421a67812 */ /* 0x000fe200078efcff */
[----:B------:R-:W-:Y:S01]  /*1480*/  IMAD.MOV R5, RZ, RZ, -R5 ;  /* 0x000000ffff057224 */ /* 0x000fe200078e0a05 */
[----:B------:R-:W-:Y:S01]  /*1490*/  ISETP.NE.U32.AND P3, PT, R187, RZ, PT ;  /* 0x000000ffbb00720c */ /* 0x000fe20003f65070 */
[C---:B------:R-:W-:Y:S01]  /*14a0*/  IMAD R133, R156.reuse, R4, R133 ;  /* 0x000000049c857224 */ /* 0x040fe200078e0285 */
[----:B------:R-:W-:Y:S01]  /*14b0*/  LOP3.LUT R172, R33, 0x50, RZ, 0xfc, !PT ;  /* 0x0000005021ac7812 */ /* 0x000fe200078efcff */
[----:B------:R-:W-:Y:S01]  /*14c0*/  IMAD.MOV R7, RZ, RZ, -R7 ;  /* 0x000000ffff077224 */ /* 0x000fe200078e0a07 */
[----:B------:R-:W-:Y:S01]  /*14d0*/  IABS R95, R166 ;  /* 0x000000a6005f7213 */ /* 0x000fe20000000000 */
[C---:B------:R-:W-:Y:S01]  /*14e0*/  IMAD R115, R156.reuse, R8, R115 ;  /* 0x000000089c737224 */ /* 0x040fe200078e0273 */
        /* <DEDUP_REMOVED lines=8> */
[C---:B------:R-:W-:Y:S01]  /*1570*/  LOP3.LUT R173, R33.reuse, 0x5a, RZ, 0xfc, !PT ;  /* 0x0000005a21ad7812 */ /* 0x040fe200078efcff */
[----:B-1----:R-:W-:Y:S01]  /*1580*/  VOTEU.ALL UP1, P3 ;  /* 0x0000000000ff7886 */ /* 0x002fe20001820000 */
[----:B------:R-:W-:Y:S01]  /*1590*/  IABS R83, R178 ;  /* 0x000000b200537213 */ /* 0x000fe20000000000 */
[C---:B------:R-:W-:Y:S01]  /*15a0*/  IMAD R149, R156.reuse, R5, R149 ;  /* 0x000000059c957224 */ /* 0x040fe200078e0295 */
[----:B------:R-:W-:Y:S01]  /*15b0*/  LOP3.LUT R176, R33, 0x60, RZ, 0xfc, !PT ;  /* 0x0000006021b07812 */ /* 0x000fe200078efcff */
[----:B------:R-:W-:Y:S01]  /*15c0*/  IMAD.HI.U32 R5, R55, R136, RZ ;  /* 0x0000008837057227 */ /* 0x000fe200078e00ff */
[----:B------:R-:W-:Y:S01]  /*15d0*/  IABS R84, R173 ;  /* 0x000000ad00547213 */ /* 0x000fe20000000000 */
[----:B------:R-:W-:Y:S01]  /*15e0*/  VOTEU.ALL UP2, P3 ;  /* 0x0000000000ff7886 */ /* 0x000fe20001840000 */
[----:B------:R-:W-:Y:S01]  /*15f0*/  LOP3.LUT R181, R33, 0x62, RZ, 0xfc, !PT ;  /* 0x0000006221b57812 */ /* 0x000fe200078efcff */
[----:B------:R-:W-:Y:S01]  /*1600*/  IMAD R124, R156, R9, R124 ;  /* 0x000000099c7c7224 */ /* 0x000fe200078e027c */
[----:B------:R-:W-:-:S04]  /*1610*/  @!UP1 UIADD3 UR8, UPT, UPT, -UR5, 0x100000, URZ ;  /* 0x0010000005089890 */ /* 0x000fc8000fffe1ff */
[----:B------:R-:W-:Y:S02]  /*1620*/  @!UP1 USHF.L.U32 UR9, UR8, 0xb, URZ ;  /* 0x0000000b08099899 */ /* 0x000fe400080006ff */
[----:B------:R-:W-:Y:S01]  /*1630*/  @!UP1 USHF.L.U32 UR8, UR8, 0x1, URZ ;  /* 0x0000000108089899 */ /* 0x000fe200080006ff */
[C---:B------:R-:W-:Y:S01]  /*1640*/  IMAD R97, R156.reuse, R7, R97 ;  /* 0x000000079c617224 */ /* 0x040fe200078e0261 */
[----:B------:R-:W-:Y:S01]  /*1650*/  BAR.SYNC.DEFER_BLOCKING 0x0 ;  /* 0x0000000000007b1d */ /* 0x000fe20000010000 */
[----:B------:R-:W-:Y:S01]  /*1660*/  IMAD.MOV R9, RZ, RZ, -R4 ;  /* 0x000000ffff097224 */ /* 0x000fe200078e0a04 */
[----:B------:R-:W-:Y:S01]  /*1670*/  IABS R77, R176 ;  /* 0x000000b0004d7213 */ /* 0x000fe20000000000 */
[C---:B------:R-:W-:Y:S01]  /*1680*/  IMAD R109, R156.reuse, R6, R109 ;  /* 0x000000069c6d7224 */ /* 0x040fe200078e026d */
[----:B------:R-:W-:Y:S01]  /*1690*/  LOP3.LUT R180, R33, 0x64, RZ, 0xfc, !PT ;  /* 0x0000006421b47812 */ /* 0x000fe200078efcff */
[----:B------:R-:W-:Y:S01]  /*16a0*/  IMAD.HI.U32 R7, R55, R91, RZ ;  /* 0x0000005b37077227 */ /* 0x000fe200078e00ff */
[----:B------:R-:W-:Y:S01]  /*16b0*/  IABS R78, R181 ;  /* 0x000000b5004e7213 */ /* 0x000fe20000000000 */
[----:B------:R-:W1:Y:S01]  /*16c0*/  LDCU UR59, c[0x0][0x3b0] ;  /* 0x00007600ff3b77ac */ /* 0x000e620008000800 */
[C---:B------:R-:W-:Y:S01]  /*16d0*/  LOP3.LUT R182, R33.reuse, 0x68, RZ, 0xfc, !PT ;  /* 0x0000006821b67812 */ /* 0x040fe200078efcff */
[----:B------:R-:W-:Y:S01]  /*16e0*/  IMAD.MOV R8, RZ, RZ, -R8 ;  /* 0x000000ffff087224 */ /* 0x000fe200078e0a08 */
        /* <DEDUP_REMOVED lines=8> */
[C---:B------:R-:W-:Y:S01]  /*1770*/  LOP3.LUT R168, R33.reuse, 0x4c, RZ, 0xfc, !PT ;  /* 0x0000004c21a87812 */ /* 0x040fe200078efcff */
[----:B------:R-:W-:Y:S01]  /*1780*/  IMAD.MOV R5, RZ, RZ, -R5 ;  /* 0x000000ffff057224 */ /* 0x000fe200078e0a05 */
[----:B------:R-:W-:Y:S01]  /*1790*/  PRMT R34, RZ, 0x7610, R34 ;  /* 0x00007610ff227816 */ /* 0x000fe20000000022 */
[----:B------:R-:W-:Y:S01]  /*17a0*/  IMAD R114, R156, R9, R114 ;  /* 0x000000099c727224 */ /* 0x000fe200078e0272 */
[----:B------:R-:W-:Y:S01]  /*17b0*/  IABS R93, R168 ;  /* 0x000000a8005d7213 */ /* 0x000fe20000000000 */
[----:B------:R-:W-:Y:S01]  /*17c0*/  IMAD.MOV R7, RZ, RZ, -R7 ;  /* 0x000000ffff077224 */ /* 0x000fe200078e0a07 */
[----:B------:R-:W0:Y:S02]  /*17d0*/  FENCE.VIEW.ASYNC.S ;  /* 0x00000000000073c6 */ /* 0x000e240000000000 */
[----:B0-----:R0:W1:Y:S01]  /*17e0*/  @!UP2 SYNCS.EXCH.64 URZ, [UR10], UR8 ;  /* 0x000000080affa5b2 */ /* 0x0010620008000100 */
[----:B------:R-:W-:Y:S01]  /*17f0*/  IMAD R3, R12, R3, R11 ;  /* 0x000000030c037224 */ /* 0x000fe200078e020b */
[----:B------:R-:W-:Y:S01]  /*1800*/  PRMT R39, RZ, 0x7610, R39 ;  /* 0x00007610ff277816 */ /* 0x000fe20000000027 */
[C---:B------:R-:W-:Y:S01]  /*1810*/  IMAD R107, R156.reuse, R8, R107 ;  /* 0x000000089c6b7224 */ /* 0x040fe200078e026b */
[----:B------:R-:W-:Y:S01]  /*1820*/  LOP3.LUT R175, R33, 0x56, RZ, 0xfc, !PT ;  /* 0x0000005621af7812 */ /* 0x000fe200078efcff */
[----:B------:R-:W-:Y:S01]  /*1830*/  IMAD.MOV R4, RZ, RZ, -R4 ;  /* 0x000000ffff047224 */ /* 0x000fe200078e0a04 */
[----:B------:R-:W-:Y:S01]  /*1840*/  PRMT R30, RZ, 0x7610, R30 ;  /* 0x00007610ff1e7816 */ /* 0x000fe2000000001e */
[----:B------:R-:W-:Y:S01]  /*1850*/  IMAD.MOV R9, RZ, RZ, -R6 ;  /* 0x000000ffff097224 */ /* 0x000fe200078e0a06 */
[----:B------:R-:W-:Y:S01]  /*1860*/  IABS R86, R175 ;  /* 0x000000af00567213 */ /* 0x000fe20000000000 */
[C---:B------:R-:W-:Y:S01]  /*1870*/  IMAD.HI.U32 R8, R55.reuse, R101, RZ ;  /* 0x0000006537087227 */ /* 0x040fe200078e00ff */
[----:B------:R-:W-:Y:S01]  /*1880*/  PRMT R25, RZ, 0x7610, R25 ;  /* 0x00007610ff197816 */ /* 0x000fe20000000019 */
[----:B------:R-:W1:Y:S02]  /*1890*/  LDCU UR57, c[0x0][0x3b0] ;  /* 0x00007600ff3977ac */ /* 0x000e640008000800 */
[----:B------:R-:W-:Y:S01]  /*18a0*/  IMAD.HI.U32 R6, R55, R99, RZ ;  /* 0x0000006337067227 */ /* 0x000fe200078e00ff */
[----:B------:R-:W-:Y:S01]  /*18b0*/  PRMT R18, RZ, 0x7610, R18 ;  /* 0x00007610ff127816 */ /* 0x000fe20000000012 */
[----:B0-----:R-:W0:Y:S02]  /*18c0*/  LDCU UR9, c[0x0][0x3b0] ;  /* 0x00007600ff0977ac */ /* 0x001e240008000800 */
[----:B------:R-:W-:-:S02]  /*18d0*/  IMAD R136, R156, R5, R136 ;  /* 0x000000059c887224 */ /* 0x000fc400078e0288 */
[C---:B------:R-:W-:Y:S01]  /*18e0*/  IMAD.HI.U32 R5, R55.reuse, R125, RZ ;  /* 0x0000007d37057227 */ /* 0x040fe200078e00ff */
[----:B------:R-:W0:Y:S03]  /*18f0*/  LDCU UR39, c[0x0][0x3b0] ;  /* 0x00007600ff2777ac */ /* 0x000e260008000800 */
[----:B------:R-:W-:Y:S01]  /*1900*/  IMAD R91, R156, R7, R91 ;  /* 0x000000079c5b7224 */ /* 0x000fe200078e025b */
[----:B------:R-:W0:Y:S01]  /*1910*/  LDCU UR11, c[0x0][0x3b0] ;  /* 0x00007600ff0b77ac */ /* 0x000e220008000800 */
[----:B------:R-:W-:Y:S02]  /*1920*/  IMAD.IADD R3, R10, 0x1, R3 ;  /* 0x000000010a037824 */ /* 0x000fe400078e0203 */
[----:B------:R-:W-:Y:S01]  /*1930*/  IMAD R103, R156, R4, R103 ;  /* 0x000000049c677224 */ /* 0x000fe200078e0267 */
[----:B------:R-:W0:Y:S01]  /*1940*/  LDCU UR37, c[0x0][0x3b0] ;  /* 0x00007600ff2577ac */ /* 0x000e220008000800 */
[----:B------:R-:W-:Y:S01]  /*1950*/  IMAD.HI.U32 R7, R55, R85, RZ ;  /* 0x0000005537077227 */ /* 0x000fe200078e00ff */
[----:B------:R-:W0:Y:S03]  /*1960*/  LDCU UR46, c[0x0][0x3b0] ;  /* 0x00007600ff2e77ac */ /* 0x000e260008000800 */
[----:B------:R-:W-:-:S02]  /*1970*/  IMAD.MOV R8, RZ, RZ, -R8 ;  /* 0x000000ffff087224 */ /* 0x000fc400078e0a08 */
[----:B------:R-:W-:Y:S01]  /*1980*/  IMAD.HI.U32 R4, R55, R100, RZ ;  /* 0x0000006437047227 */ /* 0x000fe200078e00ff */
[----:B------:R-:W0:Y:S03]  /*1990*/  LDCU UR66, c[0x0][0x3b0] ;  /* 0x00007600ff4277ac */ /* 0x000e260008000800 */
[----:B------:R-:W-:Y:S01]  /*19a0*/  IMAD.MOV R6, RZ, RZ, -R6 ;  /* 0x000000ffff067224 */ /* 0x000fe200078e0a06 */
[----:B------:R-:W0:Y:S01]  /*19b0*/  LDCU UR15, c[0x0][0x3b0] ;  /* 0x00007600ff0f77ac */ /* 0x000e220008000800 */
[----:B------:R-:W-:Y:S02]  /*19c0*/  IMAD.MOV R5, RZ, RZ, -R5 ;  /* 0x000000ffff057224 */ /* 0x000fe400078e0a05 */
[----:B------:R-:W-:Y:S01]  /*19d0*/  IMAD R106, R156, R9, R106 ;  /* 0x000000099c6a7224 */ /* 0x000fe200078e026a */
[----:B------:R-:W0:Y:S01]  /*19e0*/  LDCU UR64, c[0x0][0x3b0] ;  /* 0x00007600ff4077ac */ /* 0x000e220008000800 */
[----:B------:R-:W-:-:S02]  /*19f0*/  IMAD.MOV R7, RZ, RZ, -R7 ;  /* 0x000000ffff077224 */ /* 0x000fc400078e0a07 */
[----:B------:R-:W-:Y:S01]  /*1a00*/  IMAD R14, R3, 0x80, R187 ;  /* 0x00000080030e7824 */ /* 0x000fe200078e02bb */
[----:B------:R-:W0:Y:S01]  /*1a10*/  LDCU UR38, c[0x0][0x3b0] ;  /* 0x00007600ff2677ac */ /* 0x000e220008000800 */
[----:B------:R-:W-:Y:S02]  /*1a20*/  IMAD R101, R156, R8, R101 ;  /* 0x000000089c657224 */ /* 0x000fe400078e0265 */
[----:B------:R-:W-:Y:S01]  /*1a30*/  IMAD.MOV R9, RZ, RZ, -R4 ;  /* 0x000000ffff097224 */ /* 0x000fe200078e0a04 */
[----:B------:R-:W-:Y:S01]  /*1a40*/  ISETP.GE.AND P2, PT, R14, RZ, PT ;  /* 0x000000ff0e00720c */ /* 0x000fe20003f46270 */
[C---:B------:R-:W-:Y:S01]  /*1a50*/  IMAD R99, R156.reuse, R6, R99 ;  /* 0x000000069c637224 */ /* 0x040fe200078e0263 */
[----:B------:R-:W-:Y:S01]  /*1a60*/  STL [R1+0x128], R14 ;  /* 0x0001280e01007387 */ /* 0x000fe20000100800 */
[C---:B------:R-:W-:Y:S01]  /*1a70*/  IMAD.HI.U32 R8, R55.reuse, R96, RZ ;  /* 0x0000006037087227 */ /* 0x040fe200078e00ff */
[----:B------:R-:W0:Y:S03]  /*1a80*/  LDCU UR49, c[0x0][0x3b0] ;  /* 0x00007600ff3177ac */ /* 0x000e260008000800 */
[C---:B------:R-:W-:Y:S01]  /*1a90*/  IMAD.HI.U32 R6, R55.reuse, R92, RZ ;  /* 0x0000005c37067227 */ /* 0x040fe200078e00ff */
[----:B------:R-:W0:Y:S03]  /*1aa0*/  LDCU UR62, c[0x0][0x3b0] ;  /* 0x00007600ff3e77ac */ /* 0x000e260008000800 */
[C---:B------:R-:W-:Y:S01]  /*1ab0*/  IMAD R125, R156.reuse, R5, R125 ;  /* 0x000000059c7d7224 */ /* 0x040fe200078e027d */
[----:B------:R-:W0:Y:S01]  /*1ac0*/  LDCU UR29, c[0x0][0x3b0] ;  /* 0x00007600ff1d77ac */ /* 0x000e220008000800 */
[----:B------:R-:W-:Y:S01]  /*1ad0*/  IMAD.HI.U32 R5, R55, R118, RZ ;  /* 0x0000007637057227 */ /* 0x000fe200078e00ff */
[----:B------:R-:W0:Y:S03]  /*1ae0*/  LDCU UR61, c[0x0][0x3b0] ;  /* 0x00007600ff3d77ac */ /* 0x000e260008000800 */
[C---:B------:R-:W-:Y:S01]  /*1af0*/  IMAD R85, R156.reuse, R7, R85 ;  /* 0x000000079c557224 */ /* 0x040fe200078e0255 */
[----:B------:R-:W-:Y:S01]  /*1b00*/  IABS R7, R14 ;  /* 0x0000000e00077213 */ /* 0x000fe20000000000 */
[----:B------:R-:W-:Y:S01]  /*1b10*/  IMAD R100, R156, R9, R100 ;  /* 0x000000099c647224 */ /* 0x000fe200078e0264 */
[----:B------:R-:W0:Y:S01]  /*1b20*/  LDCU UR43, c[0x0][0x3b0] ;  /* 0x00007600ff2b77ac */ /* 0x000e220008000800 */
[----:B------:R-:W-:-:S02]  /*1b30*/  IMAD.MOV R11, RZ, RZ, -R8 ;  /* 0x000000ffff0b7224 */ /* 0x000fc400078e0a08 */
[----:B------:R-:W-:Y:S01]  /*1b40*/  IMAD.MOV R9, RZ, RZ, -R6 ;  /* 0x000000ffff097224 */ /* 0x000fe200078e0a06 */
[----:B------:R-:W0:Y:S01]  /*1b50*/  LDCU UR32, c[0x0][0x3b0] ;  /* 0x00007600ff2077ac */ /* 0x000e220008000800 */
[C---:B------:R-:W-:Y:S01]  /*1b60*/  IMAD.HI.U32 R6, R55.reuse, R88, RZ ;  /* 0x0000005837067227 */ /* 0x040fe200078e00ff */
[----:B------:R-:W0:Y:S03]  /*1b70*/  LDCU UR54, c[0x0][0x3b0] ;  /* 0x00007600ff3677ac */ /* 0x000e260008000800 */
[----:B------:R-:W-:Y:S02]  /*1b80*/  IMAD.MOV R5, RZ, RZ, -R5 ;  /* 0x000000ffff057224 */ /* 0x000fe400078e0a05 */
[----:B------:R-:W-:Y:S01]  /*1b90*/  IMAD.HI.U32 R3, R55, R87, RZ ;  /* 0x0000005737037227 */ /* 0x000fe200078e00ff */
[----:B------:R-:W0:Y:S03]  /*1ba0*/  LDCU UR60, c[0x0][0x3b0] ;  /* 0x00007600ff3c77ac */ /* 0x000e260008000800 */
[----:B------:R-:W-:Y:S01]  /*1bb0*/  IMAD R96, R156, R11, R96 ;  /* 0x0000000b9c607224 */ /* 0x000fe200078e0260 */
[----:B------:R-:W0:Y:S01]  /*1bc0*/  LDCU UR33, c[0x0][0x3b0] ;  /* 0x00007600ff2177ac */ /* 0x000e220008000800 */
[----:B------:R-:W-:Y:S01]  /*1bd0*/  IMAD.HI.U32 R2, R2, R7, RZ ;  /* 0x0000000702027227 */ /* 0x000fe200078e00ff */
[----:B------:R-:W0:Y:S03]  /*1be0*/  LDCU UR36, c[0x0][0x3b0] ;  /* 0x00007600ff2477ac */ /* 0x000e260008000800 */
[----:B------:R-:W-:-:S02]  /*1bf0*/  IMAD.MOV R11, RZ, RZ, -R6 ;  /* 0x000000ffff0b7224 */ /* 0x000fc400078e0a06 */
[C---:B------:R-:W-:Y:S01]  /*1c00*/  IMAD R118, R156.reuse, R5, R118 ;  /* 0x000000059c767224 */ /* 0x040fe200078e0276 */
[----:B------:R-:W0:Y:S01]  /*1c10*/  LDCU UR58, c[0x0][0x3b0] ;  /* 0x00007600ff3a77ac */ /* 0x000e220008000800 */
[----:B------:R-:W-:Y:S02]  /*1c20*/  IMAD.MOV R6, RZ, RZ, -R3 ;  /* 0x000000ffff067224 */ /* 0x000fe400078e0a03 */
[C---:B------:R-:W-:Y:S01]  /*1c30*/  IMAD.HI.U32 R5, R55.reuse, R105, RZ ;  /* 0x0000006937057227 */ /* 0x040fe200078e00ff */
[----:B------:R-:W0:Y:S03]  /*1c40*/  LDCU UR53, c[0x0][0x3b0] ;  /* 0x00007600ff3577ac */ /* 0x000e260008000800 */
[----:B------:R-:W-:Y:S01]  /*1c50*/  IMAD.HI.U32 R3, R55, R82, RZ ;  /* 0x0000005237037227 */ /* 0x000fe200078e00ff */
[----:B------:R-:W0:Y:S03]  /*1c60*/  LDCU UR40, c[0x0][0x3b0] ;  /* 0x00007600ff2877ac */ /* 0x000e260008000800 */
[----:B------:R-:W-:Y:S01]  /*1c70*/  IMAD.MOV R2, RZ, RZ, -R2 ;  /* 0x000000ffff027224 */ /* 0x000fe200078e0a02 */
[----:B------:R-:W0:Y:S01]  /*1c80*/  LDCU UR41, c[0x0][0x3b0] ;  /* 0x00007600ff2977ac */ /* 0x000e220008000800 */
[----:B------:R-:W-:-:S02]  /*1c90*/  IMAD R88, R156, R11, R88 ;  /* 0x0000000b9c587224 */ /* 0x000fc400078e0258 */
[----:B------:R-:W-:Y:S01]  /*1ca0*/  IMAD.MOV R5, RZ, RZ, -R5 ;  /* 0x000000ffff057224 */ /* 0x000fe200078e0a05 */
[----:B------:R-:W0:Y:S01]  /*1cb0*/  LDCU UR42, c[0x0][0x3b0] ;  /* 0x00007600ff2a77ac */ /* 0x000e220008000800 */
[----:B------:R-:W-:Y:S02]  /*1cc0*/  IMAD.MOV R11, RZ, RZ, -R3 ;  /* 0x000000ffff0b7224 */ /* 0x000fe400078e0a03 */
[----:B------:R-:W-:Y:S01]  /*1cd0*/  IMAD R3, R0, R2, R7 ;  /* 0x0000000200037224 */ /* 0x000fe200078e0207 */
[----:B------:R-:W0:Y:S01]  /*1ce0*/  LDCU UR56, c[0x0][0x3b0] ;  /* 0x00007600ff3877ac */ /* 0x000e220008000800 */
[----:B------:R-:W-:Y:S02]  /*1cf0*/  IMAD R105, R156, R5, R105 ;  /* 0x000000059c697224 */ /* 0x000fe400078e0269 */
[----:B------:R-:W-:Y:S01]  /*1d00*/  IMAD.HI.U32 R5, R55, R98, RZ ;  /* 0x0000006237057227 */ /* 0x000fe200078e00ff */
[----:B------:R-:W-:Y:S01]  /*1d10*/  ISETP.GT.U32.AND P0, PT, R0, R3, PT ;  /* 0x000000030000720c */ /* 0x000fe20003f04070 */
[----:B------:R-:W0:Y:S02]  /*1d20*/  LDCU UR8, c[0x0][0x3b0] ;  /* 0x00007600ff0877ac */ /* 0x000e240008000800 */
[----:B------:R-:W-:-:S02]  /*1d30*/  IMAD.MOV R5, RZ, RZ, -R5 ;  /* 0x000000ffff057224 */ /* 0x000fc400078e0a05 */
[C---:B------:R-:W-:Y:S01]  /*1d40*/  IMAD.HI.U32 R4, R55.reuse, R95, RZ ;  /* 0x0000005f37047227 */ /* 0x040fe200078e00ff */
[----:B------:R-:W0:Y:S03]  /*1d50*/  LDCU UR45, c[0x0][0x3b0] ;  /* 0x00007600ff2d77ac */ /* 0x000e260008000800 */
[----:B------:R-:W-:Y:S01]  /*1d60*/  IMAD R98, R156, R5, R98 ;  /* 0x000000059c627224 */ /* 0x000fe200078e0262 */
[----:B------:R-:W0:Y:S01]  /*1d70*/  LDCU UR55, c[0x0][0x3b0] ;  /* 0x00007600ff3777ac */ /* 0x000e220008000800 */
[----:B------:R-:W-:Y:S01]  /*1d80*/  IMAD.HI.U32 R5, R55, R94, RZ ;  /* 0x0000005e37057227 */ /* 0x000fe200078e00ff */
[----:B------:R-:W0:Y:S03]  /*1d90*/  LDCU UR51, c[0x0][0x3b0] ;  /* 0x00007600ff3377ac */ /* 0x000e260008000800 */
[----:B------:R-:W-:-:S02]  /*1da0*/  IMAD.MOV R5, RZ, RZ, -R5 ;  /* 0x000000ffff057224 */ /* 0x000fc400078e0a05 */
[----:B------:R-:W-:Y:S01]  /*1db0*/  @!P0 IMAD.IADD R3, R3, 0x1, -R0 ;  /* 0x0000000103038824 */ /* 0x000fe200078e0a00 */
[----:B------:R-:W-:Y:S01]  /*1dc0*/  ISETP.NE.AND P0, PT, R56, RZ, PT ;  /* 0x000000ff3800720c */ /* 0x000fe20003f05270 */
[----:B------:R-:W-:Y:S01]  /*1dd0*/  IMAD R94, R156, R5, R94 ;  /* 0x000000059c5e7224 */ /* 0x000fe200078e025e */
[----:B------:R-:W0:Y:S01]  /*1de0*/  LDCU UR52, c[0x0][0x3b0] ;  /* 0x00007600ff3477ac */ /* 0x000e220008000800 */
[----:B------:R-:W-:Y:S01]  /*1df0*/  IMAD.HI.U32 R5, R55, R89, RZ ;  /* 0x0000005937057227 */ /* 0x000fe200078e00ff */
[----:B------:R-:W-:Y:S01]  /*1e00*/  ISETP.GT.U32.AND P1, PT, R0, R3, PT ;  /* 0x000000030000720c */ /* 0x000fe20003f24070 */
[----:B------:R-:W0:Y:S02]  /*1e10*/  LDCU UR47, c[0x0][0x3b0] ;  /* 0x00007600ff2f77ac */ /* 0x000e240008000800 */
[----:B------:R-:W-:Y:S02]  /*1e20*/  IMAD.MOV R4, RZ, RZ, -R4 ;  /* 0x000000ffff047224 */ /* 0x000fe400078e0a04 */
[----:B------:R-:W-:-:S02]  /*1e30*/  IMAD.MOV R5, RZ, RZ, -R5 ;  /* 0x000000ffff057224 */ /* 0x000fc400078e0a05 */
[----:B------:R-:W-:Y:S02]  /*1e40*/  IMAD R95, R156, R4, R95 ;  /* 0x000000049c5f7224 */ /* 0x000fe400078e025f */
[----:B------:R-:W-:-:S04]  /*1e50*/  IMAD.HI.U32 R4, R55, R90, RZ ;  /* 0x0000005a37047227 */ /* 0x000fc800078e00ff */
[----:B------:R-:W-:Y:S02]  /*1e60*/  IMAD R89, R156, R5, R89 ;  /* 0x000000059c597224 */ /* 0x000fe400078e0259 */
[----:B------:R-:W-:-:S04]  /*1e70*/  IMAD.HI.U32 R5, R55, R83, RZ ;  /* 0x0000005337057227 */ /* 0x000fc800078e00ff */
[----:B------:R-:W-:Y:S02]  /*1e80*/  IMAD R92, R156, R9, R92 ;  /* 0x000000099c5c7224 */ /* 0x000fe400078e025c */
[----:B------:R-:W-:Y:S02]  /*1e90*/  IMAD.MOV R9, RZ, RZ, -R4 ;  /* 0x000000ffff097224 */ /* 0x000fe400078e0a04 */
[----:B------:R-:W-:-:S04]  /*1ea0*/  IMAD.HI.U32 R4, R55, R84, RZ ;  /* 0x0000005437047227 */ /* 0x000fc800078e00ff */
[----:B------:R-:W-:Y:S02]  /*1eb0*/  IMAD.MOV R5, RZ, RZ, -R5 ;  /* 0x000000ffff057224 */ /* 0x000fe400078e0a05 */
[----:B------:R-:W-:-:S04]  /*1ec0*/  IMAD.HI.U32 R2, R55, R77, RZ ;  /* 0x0000004d37027227 */ /* 0x000fc800078e00ff */
[----:B------:R-:W-:Y:S02]  /*1ed0*/  @!P1 IMAD.IADD R3, R3, 0x1, -R0 ;  /* 0x0000000103039824 */ /* 0x000fe400078e0a00 */
[C---:B------:R-:W-:Y:S02]  /*1ee0*/  IMAD R90, R156.reuse, R9, R90 ;  /* 0x000000099c5a7224 */ /* 0x040fe400078e025a */
[----:B------:R-:W-:Y:S02]  /*1ef0*/  IMAD.MOV R9, RZ, RZ, -R4 ;  /* 0x000000ffff097224 */ /* 0x000fe400078e0a04 */
[----:B------:R-:W-:Y:S02]  /*1f00*/  IMAD R83, R156, R5, R83 ;  /* 0x000000059c537224 */ /* 0x000fe400078e0253 */
[----:B------:R-:W-:-:S04]  /*1f10*/  IMAD.HI.U32 R4, R55, R78, RZ ;  /* 0x0000004e37047227 */ /* 0x000fc800078e00ff */
[----:B------:R-:W-:Y:S02]  /*1f20*/  IMAD.MOV R5, RZ, RZ, -R2 ;  /* 0x000000ffff057224 */ /* 0x000fe400078e0a02 */
[----:B------:R-:W-:Y:S01]  /*1f30*/  @!P2 IMAD.MOV R3, RZ, RZ, -R3 ;  /* 0x000000ffff03a224 */ /* 0x000fe200078e0a03 */
[----:B------:R-:W-:Y:S01]  /*1f40*/  @!P0 LOP3.LUT R3, RZ, R56, RZ, 0x33, !PT ;  /* 0x00000038ff038212 */ /* 0x000fe200078e33ff */
[----:B------:R-:W-:-:S04]  /*1f50*/  IMAD.HI.U32 R2, R55, R79, RZ ;  /* 0x0000004f37027227 */ /* 0x000fc800078e00ff */
[----:B------:R-:W-:Y:S02]  /*1f60*/  IMAD.MOV R7, RZ, RZ, -R4 ;  /* 0x000000ffff077224 */ /* 0x000fe400078e0a04 */
[----:B------:R-:W-:-:S04]  /*1f70*/  IMAD.HI.U32 R0, R55, R73, RZ ;  /* 0x0000004937007227 */ /* 0x000fc800078e00ff */
[----:B------:R-:W-:-:S04]  /*1f80*/  IMAD.HI.U32 R4, R55, R74, RZ ;  /* 0x0000004a37047227 */ /* 0x000fc800078e00ff */
[----:B------:R-:W-:Y:S02]  /*1f90*/  IMAD.MOV R2, RZ, RZ, -R2 ;  /* 0x000000ffff027224 */ /* 0x000fe400078e0a02 */
[----:B---3--:R-:W-:Y:S02]  /*1fa0*/  IMAD R121, R3, UR7, RZ ;  /* 0x0000000703797c24 */ /* 0x008fe4000f8e02ff */
[C---:B--2---:R-:W-:Y:S02]  /*1fb0*/  VIADD R19, R184.reuse, 0xffffffc2 ;  /* 0xffffffc2b8137836 */ /* 0x044fe40000000000 */
[----:B------:R-:W-:Y:S01]  /*1fc0*/  VIADD R20, R184, 0xffffffdd ;  /* 0xffffffddb8147836 */ /* 0x000fe20000000000 */
[----:B------:R-:W-:Y:S01]  /*1fd0*/  SHF.R.S32.HI R183, RZ, 0x1f, R121 ;  /* 0x0000001fffb77819 */ /* 0x000fe20000011479 */
[----:B------:R-:W-:Y:S01]  /*1fe0*/  IMAD R77, R156, R5, R77 ;  /* 0x000000059c4d7224 */ /* 0x000fe200078e024d */
[----:B-----5:R-:W-:Y:S01]  /*1ff0*/  IADD3 R58, P6, PT, R121, UR20, RZ ;  /* 0x00000014793a7c10 */ /* 0x020fe2000ffde0ff */
[----:B------:R-:W-:-:S02]  /*2000*/  IMAD.MOV R0, RZ, RZ, -R0 ;  /* 0x000000ffff007224 */ /* 0x000fc400078e0a00 */
[C---:B------:R-:W-:Y:S01]  /*2010*/  VIADD R23, R184.reuse, 0xffffffde ;  /* 0xffffffdeb8177836 */ /* 0x040fe20000000000 */
[----:B------:R-:W-:Y:S01]  /*2020*/  IADD3.X R59, PT, PT, R183, UR21, RZ, P6, !PT ;  /* 0x00000015b73b7c10 */ /* 0x000fe2000b7fe4ff */
[----:B------:R-:W-:Y:S02]  /*2030*/  IMAD.MOV R5, RZ, RZ, -R4 ;  /* 0x000000ffff057224 */ /* 0x000fe400078e0a04 */
[C---:B------:R-:W-:Y:S02]  /*2040*/  VIADD R24, R184.reuse, 0xffffffd9 ;  /* 0xffffffd9b8187836 */ /* 0x040fe40000000000 */
[C---:B------:R-:W-:Y:S02]  /*2050*/  VIADD R28, R184.reuse, 0xffffffda ;  /* 0xffffffdab81c7836 */ /* 0x040fe40000000000 */
[C---:B------:R-:W-:Y:S02]  /*2060*/  VIADD R29, R184.reuse, 0xffffffd4 ;  /* 0xffffffd4b81d7836 */ /* 0x040fe40000000000 */
[----:B------:R-:W-:-:S02]  /*2070*/  VIADD R35, R184, 0xffffffd6 ;  /* 0xffffffd6b8237836 */ /* 0x000fc40000000000 */
[C---:B------:R-:W-:Y:S02]  /*2080*/  VIADD R36, R184.reuse, 0xffffffd1 ;  /* 0xffffffd1b8247836 */ /* 0x040fe40000000000 */
[C---:B------:R-:W-:Y:S02]  /*2090*/  VIADD R42, R184.reuse, 0xffffffd2 ;  /* 0xffffffd2b82a7836 */ /* 0x040fe40000000000 */
[----:B------:R-:W-:Y:S01]  /*20a0*/  VIADD R117, R184, 0xffffffc0 ;  /* 0xffffffc0b8757836 */ /* 0x000fe20000000000 */
[C---:B------:R-:W-:Y:S01]  /*20b0*/  LOP3.LUT R80, R33.reuse, 0x6a, RZ, 0xfc, !PT ;  /* 0x0000006a21507812 */ /* 0x040fe200078efcff */
[----:B------:R-:W-:Y:S01]  /*20c0*/  IMAD R79, R156, R2, R79 ;  /* 0x000000029c4f7224 */ /* 0x000fe200078e024f */
[C---:B------:R-:W-:Y:S01]  /*20d0*/  LOP3.LUT R81, R33.reuse, 0x6c, RZ, 0xfc, !PT ;  /* 0x0000006c21517812 */ /* 0x040fe200078efcff */
[C---:B------:R-:W-:Y:S01]  /*20e0*/  VIADD R4, R184.reuse, 0xfffffffe ;  /* 0xfffffffeb8047836 */ /* 0x040fe20000000000 */
[C---:B------:R-:W-:Y:S01]  /*20f0*/  LOP3.LUT R76, R33.reuse, 0x6e, RZ, 0xfc, !PT ;  /* 0x0000006e214c7812 */ /* 0x040fe200078efcff */
[----:B------:R-:W-:Y:S01]  /*2100*/  VIADD R2, R184, 0xffffffff ;  /* 0xffffffffb8027836 */ /* 0x000fe20000000000 */
[C---:B------:R-:W-:Y:S01]  /*2110*/  LOP3.LUT R72, R33.reuse, 0x70, RZ, 0xfc, !PT ;  /* 0x0000007021487812 */ /* 0x040fe200078efcff */
[----:B------:R-:W-:Y:S01]  /*2120*/  IMAD R73, R156, R0, R73 ;  /* 0x000000009c497224 */ /* 0x000fe200078e0249 */
[----:B------:R-:W-:Y:S01]  /*2130*/  ISETP.GE.U32.AND P0, PT, R4, 0x7fffffbf, PT ;  /* 0x7fffffbf0400780c */ /* 0x000fe20003f06070 */
[----:B------:R-:W-:Y:S01]  /*2140*/  VIADD R0, R184, 0xfffffffd ;  /* 0xfffffffdb8007836 */ /* 0x000fe20000000000 */
[----:B------:R-:W-:Y:S01]  /*2150*/  ISETP.GE.U32.AND P1, PT, R2, 0x7fffffc0, PT ;  /* 0x7fffffc00200780c */ /* 0x000fe20003f26070 */
[----:B-1----:R-:W-:Y:S01]  /*2160*/  BAR.SYNC.DEFER_BLOCKING 0x0 ;  /* 0x0000000000007b1d */ /* 0x002fe20000010000 */
[C---:B------:R-:W-:Y:S01]  /*2170*/  IMAD R87, R156.reuse, R6, R87 ;  /* 0x000000069c577224 */ /* 0x040fe200078e0257 */
[----:B----4-:R-:W-:Y:S01]  /*2180*/  SHF.R.S32.HI R6, RZ, 0x1f, R122 ;  /* 0x0000001fff067819 */ /* 0x010fe2000001147a */
[----:B------:R-:W-:Y:S01]  /*2190*/  IMAD R78, R156, R7, R78 ;  /* 0x000000079c4e7224 */ /* 0x000fe200078e024e */
[----:B------:R-:W-:Y:S01]  /*21a0*/  IADD3 R4, P6, PT, R58, R122, RZ ;  /* 0x0000007a3a047210 */ /* 0x000fe20007fde0ff */
[----:B------:R-:W-:Y:S01]  /*21b0*/  VIADD R2, R184, 0xfffffffc ;  /* 0xfffffffcb8027836 */ /* 0x000fe20000000000 */
[----:B------:R-:W-:Y:S01]  /*21c0*/  ISETP.GE.U32.AND P4, PT, R0, 0x7fffffbe, PT ;  /* 0x7fffffbe0000780c */ /* 0x000fe20003f86070 */
[----:B------:R-:W-:Y:S01]  /*21d0*/  IMAD.SHL.U32 R7, R122, 0x2, RZ ;  /* 0x000000027a077824 */ /* 0x000fe200078e00ff */
[----:B------:R1:W-:Y:S01]  /*21e0*/  STL [R1+0x124], R6 ;  /* 0x0001240601007387 */ /* 0x0003e20000100800 */
[----:B------:R-:W-:Y:S01]  /*21f0*/  VIADD R0, R184, 0xfffffffb ;  /* 0xfffffffbb8007836 */ /* 0x000fe20000000000 */
[----:B------:R-:W-:Y:S01]  /*2200*/  ISETP.GE.U32.AND P2, PT, R2, 0x7fffffbd, PT ;  /* 0x7fffffbd0200780c */ /* 0x000fe20003f46070 */
[----:B------:R-:W-:Y:S01]  /*2210*/  IMAD R74, R156, R5, R74 ;  /* 0x000000059c4a7224 */ /* 0x000fe200078e024a */
[----:B------:R-:W-:Y:S01]  /*2220*/  LOP3.LUT R62, R33, 0x72, RZ, 0xfc, !PT ;  /* 0x00000072213e7812 */ /* 0x000fe200078efcff */
[----:B------:R-:W-:Y:S01]  /*2230*/  IMAD.X R5, R6, 0x1, R59, P6 ;  /* 0x0000000106057824 */ /* 0x000fe200030e063b */
[----:B------:R-:W-:Y:S01]  /*2240*/  IADD3 R2, P6, PT, R7, R58, RZ ;  /* 0x0000003a07027210 */ /* 0x000fe20007fde0ff */
[----:B------:R-:W-:Y:S01]  /*2250*/  IMAD.HI.U32 R8, R55, R93, RZ ;  /* 0x0000005d37087227 */ /* 0x000fe200078e00ff */
[----:B------:R-:W-:-:S02]  /*2260*/  ISETP.GE.U32.AND P5, PT, R0, 0x7fffffbc, PT ;  /* 0x7fffffbc0000780c */ /* 0x000fc40003fa6070 */
[C---:B------:R-:W-:Y:S01]  /*2270*/  LOP3.LUT R64, R33.reuse, 0x76, RZ, 0xfc, !PT ;  /* 0x0000007621407812 */ /* 0x040fe200078efcff */
[----:B------:R-:W-:Y:S01]  /*2280*/  IMAD R84, R156, R9, R84 ;  /* 0x000000099c547224 */ /* 0x000fe200078e0254 */
[----:B-1----:R-:W-:Y:S01]  /*2290*/  SHF.R.S32.HI R6, RZ, 0x1f, R7 ;  /* 0x0000001fff067819 */ /* 0x002fe20000011407 */
[----:B------:R-:W-:Y:S01]  /*22a0*/  VIADD R0, R184, 0xfffffffa ;  /* 0xfffffffab8007836 */ /* 0x000fe20000000000 */
[C---:B------:R-:W-:Y:S01]  /*22b0*/  LOP3.LUT R65, R33.reuse, 0x78, RZ, 0xfc, !PT ;  /* 0x0000007821417812 */ /* 0x040fe200078efcff */
[----:B------:R-:W-:Y:S01]  /*22c0*/  IMAD.MOV R8, RZ, RZ, -R8 ;  /* 0x000000ffff087224 */ /* 0x000fe200078e0a08 */
[----:B------:R1:W2:Y:S01]  /*22d0*/  @!P0 LDG.E.U8 R34, desc[UR26][R4.64] ;  /* 0x0000001a04228981 */ /* 0x0002a2000c1e1100 */
[----:B------:R-:W-:Y:S01]  /*22e0*/  IMAD.X R3, R6, 0x1, R59, P6 ;  /* 0x0000000106037824 */ /* 0x000fe200030e063b */
[C---:B------:R-:W-:Y:S01]  /*22f0*/  LOP3.LUT R66, R33.reuse, 0x7a, RZ, 0xfc, !PT ;  /* 0x0000007a21427812 */ /* 0x040fe200078efcff */
[----:B------:R-:W-:Y:S01]  /*2300*/  IMAD R93, R156, R8, R93 ;  /* 0x000000089c5d7224 */ /* 0x000fe200078e025d */
[----:B------:R-:W3:Y:S01]  /*2310*/  @!P1 LDG.E.U8 R39, desc[UR26][R58.64] ;  /* 0x0000001a3a279981 */ /* 0x000ee2000c1e1100 */
[----:B------:R-:W-:Y:S01]  /*2320*/  ISETP.GE.U32.AND P1, PT, R0, 0x7fffffbb, PT ;  /* 0x7fffffbb0000780c */ /* 0x000fe20003f26070 */
[----:B------:R-:W-:Y:S01]  /*2330*/  VIADD R0, R184, 0xfffffff9 ;  /* 0xfffffff9b8007836 */ /* 0x000fe20000000000 */
[----:B------:R-:W-:Y:S01]  /*2340*/  LOP3.LUT R67, R33, 0x7c, RZ, 0xfc, !PT ;  /* 0x0000007c21437812 */ /* 0x000fe200078efcff */
[----:B------:R4:W-:Y:S01]  /*2350*/  STL [R1+0x120], R7 ;  /* 0x0001200701007387 */ /* 0x0009e20000100800 */
[----:B------:R-:W-:-:S04]  /*2360*/  IMAD.HI.U32 R8, R55, R86, RZ ;  /* 0x0000005637087227 */ /* 0x000fc800078e00ff */
[----:B------:R-:W-:Y:S01]  /*2370*/  IMAD R189, R122, 0x27, RZ ;  /* 0x000000277abd7824 */ /* 0x000fe200078e02ff */
[----:B------:R-:W-:-:S04]  /*2380*/  @!UP1 UIADD3 UR4, UPT, UPT, -UR5, 0x100000, URZ ;  /* 0x0010000005049890 */ /* 0x000fc8000fffe1ff */
[----:B------:R-:W-:Y:S02]  /*2390*/  @!UP1 USHF.L.U32 UR5, UR4, 0xb, URZ ;  /* 0x0000000b04059899 */ /* 0x000fe400080006ff */
[----:B------:R-:W-:Y:S01]  /*23a0*/  @!UP1 USHF.L.U32 UR4, UR4, 0x1, URZ ;  /* 0x0000000104049899 */ /* 0x000fe200080006ff */
[----:B-1----:R-:W-:Y:S01]  /*23b0*/  IMAD R4, R122, 0x3, RZ ;  /* 0x000000037a047824 */ /* 0x002fe200078e02ff */
[----:B------:R-:W-:Y:S01]  /*23c0*/  STL [R1+0x228], R6 ;  /* 0x0002280601007387 */ /* 0x000fe20000100800 */
[----:B------:R-:W-:Y:S01]  /*23d0*/  ISETP.GE.U32.AND P0, PT, R0, 0x7fffffba, PT ;  /* 0x7fffffba0000780c */ /* 0x000fe20003f06070 */
[----:B------:R-:W-:Y:S01]  /*23e0*/  IMAD.MOV R13, RZ, RZ, -R8 ;  /* 0x000000ffff0d7224 */ /* 0x000fe200078e0a08 */
[----:B------:R-:W-:Y:S01]  /*23f0*/  VOTEU.ALL UP2, P3 ;  /* 0x0000000000ff7886 */ /* 0x000fe20001840000 */
[----:B------:R1:W5:Y:S01]  /*2400*/  @!P4 LDG.E.U8 R30, desc[UR26][R2.64] ;  /* 0x0000001a021ec981 */ /* 0x000362000c1e1100 */
[----:B------:R-:W-:Y:S01]  /*2410*/  SHF.R.S32.HI R5, RZ, 0x1f, R4 ;  /* 0x0000001fff057819 */ /* 0x000fe20000011404 */
[----:B------:R-:W-:Y:S01]  /*2420*/  IMAD R82, R156, R11, R82 ;  /* 0x0000000b9c527224 */ /* 0x000fe200078e0252 */
[----:B------:R-:W0:Y:S01]  /*2430*/  LDCU UR7, c[0x0][0x3b0] ;  /* 0x00007600ff0777ac */ /* 0x000e220008000800 */
[----:B------:R0:W-:Y:S01]  /*2440*/  STL [R1+0x11c], R4 ;  /* 0x00011c0401007387 */ /* 0x0001e20000100800 */
[----:B------:R-:W-:-:S02]  /*2450*/  VIADD R0, R184, 0xfffffff8 ;  /* 0xfffffff8b8007836 */ /* 0x000fc40000000000 */
[----:B----4-:R-:W-:Y:S02]  /*2460*/  IMAD R7, R122, 0x5, RZ ;  /* 0x000000057a077824 */ /* 0x010fe400078e02ff */
[----:B------:R-:W-:Y:S01]  /*2470*/  VIADD R9, R184, 0xffffffca ;  /* 0xffffffcab8097836 */ /* 0x000fe20000000000 */
[----:B-1----:R-:W-:Y:S01]  /*2480*/  IADD3 R2, P6, PT, R4, R58, RZ ;  /* 0x0000003a04027210 */ /* 0x002fe20007fde0ff */
[----:B------:R-:W-:Y:S02]  /*2490*/  IMAD R86, R156, R13, R86 ;  /* 0x0000000d9c567224 */ /* 0x000fe400078e0256 */
[C---:B------:R-:W-:Y:S02]  /*24a0*/  VIADD R10, R184.reuse, 0xffffffc5 ;  /* 0xffffffc5b80a7836 */ /* 0x040fe40000000000 */
[----:B------:R-:W-:Y:S02]  /*24b0*/  VIADD R14, R184, 0xffffffc6 ;  /* 0xffffffc6b80e7836 */ /* 0x000fe40000000000 */
[C---:B------:R-:W-:Y:S01]  /*24c0*/  IMAD R56, R122.reuse, 0x7, RZ ;  /* 0x000000077a387824 */ /* 0x040fe200078e02ff */
[----:B------:R-:W-:Y:S01]  /*24d0*/  IABS R60, R66 ;  /* 0x00000042003c7213 */ /* 0x000fe20000000000 */
[----:B0-----:R-:W-:Y:S01]  /*24e0*/  IMAD.SHL.U32 R4, R122, 0x4, RZ ;  /* 0x000000047a047824 */ /* 0x001fe200078e00ff */
[----:B------:R-:W-:Y:S01]  /*24f0*/  STL [R1+0x224], R5 ;  /* 0x0002240501007387 */ /* 0x000fe20000100800 */
[----:B------:R-:W-:Y:S01]  /*2500*/  IMAD.X R3, R5, 0x1, R59, P6 ;  /* 0x0000000105037824 */ /* 0x000fe200030e063b */
[----:B------:R-:W-:Y:S01]  /*2510*/  ISETP.GE.U32.AND P4, PT, R0, 0x7fffffb9, PT ;  /* 0x7fffffb90000780c */ /* 0x000fe20003f86070 */
[----:B------:R0:W1:Y:S01]  /*2520*/  @!UP2 SYNCS.EXCH.64 URZ, [UR13+0x8008], UR4 ;  /* 0x008008040dffa5b2 */ /* 0x0000620008000100 */
[----:B------:R4:W-:Y:S01]  /*2530*/  STL [R1+0x118], R4 ;  /* 0x0001180401007387 */ /* 0x0009e20000100800 */
[----:B------:R-:W-:Y:S01]  /*2540*/  SHF.R.S32.HI R8, RZ, 0x1f, R4 ;  /* 0x0000001fff087819 */ /* 0x000fe20000011404 */
[----:B------:R-:W-:Y:S01]  /*2550*/  VIADD R0, R184, 0xfffffff7 ;  /* 0xfffffff7b8007836 */ /* 0x000fe20000000000 */
[----:B------:R-:W-:Y:S01]  /*2560*/  SHF.R.S32.HI R6, RZ, 0x1f, R7 ;  /* 0x0000001fff067819 */ /* 0x000fe20000011407 */
[----:B------:R0:W2:Y:S01]  /*2570*/  @!P2 LDG.E.U8 R25, desc[UR26][R2.64] ;  /* 0x0000001a0219a981 */ /* 0x0000a2000c1e1100 */
[----:B----4-:R-:W-:-:S02]  /*2580*/  IADD3 R4, P6, PT, R4, R58, RZ ;  /* 0x0000003a04047210 */ /* 0x010fc40007fde0ff */
[----:B------:R-:W-:Y:S02]  /*2590*/  PRMT R13, RZ, 0x7610, R13 ;  /* 0x00007610ff0d7816 */ /* 0x000fe4000000000d */
[----:B------:R-:W-:Y:S01]  /*25a0*/  SHF.R.S32.HI R54, RZ, 0x1f, R56 ;  /* 0x0000001fff367819 */ /* 0x000fe20000011438 */
[----:B------:R-:W-:Y:S01]  /*25b0*/  IMAD.X R5, R8, 0x1, R59, P6 ;  /* 0x0000000108057824 */ /* 0x000fe200030e063b */
[----:B0-----:R-:W-:Y:S01]  /*25c0*/  IADD3 R2, P6, PT, R7, R58, RZ ;  /* 0x0000003a07027210 */ /* 0x001fe20007fde0ff */
[----:B------:R-:W-:Y:S01]  /*25d0*/  IMAD.HI.U32 R185, R55, R60, RZ ;  /* 0x0000003c37b97227 */ /* 0x000fe200078e00ff */
[----:B------:R-:W-:Y:S01]  /*25e0*/  ISETP.GE.U32.AND P2, PT, R0, 0x7fffffb8, PT ;  /* 0x7fffffb80000780c */ /* 0x000fe20003f46070 */
[----:B------:R-:W-:Y:S01]  /*25f0*/  STL [R1+0x114], R7 ;  /* 0x0001140701007387 */ /* 0x000fe20000100800 */
[----:B------:R-:W-:Y:S01]  /*2600*/  SHF.R.S32.HI R188, RZ, 0x1f, R189 ;  /* 0x0000001fffbc7819 */ /* 0x000fe200000114bd */
[----:B------:R-:W-:Y:S01]  /*2610*/  VIADD R0, R184, 0xffffffec ;  /* 0xffffffecb8007836 */ /* 0x000fe20000000000 */
[----:B------:R-:W0:Y:S01]  /*2620*/  LDCU UR5, c[0x0][0x3b0] ;  /* 0x00007600ff0577ac */ /* 0x000e220008000800 */
[----:B------:R-:W-:Y:S01]  /*2630*/  STL [R1+0x220], R8 ;  /* 0x0002200801007387 */ /* 0x000fe20000100800 */
[----:B------:R-:W-:Y:S01]  /*2640*/  IMAD.X R3, R6, 0x1, R59, P6 ;  /* 0x0000000106037824 */ /* 0x000fe200030e063b */
[----:B------:R-:W4:Y:S02]  /*2650*/  LDCU UR4, c[0x0][0x3b0] ;  /* 0x00007600ff0477ac */ /* 0x000f240008000800 */
[----:B------:R1:W-:Y:S04]  /*2660*/  STL [R1+0x21c], R6 ;  /* 0x00021c0601007387 */ /* 0x0003e80000100800 */
[----:B------:R-:W2:Y:S01]  /*2670*/  @!P5 LDG.E.U8 R18, desc[UR26][R4.64] ;  /* 0x0000001a0412d981 */ /* 0x000ea2000c1e1100 */
[----:B------:R-:W-:Y:S01]  /*2680*/  ISETP.GE.U32.AND P5, PT, R0, 0x7fffffad, PT ;  /* 0x7fffffad0000780c */ /* 0x000fe20003fa6070 */
[----:B------:R-:W-:-:S02]  /*2690*/  VIADD R0, R184, 0xffffffed ;  /* 0xffffffedb8007836 */ /* 0x000fc40000000000 */
[----:B------:R0:W2:Y:S01]  /*26a0*/  @!P1 LDG.E.U8 R13, desc[UR26][R2.64] ;  /* 0x0000001a020d9981 */ /* 0x0000a2000c1e1100 */
[----:B-1----:R-:W-:Y:S02]  /*26b0*/  IMAD R6, R122, 0x6, RZ ;  /* 0x000000067a067824 */ /* 0x002fe400078e02ff */
[----:B------:R-:W-:Y:S01]  /*26c0*/  ISETP.GE.U32.AND P1, PT, R0, 0x7fffffae, PT ;  /* 0x7fffffae0000780c */ /* 0x000fe20003f26070 */
[----:B------:R-:W-:Y:S02]  /*26d0*/  VIADD R7, R184, 0xffffffee ;  /* 0xffffffeeb8077836 */ /* 0x000fe40000000000 */
[----:B------:R-:W-:Y:S02]  /*26e0*/  SHF.R.S32.HI R8, RZ, 0x1f, R6 ;  /* 0x0000001fff087819 */ /* 0x000fe40000011406 */
[----:B0-----:R-:W-:Y:S01]  /*26f0*/  IADD3 R2, P6, PT, R6, R58, RZ ;  /* 0x0000003a06027210 */ /* 0x001fe20007fde0ff */
[C---:B------:R-:W-:Y:S01]  /*2700*/  VIADD R0, R184.reuse, 0xffffffe8 ;  /* 0xffffffe8b8007836 */ /* 0x040fe20000000000 */
[----:B------:R0:W-:Y:S01]  /*2710*/  STL [R1+0x110], R6 ;  /* 0x0001100601007387 */ /* 0x0001e20000100800 */
[----:B------:R-:W-:-:S02]  /*2720*/  VIADD R4, R184, 0xffffffe9 ;  /* 0xffffffe9b8047836 */ /* 0x000fc40000000000 */
[----:B------:R-:W-:Y:S01]  /*2730*/  IMAD.X R3, R8, 0x1, R59, P6 ;  /* 0x0000000108037824 */ /* 0x000fe200030e063b */
[----:B------:R-:W-:Y:S02]  /*2740*/  ISETP.GE.U32.AND P6, PT, R7, 0x7fffffaf, PT ;  /* 0x7fffffaf0700780c */ /* 0x000fe40003fc6070 */
[----:B------:R-:W-:Y:S01]  /*2750*/  SEL R41, RZ, 0x1fffe, P1 ;  /* 0x0001fffeff297807 */ /* 0x000fe20000800000 */
[----:B0-----:R-:W-:Y:S01]  /*2760*/  VIADD R6, R184, 0xffffffef ;  /* 0xffffffefb8067836 */ /* 0x001fe20000000000 */
[----:B------:R-:W-:Y:S01]  /*2770*/  ISETP.GE.U32.AND P1, PT, R0, 0x7fffffa9, PT ;  /* 0x7fffffa90000780c */ /* 0x000fe20003f26070 */
[C---:B------:R-:W-:Y:S01]  /*2780*/  VIADD R0, R184.reuse, 0xffffffeb ;  /* 0xffffffebb8007836 */ /* 0x040fe20000000000 */
[----:B------:R-:W-:Y:S01]  /*2790*/  SEL R16, RZ, 0x1, P5 ;  /* 0x00000001ff107807 */ /* 0x000fe20002800000 */
[----:B------:R-:W-:Y:S01]  /*27a0*/  VIADD R5, R184, 0xffffffea ;  /* 0xffffffeab8057836 */ /* 0x000fe20000000000 */
[----:B------:R-:W-:Y:S02]  /*27b0*/  ISETP.GE.U32.AND P5, PT, R6, 0x7fffffb0, PT ;  /* 0x7fffffb00600780c */ /* 0x000fe40003fa6070 */
[----:B------:R-:W-:-:S02]  /*27c0*/  SEL R40, RZ, 0x4, P6 ;  /* 0x00000004ff287807 */ /* 0x000fc40003000000 */
[----:B------:R-:W-:Y:S01]  /*27d0*/  ISETP.GE.U32.AND P6, PT, R4, 0x7fffffaa, PT ;  /* 0x7fffffaa0400780c */ /* 0x000fe20003fc6070 */
[----:B------:R-:W-:Y:S01]  /*27e0*/  VIADD R4, R184, 0xffffffe4 ;  /* 0xffffffe4b8047836 */ /* 0x000fe20000000000 */
[----:B------:R-:W-:Y:S02]  /*27f0*/  SEL R46, RZ, 0x1, P1 ;  /* 0x00000001ff2e7807 */ /* 0x000fe40000800000 */
[----:B------:R-:W-:Y:S02]  /*2800*/  SEL R45, RZ, 0x7fff8, P5 ;  /* 0x0007fff8ff2d7807 */ /* 0x000fe40002800000 */
[----:B------:R-:W-:Y:S01]  /*2810*/  ISETP.GE.U32.AND P1, PT, R0, 0x7fffffac, PT ;  /* 0x7fffffac0000780c */ /* 0x000fe20003f26070 */
[----:B------:R-:W-:Y:S01]  /*2820*/  VIADD R0, R184, 0xffffffe5 ;  /* 0xffffffe5b8007836 */ /* 0x000fe20000000000 */
[----:B------:R-:W-:Y:S02]  /*2830*/  ISETP.GE.U32.AND P5, PT, R5, 0x7fffffab, PT ;  /* 0x7fffffab0500780c */ /* 0x000fe40003fa6070 */
[----:B------:R-:W-:-:S02]  /*2840*/  SEL R49, RZ, 0x1fffe, P6 ;  /* 0x0001fffeff317807 */ /* 0x000fc40003000000 */
[----:B------:R-:W-:Y:S01]  /*2850*/  ISETP.GE.U32.AND P6, PT, R4, 0x7fffffa5, PT ;  /* 0x7fffffa50400780c */ /* 0x000fe20003fc6070 */
[C---:B------:R-:W-:Y:S01]  /*2860*/  VIADD R4, R184.reuse, 0xffffffe7 ;  /* 0xffffffe7b8047836 */ /* 0x040fe20000000000 */
[----:B------:R-:W-:Y:S01]  /*2870*/  SEL R44, RZ, 0x4, P5 ;  /* 0x00000004ff2c7807 */ /* 0x000fe20002800000 */
[----:B------:R-:W-:Y:S01]  /*2880*/  VIADD R5, R184, 0xffffffe6 ;  /* 0xffffffe6b8057836 */ /* 0x000fe20000000000 */
[----:B------:R-:W-:Y:S01]  /*2890*/  ISETP.GE.U32.AND P5, PT, R0, 0x7fffffa6, PT ;  /* 0x7fffffa60000780c */ /* 0x000fe20003fa6070 */
[----:B------:R-:W-:Y:S01]  /*28a0*/  VIADD R0, R184, 0xffffffe1 ;  /* 0xffffffe1b8007836 */ /* 0x000fe20000000000 */
[----:B------:R-:W-:Y:S02]  /*28b0*/  SEL R50, RZ, 0x1, P6 ;  /* 0x00000001ff327807 */ /* 0x000fe40003000000 */
[----:B------:R-:W-:Y:S02]  /*28c0*/  SEL R47, RZ, 0x7fff8, P1 ;  /* 0x0007fff8ff2f7807 */ /* 0x000fe40000800000 */
[----:B------:R-:W-:Y:S01]  /*28d0*/  ISETP.GE.U32.AND P6, PT, R4, 0x7fffffa8, PT ;  /* 0x7fffffa80400780c */ /* 0x000fe20003fc6070 */
[C---:B------:R-:W-:Y:S01]  /*28e0*/  VIADD R4, R184.reuse, 0xffffffe0 ;  /* 0xffffffe0b8047836 */ /* 0x040fe20000000000 */
[----:B------:R-:W-:Y:S01]  /*28f0*/  ISETP.GE.U32.AND P1, PT, R5, 0x7fffffa7, PT ;  /* 0x7fffffa70500780c */ /* 0x000fe20003f26070 */
[----:B------:R-:W-:Y:S01]  /*2900*/  VIADD R5, R184, 0xffffffe2 ;  /* 0xffffffe2b8057836 */ /* 0x000fe20000000000 */
[----:B------:R-:W-:-:S02]  /*2910*/  SEL R53, RZ, 0x1fffe, P5 ;  /* 0x0001fffeff357807 */ /* 0x000fc40002800000 */
[----:B------:R-:W-:Y:S01]  /*2920*/  ISETP.GE.U32.AND P5, PT, R0, 0x7fffffa2, PT ;  /* 0x7fffffa20000780c */ /* 0x000fe20003fa6070 */
[----:B------:R-:W-:Y:S01]  /*2930*/  VIADD R0, R184, 0xffffffe3 ;  /* 0xffffffe3b8007836 */ /* 0x000fe20000000000 */
[----:B------:R-:W-:Y:S02]  /*2940*/  SEL R48, RZ, 0x4, P1 ;  /* 0x00000004ff307807 */ /* 0x000fe40000800000 */
[----:B------:R-:W-:Y:S01]  /*2950*/  ISETP.GE.U32.AND P1, PT, R4, 0x7fffffa1, PT ;  /* 0x7fffffa10400780c */ /* 0x000fe20003f26070 */
[----:B------:R-:W-:Y:S01]  /*2960*/  VIADD R4, R184, 0xffffffcc ;  /* 0xffffffccb8047836 */ /* 0x000fe20000000000 */
[----:B------:R-:W-:Y:S02]  /*2970*/  SEL R51, RZ, 0x7fff8, P6 ;  /* 0x0007fff8ff337807 */ /* 0x000fe40003000000 */
[----:B------:R-:W-:Y:S02]  /*2980*/  ISETP.GE.U32.AND P6, PT, R5, 0x7fffffa3, PT ;  /* 0x7fffffa30500780c */ /* 0x000fe40003fc6070 */
[----:B------:R-:W-:-:S02]  /*2990*/  SEL R63, RZ, 0x1fffe, P5 ;  /* 0x0001fffeff3f7807 */ /* 0x000fc40002800000 */
[----:B------:R-:W-:Y:S01]  /*29a0*/  ISETP.GE.U32.AND P5, PT, R0, 0x7fffffa4, PT ;  /* 0x7fffffa40000780c */ /* 0x000fe20003fa6070 */
[C---:B------:R-:W-:Y:S01]  /*29b0*/  VIADD R0, R184.reuse, 0xffffffcd ;  /* 0xffffffcdb8007836 */ /* 0x040fe20000000000 */
[----:B------:R-:W-:Y:S01]  /*29c0*/  SEL R52, RZ, 0x4, P6 ;  /* 0x00000004ff347807 */ /* 0x000fe20003000000 */
[----:B------:R-:W-:Y:S01]  /*29d0*/  VIADD R5, R184, 0xffffffce ;  /* 0xffffffceb8057836 */ /* 0x000fe20000000000 */
[----:B------:R-:W-:Y:S02]  /*29e0*/  ISETP.GE.U32.AND P6, PT, R4, 0x7fffff8d, PT ;  /* 0x7fffff8d0400780c */ /* 0x000fe40003fc6070 */
[----:B------:R-:W-:Y:S02]  /*29f0*/  SEL R61, RZ, 0x7fff8, P5 ;  /* 0x0007fff8ff3d7807 */ /* 0x000fe40002800000 */
[----:B------:R-:W-:Y:S01]  /*2a00*/  ISETP.GE.U32.AND P5, PT, R0, 0x7fffff8e, PT ;  /* 0x7fffff8e0000780c */ /* 0x000fe20003fa6070 */
[----:B------:R-:W-:Y:S01]  /*2a10*/  VIADD R0, R184, 0xffffffcf ;  /* 0xffffffcfb8007836 */ /* 0x000fe20000000000 */
        /* <DEDUP_REMOVED lines=8> */
[----:B------:R0:W-:Y:S01]  /*2aa0*/  STL [R1+0x218], R8 ;  /* 0x0002180801007387 */ /* 0x0001e20000100800 */
[----:B------:R-:W-:-:S02]  /*2ab0*/  SEL R5, RZ, 0x7fff8, P5 ;  /* 0x0007fff8ff057807 */ /* 0x000fc40002800000 */
[----:B------:R-:W-:Y:S01]  /*2ac0*/  ISETP.GE.U32.AND P5, PT, R6, 0x7fffff8a, PT ;  /* 0x7fffff8a0600780c */ /* 0x000fe20003fa6070 */
[C---:B------:R-:W-:Y:S01]  /*2ad0*/  VIADD R6, R184.reuse, 0xffffffcb ;  /* 0xffffffcbb8067836 */ /* 0x040fe20000000000 */
[----:B0-----:R-:W-:Y:S02]  /*2ae0*/  SEL R8, RZ, 0x1, P6 ;  /* 0x00000001ff087807 */ /* 0x001fe40003000000 */
[----:B------:R-:W-:Y:S01]  /*2af0*/  ISETP.GE.U32.AND P6, PT, R9, 0x7fffff8b, PT ;  /* 0x7fffff8b0900780c */ /* 0x000fe20003fc6070 */
[----:B------:R-:W-:Y:S01]  /*2b00*/  VIADD R9, R184, 0xffffffc4 ;  /* 0xffffffc4b8097836 */ /* 0x000fe20000000000 */
[----:B------:R-:W-:Y:S02]  /*2b10*/  SEL R11, RZ, 0x1fffe, P5 ;  /* 0x0001fffeff0b7807 */ /* 0x000fe40002800000 */
[----:B------:R-:W-:Y:S02]  /*2b20*/  ISETP.GE.U32.AND P5, PT, R6, 0x7fffff8c, PT ;  /* 0x7fffff8c0600780c */ /* 0x000fe40003fa6070 */
[----:B------:R-:W-:-:S02]  /*2b30*/  SEL R6, RZ, 0x4, P6 ;  /* 0x00000004ff067807 */ /* 0x000fc40003000000 */
[----:B------:R-:W-:Y:S02]  /*2b40*/  ISETP.GE.U32.AND P6, PT, R9, 0x7fffff85, PT ;  /* 0x7fffff850900780c */ /* 0x000fe40003fc6070 */
[----:B------:R-:W-:Y:S02]  /*2b50*/  SEL R9, RZ, 0x7fff8, P5 ;  /* 0x0007fff8ff097807 */ /* 0x000fe40002800000 */
[----:B------:R-:W-:Y:S01]  /*2b60*/  ISETP.GE.U32.AND P5, PT, R10, 0x7fffff86, PT ;  /* 0x7fffff860a00780c */ /* 0x000fe20003fa6070 */
[----:B------:R-:W-:Y:S01]  /*2b70*/  VIADD R10, R184, 0xffffffc7 ;  /* 0xffffffc7b80a7836 */ /* 0x000fe20000000000 */
[----:B------:R-:W-:Y:S02]  /*2b80*/  SEL R12, RZ, 0x1, P6 ;  /* 0x00000001ff0c7807 */ /* 0x000fe40003000000 */
[----:B------:R-:W-:Y:S01]  /*2b90*/  ISETP.GE.U32.AND P6, PT, R14, 0x7fffff87, PT ;  /* 0x7fffff870e00780c */ /* 0x000fe20003fc6070 */
[----:B------:R-:W-:Y:S01]  /*2ba0*/  VIADD R14, R184, 0xffffffc1 ;  /* 0xffffffc1b80e7836 */ /* 0x000fe20000000000 */
[----:B------:R-:W-:-:S02]  /*2bb0*/  SEL R17, RZ, 0x1fffe, P5 ;  /* 0x0001fffeff117807 */ /* 0x000fc40002800000 */
[----:B------:R-:W-:Y:S02]  /*2bc0*/  ISETP.GE.U32.AND P5, PT, R10, 0x7fffff88, PT ;  /* 0x7fffff880a00780c */ /* 0x000fe40003fa6070 */
[----:B------:R-:W-:Y:S02]  /*2bd0*/  SEL R10, RZ, 0x4, P6 ;  /* 0x00000004ff0a7807 */ /* 0x000fe40003000000 */
[----:B------:R-:W-:Y:S01]  /*2be0*/  ISETP.GE.U32.AND P6, PT, R14, 0x7fffff82, PT ;  /* 0x7fffff820e00780c */ /* 0x000fe20003fc6070 */
[C---:B------:R-:W-:Y:S01]  /*2bf0*/  VIADD R14, R184.reuse, 0xffffffc3 ;  /* 0xffffffc3b80e7836 */ /* 0x040fe20000000000 */
[----:B------:R-:W-:Y:S02]  /*2c00*/  SEL R15, RZ, 0x7fff8, P5 ;  /* 0x0007fff8ff0f7807 */ /* 0x000fe40002800000 */
[----:B------:R-:W-:Y:S01]  /*2c10*/  ISETP.GE.U32.AND P5, PT, R19, 0x7fffff83, PT ;  /* 0x7fffff831300780c */ /* 0x000fe20003fa6070 */
[----:B------:R-:W-:Y:S01]  /*2c20*/  VIADD R19, R184, 0xffffffdc ;  /* 0xffffffdcb8137836 */ /* 0x000fe20000000000 */
[----:B------:R-:W-:-:S02]  /*2c30*/  SEL R21, RZ, 0x1fffe, P6 ;  /* 0x0001fffeff157807 */ /* 0x000fc40003000000 */
[----:B------:R-:W-:Y:S02]  /*2c40*/  ISETP.GE.U32.AND P6, PT, R14, 0x7fffff84, PT ;  /* 0x7fffff840e00780c */ /* 0x000fe40003fc6070 */
[----:B------:R-:W-:Y:S02]  /*2c50*/  SEL R14, RZ, 0x4, P5 ;  /* 0x00000004ff0e7807 */ /* 0x000fe40002800000 */
[----:B------:R-:W-:Y:S02]  /*2c60*/  ISETP.GE.U32.AND P5, PT, R19, 0x7fffff9d, PT ;  /* 0x7fffff9d1300780c */ /* 0x000fe40003fa6070 */
[----:B------:R-:W-:Y:S02]  /*2c70*/  SEL R19, RZ, 0x7fff8, P6 ;  /* 0x0007fff8ff137807 */ /* 0x000fe40003000000 */
[----:B------:R-:W-:Y:S01]  /*2c80*/  ISETP.GE.U32.AND P6, PT, R20, 0x7fffff9e, PT ;  /* 0x7fffff9e1400780c */ /* 0x000fe20003fc6070 */
[----:B------:R-:W-:Y:S01]  /*2c90*/  VIADD R20, R184, 0xffffffdf ;  /* 0xffffffdfb8147836 */ /* 0x000fe20000000000 */
[----:B------:R-:W-:-:S02]  /*2ca0*/  SEL R22, RZ, 0x1, P5 ;  /* 0x00000001ff167807 */ /* 0x000fc40002800000 */
[----:B------:R-:W-:Y:S01]  /*2cb0*/  ISETP.GE.U32.AND P5, PT, R23, 0x7fffff9f, PT ;  /* 0x7fffff9f1700780c */ /* 0x000fe20003fa6070 */
[----:B------:R-:W-:Y:S01]  /*2cc0*/  VIADD R23, R184, 0xffffffd8 ;  /* 0xffffffd8b8177836 */ /* 0x000fe20000000000 */
[----:B------:R-:W-:Y:S02]  /*2cd0*/  SEL R27, RZ, 0x1fffe, P6 ;  /* 0x0001fffeff1b7807 */ /* 0x000fe40003000000 */
[----:B------:R-:W-:Y:S02]  /*2ce0*/  ISETP.GE.U32.AND P6, PT, R20, 0x7fffffa0, PT ;  /* 0x7fffffa01400780c */ /* 0x000fe40003fc6070 */
[----:B------:R-:W-:Y:S02]  /*2cf0*/  SEL R20, RZ, 0x4, P5 ;  /* 0x00000004ff147807 */ /* 0x000fe40002800000 */
[----:B------:R-:W-:Y:S02]  /*2d00*/  ISETP.GE.U32.AND P5, PT, R23, 0x7fffff99, PT ;  /* 0x7fffff991700780c */ /* 0x000fe40003fa6070 */
        /* <DEDUP_REMOVED lines=29> */
[----:B------:R-:W-:Y:S01]  /*2ee0*/  ISETP.GE.U32.AND P5, PT, R42, 0x7fffff94, PT ;  /* 0x7fffff942a00780c */ /* 0x000fe20003fa6070 */
[----:B------:R-:W-:Y:S01]  /*2ef0*/  IMAD.IADD R42, R16, 0x1, R41 ;  /* 0x00000001102a7824 */ /* 0x000fe200078e0229 */
[----:B------:R-:W-:-:S02]  /*2f00*/  SEL R16, RZ, 0x1, P1 ;  /* 0x00000001ff107807 */ /* 0x000fc40000800000 */
[----:B------:R-:W-:Y:S02]  /*2f10*/  SEL R41, RZ, 0x7fff8, P5 ;  /* 0x0007fff8ff297807 */ /* 0x000fe40002800000 */
[----:B------:R-:W-:Y:S01]  /*2f20*/  ISETP.GE.U32.AND P5, PT, R117, 0x7fffff81, PT ;  /* 0x7fffff817500780c */ /* 0x000fe20003fa6070 */
[----:B------:R-:W-:-:S03]  /*2f30*/  IMAD.IADD R63, R16, 0x1, R63 ;  /* 0x00000001103f7824 */ /* 0x000fc600078e023f */
[----:B------:R-:W-:Y:S01]  /*2f40*/  SEL R16, RZ, 0x1, P5 ;  /* 0x00000001ff107807 */ /* 0x000fe20002800000 */
[----:B------:R-:W-:-:S04]  /*2f50*/  IMAD.IADD R46, R46, 0x1, R49 ;  /* 0x000000012e2e7824 */ /* 0x000fc800078e0231 */
[----:B------:R-:W-:Y:S02]  /*2f60*/  IMAD.IADD R16, R16, 0x1, R21 ;  /* 0x0000000110107824 */ /* 0x000fe400078e0215 */
[----:B------:R-:W-:Y:S02]  /*2f70*/  IMAD.IADD R4, R4, 0x1, R7 ;  /* 0x0000000104047824 */ /* 0x000fe400078e0207 */
[----:B------:R-:W-:Y:S01]  /*2f80*/  IMAD.IADD R12, R12, 0x1, R17 ;  /* 0x000000010c0c7824 */ /* 0x000fe200078e0211 */
[----:B------:R-:W-:Y:S01]  /*2f90*/  LOP3.LUT R16, R16, 0x3, RZ, 0xc0, !PT ;  /* 0x0000000310107812 */ /* 0x000fe200078ec0ff */
[----:B------:R-:W-:Y:S02]  /*2fa0*/  IMAD.IADD R8, R8, 0x1, R11 ;  /* 0x0000000108087824 */ /* 0x000fe400078e020b */
[----:B------:R-:W-:Y:S01]  /*2fb0*/  IMAD.IADD R38, R38, 0x1, R43 ;  /* 0x0000000126267824 */ /* 0x000fe200078e022b */
[----:B------:R-:W-:Y:S01]  /*2fc0*/  LOP3.LUT R46, R46, 0x3, RZ, 0xc0, !PT ;  /* 0x000000032e2e7812 */ /* 0x000fe200078ec0ff */
[----:B------:R-:W-:Y:S01]  /*2fd0*/  IMAD.IADD R50, R50, 0x1, R53 ;  /* 0x0000000132327824 */ /* 0x000fe200078e0235 */
[----:B------:R-:W-:-:S02]  /*2fe0*/  LOP3.LUT R63, R63, 0x3, RZ, 0xc0, !PT ;  /* 0x000000033f3f7812 */ /* 0x000fc400078ec0ff */
[----:B------:R-:W-:Y:S01]  /*2ff0*/  LOP3.LUT R4, R4, 0x3, RZ, 0xc0, !PT ;  /* 0x0000000304047812 */ /* 0x000fe200078ec0ff */
[----:B------:R-:W-:Y:S01]  /*3000*/  IMAD.IADD R32, R32, 0x1, R37 ;  /* 0x0000000120207824 */ /* 0x000fe200078e0225 */
[----:B------:R-:W-:Y:S02]  /*3010*/  LOP3.LUT R12, R12, 0x3, RZ, 0xc0, !PT ;  /* 0x000000030c0c7812 */ /* 0x000fe400078ec0ff */
[----:B------:R-:W-:Y:S01]  /*3020*/  IADD3 R14, PT, PT, R16, R19, R14 ;  /* 0x00000013100e7210 */ /* 0x000fe20007ffe00e */
[----:B------:R-:W-:Y:S01]  /*3030*/  IMAD.IADD R26, R26, 0x1, R31 ;  /* 0x000000011a1a7824 */ /* 0x000fe200078e021f */
[----:B------:R-:W-:Y:S02]  /*3040*/  LOP3.LUT R8, R8, 0x3, RZ, 0xc0, !PT ;  /* 0x0000000308087812 */ /* 0x000fe400078ec0ff */
[----:B------:R-:W-:Y:S02]  /*3050*/  LOP3.LUT R38, R38, 0x3, RZ, 0xc0, !PT ;  /* 0x0000000326267812 */ /* 0x000fe400078ec0ff */
[----:B------:R-:W-:-:S02]  /*3060*/  IADD3 R44, PT, PT, R46, R47, R44 ;  /* 0x0000002f2e2c7210 */ /* 0x000fc40007ffe02c */
[----:B------:R-:W-:Y:S02]  /*3070*/  LOP3.LUT R50, R50, 0x3, RZ, 0xc0, !PT ;  /* 0x0000000332327812 */ /* 0x000fe400078ec0ff */
[----:B------:R-:W-:Y:S02]  /*3080*/  IADD3 R52, PT, PT, R63, R61, R52 ;  /* 0x0000003d3f347210 */ /* 0x000fe40007ffe034 */
[----:B------:R-:W-:Y:S02]  /*3090*/  IADD3 R0, PT, PT, R4, R5, R0 ;  /* 0x0000000504007210 */ /* 0x000fe40007ffe000 */
[----:B------:R-:W-:Y:S02]  /*30a0*/  IADD3 R10, PT, PT, R12, R15, R10 ;  /* 0x0000000f0c0a7210 */ /* 0x000fe40007ffe00a */
[----:B------:R-:W-:Y:S02]  /*30b0*/  LOP3.LUT R5, R14, 0xf, RZ, 0xc0, !PT ;  /* 0x0000000f0e057812 */ /* 0x000fe400078ec0ff */
[----:B------:R-:W-:-:S02]  /*30c0*/  IADD3 R6, PT, PT, R8, R9, R6 ;  /* 0x0000000908067210 */ /* 0x000fc40007ffe006 */
[----:B------:R-:W-:Y:S02]  /*30d0*/  LOP3.LUT R32, R32, 0x3, RZ, 0xc0, !PT ;  /* 0x0000000320207812 */ /* 0x000fe400078ec0ff */
[----:B------:R-:W-:Y:S01]  /*30e0*/  IADD3 R36, PT, PT, R38, R41, R36 ;  /* 0x0000002926247210 */ /* 0x000fe20007ffe024 */
[----:B------:R-:W-:Y:S01]  /*30f0*/  IMAD.SHL.U32 R9, R44, 0x100, RZ ;  /* 0x000001002c097824 */ /* 0x000fe200078e00ff */
[----:B------:R-:W-:Y:S02]  /*3100*/  IADD3 R48, PT, PT, R50, R51, R48 ;  /* 0x0000003332307210 */ /* 0x000fe40007ffe030 */
[----:B------:R-:W-:Y:S02]  /*3110*/  LOP3.LUT R26, R26, 0x3, RZ, 0xc0, !PT ;  /* 0x000000031a1a7812 */ /* 0x000fe400078ec0ff */
[----:B------:R-:W-:Y:S01]  /*3120*/  LOP3.LUT R7, R52, 0xf, RZ, 0xc0, !PT ;  /* 0x0000000f34077812 */ /* 0x000fe200078ec0ff */
[----:B------:R-:W-:Y:S01]  /*3130*/  IMAD R10, R10, 0x10, R5 ;  /* 0x000000100a0a7824 */ /* 0x000fe200078e0205 */
[----:B------:R-:W-:Y:S01]  /*3140*/  LOP3.LUT R42, R42, 0x3, RZ, 0xc0, !PT ;  /* 0x000000032a2a7812 */ /* 0x000fe200078ec0ff */
[----:B------:R-:W-:Y:S01]  /*3150*/  IMAD.SHL.U32 R6, R6, 0x100, RZ ;  /* 0x0000010006067824 */ /* 0x000fe200078e00ff */
[----:B------:R-:W-:-:S02]  /*3160*/  IADD3 R28, PT, PT, R32, R35, R28 ;  /* 0x00000023201c7210 */ /* 0x000fc40007ffe01c */
[----:B------:R-:W-:Y:S01]  /*3170*/  LOP3.LUT R5, R36, 0xf, RZ, 0xc0, !PT ;  /* 0x0000000f24057812 */ /* 0x000fe200078ec0ff */
[----:B------:R-:W-:Y:S01]  /*3180*/  IMAD.IADD R22, R22, 0x1, R27 ;  /* 0x0000000116167824 */ /* 0x000fe200078e021b */
[----:B------:R-:W-:Y:S01]  /*3190*/  IADD3 R24, PT, PT, R26, R29, R24 ;  /* 0x0000001d1a187210 */ /* 0x000fe20007ffe018 */
[----:B------:R-:W-:Y:S01]  /*31a0*/  IMAD R48, R48, 0x10, R7 ;  /* 0x0000001030307824 */ /* 0x000fe200078e0207 */
[----:B------:R-:W-:Y:S02]  /*31b0*/  IADD3 R40, PT, PT, R42, R45, R40 ;  /* 0x0000002d2a287210 */ /* 0x000fe40007ffe028 */
[----:B------:R-:W-:Y:S01]  /*31c0*/  LOP3.LUT R9, R9, 0xf00, RZ, 0xe2, !PT ;  /* 0x00000f0009097812 */ /* 0x000fe200078ee2ff */
[----:B------:R-:W-:Y:S01]  /*31d0*/  IMAD R28, R28, 0x10, R5 ;  /* 0x000000101c1c7824 */ /* 0x000fe200078e0205 */
[----:B------:R-:W-:Y:S01]  /*31e0*/  LOP3.LUT R5, R6, 0xf00, RZ, 0xe2, !PT ;  /* 0x00000f0006057812 */ /* 0x000fe200078ee2ff */
[----:B------:R-:W-:Y:S01]  /*31f0*/  IMAD.SHL.U32 R7, R24, 0x100, RZ ;  /* 0x0000010018077824 */ /* 0x000fe200078e00ff */
[----:B------:R-:W-:Y:S01]  /*3200*/  LOP3.LUT R22, R22, 0x3, RZ, 0xc0, !PT ;  /* 0x0000000316167812 */ /* 0x000fe200078ec0ff */
[----:B------:R-:W-:Y:S01]  /*3210*/  IMAD R9, R40, 0x1000, R9 ;  /* 0x0000100028097824 */ /* 0x000fe200078e0209 */
[----:B------:R-:W-:-:S02]  /*3220*/  LOP3.LUT R48, R48, 0xff, RZ, 0xc0, !PT ;  /* 0x000000ff30307812 */ /* 0x000fc400078ec0ff */
[----:B------:R-:W-:Y:S01]  /*3230*/  PRMT R6, RZ, 0x7610, R6 ;  /* 0x00007610ff067816 */ /* 0x000fe20000000006 */
[----:B------:R-:W-:Y:S01]  /*3240*/  IMAD R0, R0, 0x1000, R5 ;  /* 0x0000100000007824 */ /* 0x000fe200078e0205 */
[----:B------:R-:W-:Y:S01]  /*3250*/  IADD3 R20, PT, PT, R22, R23, R20 ;  /* 0x0000001716147210 */ /* 0x000fe20007ffe014 */
[----:B------:R-:W-:Y:S01]  /*3260*/  IMAD.IADD R9, R9, 0x1, R48 ;  /* 0x0000000109097824 */ /* 0x000fe200078e0230 */
[----:B------:R-:W-:Y:S02]  /*3270*/  LOP3.LUT R7, R7, 0xf00, RZ, 0xe2, !PT ;  /* 0x00000f0007077812 */ /* 0x000fe400078ee2ff */
[----:B------:R-:W-:Y:S01]  /*3280*/  LOP3.LUT R5, R10, 0xff, RZ, 0xc0, !PT ;  /* 0x000000ff0a057812 */ /* 0x000fe200078ec0ff */
[----:B------:R0:W2:Y:S01]  /*3290*/  @!P0 LDG.E.U8 R6, desc[UR26][R2.64] ;  /* 0x0000001a02068981 */ /* 0x0000a2000c1e1100 */
[----:B------:R-:W-:Y:S01]  /*32a0*/  IADD3 R4, P0, PT, R56, R58, RZ ;  /* 0x0000003a38047210 */ /* 0x000fe20007f1e0ff */
[----:B------:R-:W-:Y:S01]  /*32b0*/  IMAD R7, R20, 0x1000, R7 ;  /* 0x0000100014077824 */ /* 0x000fe200078e0207 */
[----:B------:R-:W-:Y:S01]  /*32c0*/  LOP3.LUT R28, R28, 0xff, RZ, 0xc0, !PT ;  /* 0x000000ff1c1c7812 */ /* 0x000fe200078ec0ff */
[----:B------:R-:W-:Y:S01]  /*32d0*/  IMAD.IADD R75, R0, 0x1, R5 ;  /* 0x00000001004b7824 */ /* 0x000fe200078e0205 */
[----:B------:R-:W-:Y:S01]  /*32e0*/  LOP3.LUT R10, R9, 0xffff, RZ, 0xc0, !PT ;  /* 0x0000ffff090a7812 */ /* 0x000fe200078ec0ff */
[----:B------:R-:W-:Y:S01]  /*32f0*/  STL [R1+0x10c], R56 ;  /* 0x00010c3801007387 */ /* 0x000fe20000100800 */
[----:B------:R-:W-:Y:S01]  /*3300*/  PRMT R0, RZ, 0x7610, R0 ;  /* 0x00007610ff007816 */ /* 0x000fe20000000000 */
[----:B0-----:R-:W-:-:S02]  /*3310*/  IMAD.SHL.U32 R2, R122, 0x8, RZ ;  /* 0x000000087a027824 */ /* 0x001fc400078e00ff */
[----:B------:R-:W-:Y:S01]  /*3320*/  STL [R1+0x214], R54 ;  /* 0x0002143601007387 */ /* 0x000fe20000100800 */
[----:B------:R-:W-:Y:S02]  /*3330*/  IMAD.X R5, R54, 0x1, R59, P0 ;  /* 0x0000000136057824 */ /* 0x000fe400000e063b */
[----:B------:R-:W-:Y:S01]  /*3340*/  IMAD.IADD R28, R7, 0x1, R28 ;  /* 0x00000001071c7824 */ /* 0x000fe200078e021c */
[----:B------:R0:W-:Y:S01]  /*3350*/  STL [R1+0x108], R2 ;  /* 0x0001080201007387 */ /* 0x0001e20000100800 */
[----:B------:R-:W-:Y:S01]  /*3360*/  SHF.R.S32.HI R8, RZ, 0x1f, R2 ;  /* 0x0000001fff087819 */ /* 0x000fe20000011402 */
[----:B------:R-:W-:Y:S01]  /*3370*/  IMAD R9, R122, 0x18, RZ ;  /* 0x000000187a097824 */ /* 0x000fe200078e02ff */
[----:B------:R-:W-:Y:S01]  /*3380*/  SHF.R.U32.HI R7, RZ, 0x7, R10 ;  /* 0x00000007ff077819 */ /* 0x000fe2000001160a */
[----:B------:R1:W2:Y:S01]  /*3390*/  @!P4 LDG.E.U8 R0, desc[UR26][R4.64] ;  /* 0x0000001a0400c981 */ /* 0x0002a2000c1e1100 */
[----:B------:R-:W-:Y:S02]  /*33a0*/  PRMT R40, RZ, 0x7610, R40 ;  /* 0x00007610ff287816 */ /* 0x000fe40000000028 */
[----:B0-----:R-:W-:Y:S01]  /*33b0*/  IADD3 R2, P0, PT, R2, R58, RZ ;  /* 0x0000003a02027210 */ /* 0x001fe20007f1e0ff */
[----:B------:R0:W-:Y:S01]  /*33c0*/  STL [R1+0x210], R8 ;  /* 0x0002100801007387 */ /* 0x0001e20000100800 */
[----:B------:R-:W-:-:S03]  /*33d0*/  LOP3.LUT P4, RZ, R7, 0x1, RZ, 0xc0, !PT ;  /* 0x0000000107ff7812 */ /* 0x000fc6000788c0ff */
[----:B------:R-:W-:Y:S01]  /*33e0*/  IMAD.X R3, R8, 0x1, R59, P0 ;  /* 0x0000000108037824 */ /* 0x000fe200000e063b */
[----:B------:R3:W-:Y:S01]  /*33f0*/  STL [R1+0xc8], R9 ;  /* 0x0000c80901007387 */ /* 0x0007e20000100800 */
[----:B-1----:R-:W-:Y:S02]  /*3400*/  IADD3 R4, P0, PT, R9, R58, RZ ;  /* 0x0000003a09047210 */ /* 0x002fe40007f1e0ff */
[----:B------:R-:W-:Y:S01]  /*3410*/  PRMT R41, RZ, 0x7610, R41 ;  /* 0x00007610ff297816 */ /* 0x000fe20000000029 */
[----:B------:R1:W2:Y:S01]  /*3420*/  @!P2 LDG.E.U8 R40, desc[UR26][R2.64] ;  /* 0x0000001a0228a981 */ /* 0x0002a2000c1e1100 */
[----:B0-----:R-:W-:Y:S01]  /*3430*/  SHF.R.S32.HI R8, RZ, 0x1f, R9 ;  /* 0x0000001fff087819 */ /* 0x001fe20000011409 */
[----:B---3--:R-:W-:-:S04]  /*3440*/  IMAD R9, R122, 0x9, RZ ;  /* 0x000000097a097824 */ /* 0x008fc800078e02ff */
[----:B------:R0:W-:Y:S01]  /*3450*/  STL [R1+0x20c], R8 ;  /* 0x00020c0801007387 */ /* 0x0001e20000100800 */
[----:B------:R-:W-:Y:S01]  /*3460*/  IMAD.X R5, R8, 0x1, R59, P0 ;  /* 0x0000000108057824 */ /* 0x000fe200000e063b */
[----:B-1----:R-:W-:Y:S01]  /*3470*/  IADD3 R2, P0, PT, R9, R58, RZ ;  /* 0x0000003a09027210 */ /* 0x002fe20007f1e0ff */
[----:B------:R-:W-:Y:S01]  /*3480*/  VIADD R7, R184, 0xfffffff5 ;  /* 0xfffffff5b8077836 */ /* 0x000fe20000000000 */
[----:B------:R-:W-:Y:S02]  /*3490*/  PRMT R35, RZ, 0x7610, R35 ;  /* 0x00007610ff237816 */ /* 0x000fe40000000023 */
[----:B------:R1:W3:Y:S01]  /*34a0*/  @P4 LDG.E.U8 R41, desc[UR26][R4.64] ;  /* 0x0000001a04294981 */ /* 0x0002e2000c1e1100 */
[----:B0-----:R-:W-:Y:S02]  /*34b0*/  SHF.R.S32.HI R8, RZ, 0x1f, R9 ;  /* 0x0000001fff087819 */ /* 0x001fe40000011409 */
[----:B------:R-:W-:-:S03]  /*34c0*/  ISETP.GE.U32.AND P2, PT, R7, 0x7fffffb6, PT ;  /* 0x7fffffb60700780c */ /* 0x000fc60003f46070 */
[----:B------:R-:W-:Y:S02]  /*34d0*/  IMAD.X R3, R8, 0x1, R59, P0 ;  /* 0x0000000108037824 */ /* 0x000fe400000e063b */
[----:B-1----:R-:W-:Y:S01]  /*34e0*/  IMAD R4, R122, 0xa, RZ ;  /* 0x0000000a7a047824 */ /* 0x002fe200078e02ff */
[----:B------:R-:W-:Y:S01]  /*34f0*/  STL [R1+0x104], R9 ;  /* 0x0001040901007387 */ /* 0x000fe20000100800 */
[----:B------:R-:W-:Y:S01]  /*3500*/  VIADD R7, R184, 0xfffffff4 ;  /* 0xfffffff4b8077836 */ /* 0x000fe20000000000 */
[----:B------:R-:W-:Y:S02]  /*3510*/  PRMT R75, R75, 0x5410, R28 ;  /* 0x000054104b4b7816 */ /* 0x000fe4000000001c */
[----:B------:R-:W-:Y:S01]  /*3520*/  STL [R1+0x208], R8 ;  /* 0x0002080801007387 */ /* 0x000fe20000100800 */
[----:B------:R-:W-:-:S03]  /*3530*/  SHF.R.S32.HI R5, RZ, 0x1f, R4 ;  /* 0x0000001fff057819 */ /* 0x000fc60000011404 */
[----:B------:R0:W2:Y:S01]  /*3540*/  @!P6 LDG.E.U8 R35, desc[UR26][R2.64] ;  /* 0x0000001a0223e981 */ /* 0x0000a2000c1e1100 */
[----:B------:R-:W-:-:S03]  /*3550*/  ISETP.GE.U32.AND P0, PT, R7, 0x7fffffb5, PT ;  /* 0x7fffffb50700780c */ /* 0x000fc60003f06070 */
[----:B------:R1:W-:Y:S01]  /*3560*/  STL [R1+0x100], R4 ;  /* 0x0001000401007387 */ /* 0x0003e20000100800 */
[----:B------:R-:W-:Y:S02]  /*3570*/  SHF.R.U64 R7, R75, 0x1f, RZ ;  /* 0x0000001f4b077819 */ /* 0x000fe400000012ff */
[----:B0-----:R-:W-:Y:S01]  /*3580*/  IADD3 R2, P6, PT, R4, R58, RZ ;  /* 0x0000003a04027210 */ /* 0x001fe20007fde0ff */
[C---:B-1----:R-:W-:Y:S01]  /*3590*/  IMAD.SHL.U32 R4, R122.reuse, 0x20, RZ ;  /* 0x000000207a047824 */ /* 0x042fe200078e00ff */
[----:B------:R-:W-:Y:S01]  /*35a0*/  PRMT R29, RZ, 0x7610, R29 ;  /* 0x00007610ff1d7816 */ /* 0x000fe2000000001d */
[----:B------:R0:W-:Y:S02]  /*35b0*/  STL [R1+0x204], R5 ;  /* 0x0002040501007387 */ /* 0x0001e40000100800 */
[----:B------:R-:W-:Y:S01]  /*35c0*/  IMAD.X R3, R5, 0x1, R59, P6 ;  /* 0x0000000105037824 */ /* 0x000fe200030e063b */
[----:B------:R-:W-:Y:S01]  /*35d0*/  LOP3.LUT P4, RZ, R7, 0x1, RZ, 0xc0, !PT ;  /* 0x0000000107ff7812 */ /* 0x000fe2000788c0ff */
[----:B------:R1:W-:Y:S01]  /*35e0*/  STL [R1+0xa8], R4 ;  /* 0x0000a80401007387 */ /* 0x0003e20000100800 */
[----:B------:R-:W-:Y:S01]  /*35f0*/  SHF.R.S32.HI R9, RZ, 0x1f, R4 ;  /* 0x0000001fff097819 */ /* 0x000fe20000011404 */
[----:B------:R-:W-:-:S02]  /*3600*/  IMAD R7, R122, 0xb, RZ ;  /* 0x0000000b7a077824 */ /* 0x000fc400078e02ff */
[----:B------:R4:W2:Y:S01]  /*3610*/  @!P2 LDG.E.U8 R29, desc[UR26][R2.64] ;  /* 0x0000001a021da981 */ /* 0x0008a2000c1e1100 */
[----:B0-----:R-:W-:Y:S01]  /*3620*/  VIADD R5, R184, 0xfffffff3 ;  /* 0xfffffff3b8057836 */ /* 0x001fe20000000000 */
[----:B-1----:R-:W-:-:S04]  /*3630*/  IADD3 R4, P6, PT, R4, R58, RZ ;  /* 0x0000003a04047210 */ /* 0x002fc80007fde0ff */
[----:B------:R-:W-:Y:S02]  /*3640*/  ISETP.GE.U32.AND P2, PT, R5, 0x7fffffb4, PT ;  /* 0x7fffffb40500780c */ /* 0x000fe40003f46070 */
[----:B------:R-:W-:Y:S01]  /*3650*/  SHF.R.S32.HI R8, RZ, 0x1f, R7 ;  /* 0x0000001fff087819 */ /* 0x000fe20000011407 */
[----:B------:R-:W-:Y:S01]  /*3660*/  IMAD.X R5, R9, 0x1, R59, P6 ;  /* 0x0000000109057824 */ /* 0x000fe200030e063b */
[----:B----4-:R-:W-:Y:S01]  /*3670*/  IADD3 R2, P6, PT, R7, R58, RZ ;  /* 0x0000003a07027210 */ /* 0x010fe20007fde0ff */
[----:B------:R0:W-:Y:S01]  /*3680*/  STL [R1+0xfc], R7 ;  /* 0x0000fc0701007387 */ /* 0x0001e20000100800 */
[----:B------:R-:W-:Y:S02]  /*3690*/  PRMT R23, RZ, 0x7610, R23 ;  /* 0x00007610ff177816 */ /* 0x000fe40000000017 */
[----:B------:R-:W-:Y:S01]  /*36a0*/  PRMT R42, RZ, 0x7610, R42 ;  /* 0x00007610ff2a7816 */ /* 0x000fe2000000002a */
[----:B------:R1:W-:Y:S01]  /*36b0*/  STL [R1+0x200], R9 ;  /* 0x0002000901007387 */ /* 0x0003e20000100800 */
[----:B------:R-:W-:Y:S01]  /*36c0*/  IMAD.X R3, R8, 0x1, R59, P6 ;  /* 0x0000000108037824 */ /* 0x000fe200030e063b */
[----:B0-----:R-:W-:-:S03]  /*36d0*/  SHF.R.U64 R7, R75, 0x17, RZ ;  /* 0x000000174b077819 */ /* 0x001fc600000012ff */
[----:B------:R0:W4:Y:S01]  /*36e0*/  @P4 LDG.E.U8 R42, desc[UR26][R4.64] ;  /* 0x0000001a042a4981 */ /* 0x000122000c1e1100 */
[----:B-1----:R-:W-:-:S03]  /*36f0*/  IMAD R9, R122, 0x28, RZ ;  /* 0x000000287a097824 */ /* 0x002fc600078e02ff */
[----:B------:R1:W-:Y:S01]  /*3700*/  STL [R1+0x1fc], R8 ;  /* 0x0001fc0801007387 */ /* 0x0003e20000100800 */
[----:B------:R-:W-:-:S03]  /*3710*/  LOP3.LUT P6, RZ, R7, 0x1, RZ, 0xc0, !PT ;  /* 0x0000000107ff7812 */ /* 0x000fc600078cc0ff */
[----:B------:R5:W2:Y:S01]  /*3720*/  @!P0 LDG.E.U8 R23, desc[UR26][R2.64] ;  /* 0x0000001a02178981 */ /* 0x000aa2000c1e1100 */
[----:B0-----:R-:W-:Y:S01]  /*3730*/  IMAD R4, R122, 0xc, RZ ;  /* 0x0000000c7a047824 */ /* 0x001fe200078e02ff */
[----:B-1----:R-:W-:Y:S02]  /*3740*/  SHF.R.S32.HI R8, RZ, 0x1f, R9 ;  /* 0x0000001fff087819 */ /* 0x002fe40000011409 */
[----:B-----5:R-:W-:Y:S01]  /*3750*/  IADD3 R2, P0, PT, R9, R58, RZ ;  /* 0x0000003a09027210 */ /* 0x020fe20007f1e0ff */
[----:B------:R0:W-:Y:S01]  /*3760*/  STL [R1+0x88], R9 ;  /* 0x0000880901007387 */ /* 0x0001e20000100800 */
[----:B------:R-:W-:Y:S02]  /*3770*/  SHF.R.U64 R7, R75, 0xf, RZ ;  /* 0x0000000f4b077819 */ /* 0x000fe400000012ff */
[----:B------:R-:W-:Y:S01]  /*3780*/  PRMT R43, RZ, 0x7610, R43 ;  /* 0x00007610ff2b7816 */ /* 0x000fe2000000002b */
[----:B------:R1:W-:Y:S01]  /*3790*/  STL [R1+0x1f4], R8 ;  /* 0x0001f40801007387 */ /* 0x0003e20000100800 */
[----:B------:R-:W-:-:S03]  /*37a0*/  IMAD.X R3, R8, 0x1, R59, P0 ;  /* 0x0000000108037824 */ /* 0x000fc600000e063b */
[----:B------:R5:W-:Y:S01]  /*37b0*/  STL [R1+0xf8], R4 ;  /* 0x0000f80401007387 */ /* 0x000be20000100800 */
[----:B0-----:R-:W-:Y:S01]  /*37c0*/  IMAD R9, R122, 0x30, RZ ;  /* 0x000000307a097824 */ /* 0x001fe200078e02ff */
[----:B------:R-:W-:Y:S02]  /*37d0*/  LOP3.LUT P4, RZ, R7, 0x1, RZ, 0xc0, !PT ;  /* 0x0000000107ff7812 */ /* 0x000fe4000788c0ff */
[----:B------:R0:W2:Y:S01]  /*37e0*/  @P6 LDG.E.U8 R43, desc[UR26][R2.64] ;  /* 0x0000001a022b6981 */ /* 0x0000a2000c1e1100 */
[----:B-1----:R-:W-:Y:S02]  /*37f0*/  SHF.R.S32.HI R8, RZ, 0x1f, R4 ;  /* 0x0000001fff087819 */ /* 0x002fe40000011404 */
[----:B-----5:R-:W-:-:S03]  /*3800*/  IADD3 R4, P0, PT, R4, R58, RZ ;  /* 0x0000003a04047210 */ /* 0x020fc60007f1e0ff */
[----:B------:R1:W-:Y:S01]  /*3810*/  STL [R1+0x1f8], R8 ;  /* 0x0001f80801007387 */ /* 0x0003e20000100800 */
[----:B------:R-:W-:Y:S01]  /*3820*/  PRMT R19, RZ, 0x7610, R19 ;  /* 0x00007610ff137816 */ /* 0x000fe20000000013 */
[----:B------:R-:W-:Y:S01]  /*3830*/  VIADD R7, R184, 0xfffffff2 ;  /* 0xfffffff2b8077836 */ /* 0x000fe20000000000 */
[----:B0-----:R-:W-:Y:S01]  /*3840*/  IADD3 R2, P6, PT, R9, R58, RZ ;  /* 0x0000003a09027210 */ /* 0x001fe20007fde0ff */
[----:B------:R-:W-:Y:S01]  /*3850*/  IMAD.X R5, R8, 0x1, R59, P0 ;  /* 0x0000000108057824 */ /* 0x000fe200000e063b */
[----:B------:R-:W-:Y:S02]  /*3860*/  PRMT R44, RZ, 0x7610, R44 ;  /* 0x00007610ff2c7816 */ /* 0x000fe4000000002c */
[----:B-1----:R-:W-:Y:S02]  /*3870*/  SHF.R.S32.HI R8, RZ, 0x1f, R9 ;  /* 0x0000001fff087819 */ /* 0x002fe40000011409 */
[----:B------:R0:W5:Y:S01]  /*3880*/  @!P2 LDG.E.U8 R19, desc[UR26][R4.64] ;  /* 0x0000001a0413a981 */ /* 0x000162000c1e1100 */
[----:B------:R-:W-:Y:S01]  /*3890*/  ISETP.GE.U32.AND P0, PT, R7, 0x7fffffb3, PT ;  /* 0x7fffffb30700780c */ /* 0x000fe20003f06070 */
[----:B------:R-:W-:-:S02]  /*38a0*/  VIADD R7, R184, 0xfffffff1 ;  /* 0xfffffff1b8077836 */ /* 0x000fc40000000000 */
[----:B------:R-:W-:Y:S01]  /*38b0*/  IMAD.X R3, R8, 0x1, R59, P6 ;  /* 0x0000000108037824 */ /* 0x000fe200030e063b */
[----:B------:R-:W-:Y:S01]  /*38c0*/  STL [R1+0x68], R9 ;  /* 0x0000680901007387 */ /* 0x000fe20000100800 */
[----:B0-----:R-:W-:-:S03]  /*38d0*/  IMAD R4, R122, 0xd, RZ ;  /* 0x0000000d7a047824 */ /* 0x001fc600078e02ff */
[----:B------:R-:W-:Y:S01]  /*38e0*/  STL [R1+0x1f0], R8 ;  /* 0x0001f00801007387 */ /* 0x000fe20000100800 */
[----:B------:R-:W-:-:S03]  /*38f0*/  ISETP.GE.U32.AND P2, PT, R7, 0x7fffffb2, PT ;  /* 0x7fffffb20700780c */ /* 0x000fc60003f46070 */
[----:B------:R0:W2:Y:S01]  /*3900*/  @P4 LDG.E.U8 R44, desc[UR26][R2.64] ;  /* 0x0000001a022c4981 */ /* 0x0000a2000c1e1100 */
[----:B------:R-:W-:-:S03]  /*3910*/  SHF.R.S32.HI R5, RZ, 0x1f, R4 ;  /* 0x0000001fff057819 */ /* 0x000fc60000011404 */
[----:B------:R1:W-:Y:S01]  /*3920*/  STL [R1+0xf4], R4 ;  /* 0x0000f40401007387 */ /* 0x0003e20000100800 */
[----:B------:R-:W-:Y:S02]  /*3930*/  SHF.R.U64 R7, R75, 0x7, RZ ;  /* 0x000000074b077819 */ /* 0x000fe400000012ff */
[----:B0-----:R-:W-:Y:S01]  /*3940*/  IADD3 R2, P6, PT, R4, R58, RZ ;  /* 0x0000003a04027210 */ /* 0x001fe20007fde0ff */
[C---:B-1----:R-:W-:Y:S01]  /*3950*/  IMAD R4, R122.reuse, 0x38, RZ ;  /* 0x000000387a047824 */ /* 0x042fe200078e02ff */
        /* <DEDUP_REMOVED lines=10> */
[----:B------:R-:W-:Y:S01]  /*3a00*/  ISETP.GE.U32.AND P0, PT, R5, 0x7fffffb1, PT ;  /* 0x7fffffb10500780c */ /* 0x000fe20003f06070 */
[----:B------:R0:W-:Y:S01]  /*3a10*/  STL [R1+0xf0], R8 ;  /* 0x0000f00801007387 */ /* 0x0001e20000100800 */
[----:B------:R-:W-:Y:S01]  /*3a20*/  SHF.R.S32.HI R9, RZ, 0x1f, R8 ;  /* 0x0000001fff097819 */ /* 0x000fe20000011408 */
[----:B------:R-:W-:Y:S01]  /*3a30*/  IMAD.X R5, R14, 0x1, R59, P6 ;  /* 0x000000010e057824 */ /* 0x000fe200030e063b */
[----:B------:R-:W-:Y:S01]  /*3a40*/  IADD3 R2, P6, PT, R8, R58, RZ ;  /* 0x0000003a08027210 */ /* 0x000fe20007fde0ff */
[----:B------:R1:W-:Y:S01]  /*3a50*/  STL [R1+0x1e8], R14 ;  /* 0x0001e80e01007387 */ /* 0x0003e20000100800 */
[----:B------:R-:W-:Y:S02]  /*3a60*/  PRMT R45, RZ, 0x7610, R45 ;  /* 0x00007610ff2d7816 */ /* 0x000fe4000000002d */
[----:B------:R-:W-:Y:S01]  /*3a70*/  PRMT R7, RZ, 0x7610, R7 ;  /* 0x00007610ff077816 */ /* 0x000fe20000000007 */
[----:B------:R-:W-:Y:S01]  /*3a80*/  IMAD.X R3, R9, 0x1, R59, P6 ;  /* 0x0000000109037824 */ /* 0x000fe200030e063b */
[----:B0-----:R-:W-:Y:S01]  /*3a90*/  SHF.R.U32.HI R8, RZ, 0xe, R10 ;  /* 0x0000000eff087819 */ /* 0x001fe2000001160a */
[----:B-1----:R-:W-:Y:S01]  /*3aa0*/  IMAD R14, R122, 0xf, RZ ;  /* 0x0000000f7a0e7824 */ /* 0x002fe200078e02ff */
[----:B------:R0:W-:Y:S04]  /*3ab0*/  STL [R1+0x1e4], R9 ;  /* 0x0001e40901007387 */ /* 0x0001e80000100800 */
[----:B------:R1:W2:Y:S01]  /*3ac0*/  @P4 LDG.E.U8 R45, desc[UR26][R4.64] ;  /* 0x0000001a042d4981 */ /* 0x0002a2000c1e1100 */
[----:B------:R-:W-:-:S02]  /*3ad0*/  LOP3.LUT P4, RZ, R8, 0x1, RZ, 0xc0, !PT ;  /* 0x0000000108ff7812 */ /* 0x000fc4000788c0ff */
[----:B------:R-:W-:Y:S01]  /*3ae0*/  SHF.R.U32.HI R8, RZ, 0xd, R10 ;  /* 0x0000000dff087819 */ /* 0x000fe2000001160a */
[----:B------:R1:W-:Y:S01]  /*3af0*/  STL [R1+0xec], R14 ;  /* 0x0000ec0e01007387 */ /* 0x0003e20000100800 */
[----:B0-----:R-:W-:-:S03]  /*3b00*/  SHF.R.S32.HI R9, RZ, 0x1f, R14 ;  /* 0x0000001fff097819 */ /* 0x001fc6000001140e */
[----:B------:R0:W2:Y:S01]  /*3b10*/  @!P2 LDG.E.U8 R7, desc[UR26][R2.64] ;  /* 0x0000001a0207a981 */ /* 0x0000a2000c1e1100 */
[----:B-1----:R-:W-:Y:S01]  /*3b20*/  IADD3 R4, P6, PT, R14, R58, RZ ;  /* 0x0000003a0e047210 */ /* 0x002fe20007fde0ff */
[----:B------:R-:W-:Y:S01]  /*3b30*/  IMAD R14, R122, 0x11, RZ ;  /* 0x000000117a0e7824 */ /* 0x000fe200078e02ff */
[----:B------:R-:W-:-:S03]  /*3b40*/  LOP3.LUT P2, RZ, R8, 0x1, RZ, 0xc0, !PT ;  /* 0x0000000108ff7812 */ /* 0x000fc6000784c0ff */
[----:B------:R-:W-:Y:S01]  /*3b50*/  IMAD.X R5, R9, 0x1, R59, P6 ;  /* 0x0000000109057824 */ /* 0x000fe200030e063b */
[----:B0-----:R-:W-:Y:S01]  /*3b60*/  PRMT R2, RZ, 0x7610, R2 ;  /* 0x00007610ff027816 */ /* 0x001fe20000000002 */
[----:B------:R0:W-:Y:S01]  /*3b70*/  STL [R1+0x1e0], R9 ;  /* 0x0001e00901007387 */ /* 0x0001e20000100800 */
[----:B------:R-:W-:Y:S01]  /*3b80*/  SHF.R.S32.HI R15, RZ, 0x1f, R14 ;  /* 0x0000001fff0f7819 */ /* 0x000fe2000001140e */
[----:B------:R-:W-:Y:S01]  /*3b90*/  IMAD R3, R122, 0x12, RZ ;  /* 0x000000127a037824 */ /* 0x000fe200078e02ff */
[----:B------:R-:W-:Y:S02]  /*3ba0*/  IADD3 R8, P6, PT, R14, R58, RZ ;  /* 0x0000003a0e087210 */ /* 0x000fe40007fde0ff */
[----:B------:R1:W2:Y:S01]  /*3bb0*/  @!P0 LDG.E.U8 R2, desc[UR26][R4.64] ;  /* 0x0000001a04028981 */ /* 0x0002a2000c1e1100 */
[----:B0-----:R-:W-:-:S03]  /*3bc0*/  SHF.R.U32.HI R9, RZ, 0xb, R10 ;  /* 0x0000000bff097819 */ /* 0x001fc6000001160a */
[----:B------:R0:W-:Y:S01]  /*3bd0*/  STL [R1+0xe4], R14 ;  /* 0x0000e40e01007387 */ /* 0x0001e20000100800 */
[----:B------:R-:W-:Y:S01]  /*3be0*/  LOP3.LUT P0, RZ, R9, 0x1, RZ, 0xc0, !PT ;  /* 0x0000000109ff7812 */ /* 0x000fe2000780c0ff */
[----:B------:R-:W-:Y:S01]  /*3bf0*/  IMAD.X R9, R15, 0x1, R59, P6 ;  /* 0x000000010f097824 */ /* 0x000fe200030e063b */
[----:B-1----:R-:W-:Y:S01]  /*3c00*/  IADD3 R4, P6, PT, R3, R58, RZ ;  /* 0x0000003a03047210 */ /* 0x002fe20007fde0ff */
[----:B------:R1:W-:Y:S01]  /*3c10*/  STL [R1+0xe0], R3 ;  /* 0x0000e00301007387 */ /* 0x0003e20000100800 */
[----:B------:R-:W-:Y:S02]  /*3c20*/  PRMT R36, RZ, 0x7610, R36 ;  /* 0x00007610ff247816 */ /* 0x000fe40000000024 */
[----:B0-----:R-:W-:Y:S01]  /*3c30*/  SHF.R.S32.HI R14, RZ, 0x1f, R3 ;  /* 0x0000001fff0e7819 */ /* 0x001fe20000011403 */
[----:B------:R0:W-:Y:S01]  /*3c40*/  STL [R1+0x1dc], R15 ;  /* 0x0001dc0f01007387 */ /* 0x0001e20000100800 */
[----:B------:R-:W-:-:S03]  /*3c50*/  PRMT R31, RZ, 0x7610, R31 ;  /* 0x00007610ff1f7816 */ /* 0x000fc6000000001f */
[----:B------:R-:W-:Y:S01]  /*3c60*/  IMAD.X R5, R14, 0x1, R59, P6 ;  /* 0x000000010e057824 */ /* 0x000fe200030e063b */
[----:B-1----:R-:W-:Y:S01]  /*3c70*/  SHF.R.U32.HI R3, RZ, 0xf, R10 ;  /* 0x0000000fff037819 */ /* 0x002fe2000001160a */
[----:B------:R1:W2:Y:S01]  /*3c80*/  @P4 LDG.E.U8 R36, desc[UR26][R8.64] ;  /* 0x0000001a08244981 */ /* 0x0002a2000c1e1100 */
[----:B0-----:R-:W-:-:S03]  /*3c90*/  IMAD.SHL.U32 R15, R122, 0x10, RZ ;  /* 0x000000107a0f7824 */ /* 0x001fc600078e00ff */
[----:B------:R0:W-:Y:S01]  /*3ca0*/  STL [R1+0x1d8], R14 ;  /* 0x0001d80e01007387 */ /* 0x0001e20000100800 */
[----:B------:R-:W-:-:S03]  /*3cb0*/  LOP3.LUT P4, RZ, R3, 0x1, RZ, 0xc0, !PT ;  /* 0x0000000103ff7812 */ /* 0x000fc6000788c0ff */
[----:B------:R0:W2:Y:S01]  /*3cc0*/  @P2 LDG.E.U8 R31, desc[UR26][R4.64] ;  /* 0x0000001a041f2981 */ /* 0x0000a2000c1e1100 */
[----:B-1----:R-:W-:Y:S01]  /*3cd0*/  IMAD R8, R122, 0x13, RZ ;  /* 0x000000137a087824 */ /* 0x002fe200078e02ff */
[----:B0-----:R-:W-:Y:S02]  /*3ce0*/  SHF.R.S32.HI R14, RZ, 0x1f, R15 ;  /* 0x0000001fff0e7819 */ /* 0x001fe4000001140f */
[----:B------:R0:W-:Y:S01]  /*3cf0*/  STL [R1+0xe8], R15 ;  /* 0x0000e80f01007387 */ /* 0x0001e20000100800 */
[----:B------:R-:W-:-:S03]  /*3d00*/  IADD3 R4, P6, PT, R15, R58, RZ ;  /* 0x0000003a0f047210 */ /* 0x000fc60007fde0ff */
[----:B------:R-:W-:Y:S01]  /*3d10*/  STL [R1+0x1d4], R14 ;  /* 0x0001d40e01007387 */ /* 0x000fe20000100800 */
[----:B------:R-:W-:Y:S02]  /*3d20*/  SHF.R.U32.HI R3, RZ, 0xc, R10 ;  /* 0x0000000cff037819 */ /* 0x000fe4000001160a */
[----:B------:R-:W-:Y:S01]  /*3d30*/  PRMT R46, RZ, 0x7610, R46 ;  /* 0x00007610ff2e7816 */ /* 0x000fe2000000002e */
[----:B------:R-:W-:Y:S01]  /*3d40*/  IMAD.X R5, R14, 0x1, R59, P6 ;  /* 0x000000010e057824 */ /* 0x000fe200030e063b */
[----:B------:R1:W-:Y:S01]  /*3d50*/  STL [R1+0xdc], R8 ;  /* 0x0000dc0801007387 */ /* 0x0003e20000100800 */
[----:B------:R-:W-:Y:S01]  /*3d60*/  SHF.R.S32.HI R20, RZ, 0x1f, R8 ;  /* 0x0000001fff147819 */ /* 0x000fe20000011408 */
[----:B0-----:R-:W-:Y:S01]  /*3d70*/  IMAD R15, R122, 0x14, RZ ;  /* 0x000000147a0f7824 */ /* 0x001fe200078e02ff */
[----:B------:R-:W-:Y:S01]  /*3d80*/  LOP3.LUT P2, RZ, R3, 0x1, RZ, 0xc0, !PT ;  /* 0x0000000103ff7812 */ /* 0x000fe2000784c0ff */
[----:B------:R0:W2:Y:S01]  /*3d90*/  @P4 LDG.E.U8 R46, desc[UR26][R4.64] ;  /* 0x0000001a042e4981 */ /* 0x0000a2000c1e1100 */
[----:B-1----:R-:W-:-:S02]  /*3da0*/  IADD3 R8, P6, PT, R8, R58, RZ ;  /* 0x0000003a08087210 */ /* 0x002fc40007fde0ff */
[----:B------:R-:W-:-:S03]  /*3db0*/  SHF.R.S32.HI R14, RZ, 0x1f, R15 ;  /* 0x0000001fff0e7819 */ /* 0x000fc6000001140f */
[--C-:B------:R-:W-:Y:S01]  /*3dc0*/  IMAD.X R9, R20, 0x1, R59.reuse, P6 ;  /* 0x0000000114097824 */ /* 0x100fe200030e063b */
[----:B0-----:R-:W-:Y:S02]  /*3dd0*/  IADD3 R4, P6, PT, R15, R58, RZ ;  /* 0x0000003a0f047210 */ /* 0x001fe40007fde0ff */
[----:B------:R-:W-:Y:S01]  /*3de0*/  SHF.R.U32.HI R3, RZ, 0x8, R10 ;  /* 0x00000008ff037819 */ /* 0x000fe2000001160a */
[----:B------:R-:W-:Y:S01]  /*3df0*/  STL [R1+0xd8], R15 ;  /* 0x0000d80f01007387 */ /* 0x000fe20000100800 */
[----:B------:R-:W-:Y:S01]  /*3e00*/  PRMT R22, RZ, 0x7610, R22 ;  /* 0x00007610ff167816 */ /* 0x000fe20000000016 */
[----:B------:R-:W-:Y:S01]  /*3e10*/  IMAD.X R5, R14, 0x1, R59, P6 ;  /* 0x000000010e057824 */ /* 0x000fe200030e063b */
[----:B------:R-:W-:Y:S01]  /*3e20*/  PRMT R17, RZ, 0x7610, R17 ;  /* 0x00007610ff117816 */ /* 0x000fe20000000011 */
[----:B------:R-:W-:Y:S01]  /*3e30*/  STL [R1+0x1d0], R20 ;  /* 0x0001d01401007387 */ /* 0x000fe20000100800 */
[----:B------:R-:W-:Y:S02]  /*3e40*/  LOP3.LUT P4, RZ, R3, 0x1, RZ, 0xc0, !PT ;  /* 0x0000000103ff7812 */ /* 0x000fe4000788c0ff */
[----:B------:R-:W-:Y:S01]  /*3e50*/  SHF.R.U32.HI R3, RZ, 0xa, R10 ;  /* 0x0000000aff037819 */ /* 0x000fe2000001160a */
[----:B------:R0:W-:Y:S04]  /*3e60*/  STL [R1+0x1cc], R14 ;  /* 0x0001cc0e01007387 */ /* 0x0001e80000100800 */
[----:B------:R-:W2:Y:S01]  /*3e70*/  @P2 LDG.E.U8 R22, desc[UR26][R8.64] ;  /* 0x0000001a08162981 */ /* 0x000ea2000c1e1100 */
[----:B------:R-:W-:-:S03]  /*3e80*/  LOP3.LUT P2, RZ, R3, 0x1, RZ, 0xc0, !PT ;  /* 0x0000000103ff7812 */ /* 0x000fc6000784c0ff */
[----:B------:R1:W2:Y:S01]  /*3e90*/  @P0 LDG.E.U8 R17, desc[UR26][R4.64] ;  /* 0x0000001a04110981 */ /* 0x0002a2000c1e1100 */
[----:B0-----:R-:W-:Y:S01]  /*3ea0*/  IMAD R14, R122, 0x15, RZ ;  /* 0x000000157a0e7824 */ /* 0x001fe200078e02ff */
[----:B------:R-:W-:-:S04]  /*3eb0*/  SHF.R.U32.HI R3, RZ, 0x9, R10 ;  /* 0x00000009ff037819 */ /* 0x000fc8000001160a */
[----:B------:R0:W-:Y:S01]  /*3ec0*/  STL [R1+0xd4], R14 ;  /* 0x0000d40e01007387 */ /* 0x0001e20000100800 */
[----:B------:R-:W-:Y:S02]  /*3ed0*/  SHF.R.S32.HI R15, RZ, 0x1f, R14 ;  /* 0x0000001fff0f7819 */ /* 0x000fe4000001140e */
[----:B-1----:R-:W-:Y:S02]  /*3ee0*/  IADD3 R4, P6, PT, R14, R58, RZ ;  /* 0x0000003a0e047210 */ /* 0x002fe40007fde0ff */
[----:B------:R-:W-:Y:S01]  /*3ef0*/  PRMT R11, RZ, 0x7610, R11 ;  /* 0x00007610ff0b7816 */ /* 0x000fe2000000000b */
[----:B------:R-:W-:Y:S01]  /*3f00*/  STL [R1+0x1c8], R15 ;  /* 0x0001c80f01007387 */ /* 0x000fe20000100800 */
[----:B0-----:R-:W-:Y:S02]  /*3f10*/  IMAD R14, R122, 0x16, RZ ;  /* 0x000000167a0e7824 */ /* 0x001fe400078e02ff */
[----:B------:R-:W-:Y:S01]  /*3f20*/  IMAD.X R5, R15, 0x1, R59, P6 ;  /* 0x000000010f057824 */ /* 0x000fe200030e063b */
[----:B------:R-:W-:-:S02]  /*3f30*/  LOP3.LUT P0, RZ, R3, 0x1, RZ, 0xc0, !PT ;  /* 0x0000000103ff7812 */ /* 0x000fc4000780c0ff */
[----:B------:R0:W-:Y:S01]  /*3f40*/  STL [R1+0xd0], R14 ;  /* 0x0000d00e01007387 */ /* 0x0001e20000100800 */
[----:B------:R-:W-:Y:S01]  /*3f50*/  SHF.R.S32.HI R21, RZ, 0x1f, R14 ;  /* 0x0000001fff157819 */ /* 0x000fe2000001140e */
[----:B------:R-:W-:Y:S01]  /*3f60*/  IMAD R9, R122, 0x17, RZ ;  /* 0x000000177a097824 */ /* 0x000fe200078e02ff */
[----:B------:R-:W-:Y:S01]  /*3f70*/  SHF.R.U32.HI R3, RZ, 0x4, R10 ;  /* 0x00000004ff037819 */ /* 0x000fe2000001160a */
[----:B------:R1:W2:Y:S01]  /*3f80*/  @P2 LDG.E.U8 R11, desc[UR26][R4.64] ;  /* 0x0000001a040b2981 */ /* 0x0002a2000c1e1100 */
[----:B0-----:R-:W-:Y:S02]  /*3f90*/  IADD3 R14, P6, PT, R14, R58, RZ ;  /* 0x0000003a0e0e7210 */ /* 0x001fe40007fde0ff */
[----:B------:R-:W-:-:S03]  /*3fa0*/  SHF.R.S32.HI R20, RZ, 0x1f, R9 ;  /* 0x0000001fff147819 */ /* 0x000fc60000011409 */
[----:B------:R-:W-:Y:S01]  /*3fb0*/  IMAD.X R15, R21, 0x1, R59, P6 ;  /* 0x00000001150f7824 */ /* 0x000fe200030e063b */
[----:B-1----:R-:W-:Y:S01]  /*3fc0*/  IADD3 R4, P6, PT, R9, R58, RZ ;  /* 0x0000003a09047210 */ /* 0x002fe20007fde0ff */
[----:B------:R0:W-:Y:S01]  /*3fd0*/  STL [R1+0xcc], R9 ;  /* 0x0000cc0901007387 */ /* 0x0001e20000100800 */
[----:B------:R-:W-:Y:S02]  /*3fe0*/  PRMT R8, RZ, 0x7610, R8 ;  /* 0x00007610ff087816 */ /* 0x000fe40000000008 */
[----:B------:R-:W-:Y:S01]  /*3ff0*/  LOP3.LUT P2, RZ, R3, 0x1, RZ, 0xc0, !PT ;  /* 0x0000000103ff7812 */ /* 0x000fe2000784c0ff */
[----:B------:R1:W-:Y:S01]  /*4000*/  STL [R1+0x1c4], R21 ;  /* 0x0001c41501007387 */ /* 0x0003e20000100800 */
[----:B------:R-:W-:Y:S01]  /*4010*/  PRMT R3, RZ, 0x7610, R3 ;  /* 0x00007610ff037816 */ /* 0x000fe20000000003 */
[----:B------:R-:W-:Y:S02]  /*4020*/  IMAD.X R5, R20, 0x1, R59, P6 ;  /* 0x0000000114057824 */ /* 0x000fe400030e063b */
[----:B------:R3:W2:Y:S01]  /*4030*/  @P0 LDG.E.U8 R8, desc[UR26][R14.64] ;  /* 0x0000001a0e080981 */ /* 0x0006a2000c1e1100 */
[----:B0-----:R-:W-:Y:S01]  /*4040*/  SHF.R.U32.HI R9, RZ, 0x6, R10 ;  /* 0x00000006ff097819 */ /* 0x001fe2000001160a */
[----:B-1----:R-:W-:-:S02]  /*4050*/  IMAD R21, R122, 0x19, RZ ;  /* 0x000000197a157824 */ /* 0x002fc400078e02ff */
[----:B------:R0:W-:Y:S01]  /*4060*/  STL [R1+0x1c0], R20 ;  /* 0x0001c01401007387 */ /* 0x0001e20000100800 */
[----:B------:R-:W-:Y:S01]  /*4070*/  LOP3.LUT P0, RZ, R9, 0x1, RZ, 0xc0, !PT ;  /* 0x0000000109ff7812 */ /* 0x000fe2000780c0ff */
[----:B---3--:R-:W-:Y:S02]  /*4080*/  IMAD R14, R122, 0x1a, RZ ;  /* 0x0000001a7a0e7824 */ /* 0x008fe400078e02ff */
[----:B------:R1:W3:Y:S01]  /*4090*/  @P4 LDG.E.U8 R3, desc[UR26][R4.64] ;  /* 0x0000001a04034981 */ /* 0x0002e2000c1e1100 */
[----:B------:R-:W-:Y:S02]  /*40a0*/  SHF.R.U32.HI R9, RZ, 0x5, R10 ;  /* 0x00000005ff097819 */ /* 0x000fe4000001160a */
[----:B0-----:R-:W-:Y:S01]  /*40b0*/  SHF.R.S32.HI R20, RZ, 0x1f, R21 ;  /* 0x0000001fff147819 */ /* 0x001fe20000011415 */
[----:B------:R0:W-:Y:S01]  /*40c0*/  STL [R1+0xc4], R21 ;  /* 0x0000c41501007387 */ /* 0x0001e20000100800 */
[----:B-1----:R-:W-:-:S03]  /*40d0*/  IADD3 R4, P6, PT, R21, R58, RZ ;  /* 0x0000003a15047210 */ /* 0x002fc60007fde0ff */
[----:B------:R-:W-:Y:S01]  /*40e0*/  STL [R1+0x1bc], R20 ;  /* 0x0001bc1401007387 */ /* 0x000fe20000100800 */
[----:B------:R-:W-:Y:S02]  /*40f0*/  PRMT R37, RZ, 0x7610, R37 ;  /* 0x00007610ff257816 */ /* 0x000fe40000000025 */
[----:B------:R-:W-:Y:S01]  /*4100*/  SHF.R.S32.HI R26, RZ, 0x1f, R14 ;  /* 0x0000001fff1a7819 */ /* 0x000fe2000001140e */
[----:B------:R-:W-:Y:S01]  /*4110*/  IMAD.X R5, R20, 0x1, R59, P6 ;  /* 0x0000000114057824 */ /* 0x000fe200030e063b */
[----:B------:R1:W-:Y:S01]  /*4120*/  STL [R1+0xc0], R14 ;  /* 0x0000c00e01007387 */ /* 0x0003e20000100800 */
[----:B0-----:R-:W-:Y:S01]  /*4130*/  IMAD R21, R122, 0x1b, RZ ;  /* 0x0000001b7a157824 */ /* 0x001fe200078e02ff */
[----:B------:R-:W-:Y:S02]  /*4140*/  LOP3.LUT P4, RZ, R9, 0x1, RZ, 0xc0, !PT ;  /* 0x0000000109ff7812 */ /* 0x000fe4000788c0ff */
        /* <DEDUP_REMOVED lines=24> */
[----:B0-----:R-:W-:Y:S01]  /*42d0*/  IMAD R20, R122, 0x1d, RZ ;  /* 0x0000001d7a147824 */ /* 0x001fe200078e02ff */
[----:B------:R-:W-:Y:S01]  /*42e0*/  LOP3.LUT P2, RZ, R10, 0x1, RZ, 0xc0, !PT ;  /* 0x000000010aff7812 */ /* 0x000fe2000784c0ff */
[----:B------:R-:W-:-:S03]  /*42f0*/  IMAD.X R5, R21, 0x1, R59, P6 ;  /* 0x0000000115057824 */ /* 0x000fc600030e063b */
[----:B------:R0:W-:Y:S01]  /*4300*/  STL [R1+0xb4], R20 ;  /* 0x0000b41401007387 */ /* 0x0001e20000100800 */
[----:B------:R-:W-:Y:S01]  /*4310*/  SHF.R.S32.HI R27, RZ, 0x1f, R20 ;  /* 0x0000001fff1b7819 */ /* 0x000fe20000011414 */
[----:B------:R-:W-:Y:S01]  /*4320*/  IMAD R10, R122, 0x1e, RZ ;  /* 0x0000001e7a0a7824 */ /* 0x000fe200078e02ff */
[----:B------:R-:W-:Y:S01]  /*4330*/  SHF.R.U64 R9, R75, 0x1e, RZ ;  /* 0x0000001e4b097819 */ /* 0x000fe200000012ff */
[----:B------:R1:W2:Y:S01]  /*4340*/  @P4 LDG.E.U8 R16, desc[UR26][R4.64] ;  /* 0x0000001a04104981 */ /* 0x0002a2000c1e1100 */
[----:B0-----:R-:W-:Y:S02]  /*4350*/  IADD3 R20, P6, PT, R20, R58, RZ ;  /* 0x0000003a14147210 */ /* 0x001fe40007fde0ff */
[----:B------:R-:W-:-:S03]  /*4360*/  SHF.R.S32.HI R26, RZ, 0x1f, R10 ;  /* 0x0000001fff1a7819 */ /* 0x000fc6000001140a */
[----:B------:R-:W-:Y:S01]  /*4370*/  IMAD.X R21, R27, 0x1, R59, P6 ;  /* 0x000000011b157824 */ /* 0x000fe200030e063b */
[----:B-1----:R-:W-:Y:S01]  /*4380*/  IADD3 R4, P6, PT, R10, R58, RZ ;  /* 0x0000003a0a047210 */ /* 0x002fe20007fde0ff */
[----:B------:R0:W-:Y:S01]  /*4390*/  STL [R1+0xb0], R10 ;  /* 0x0000b00a01007387 */ /* 0x0001e20000100800 */
[----:B------:R-:W-:Y:S02]  /*43a0*/  LOP3.LUT P4, RZ, R9, 0x1, RZ, 0xc0, !PT ;  /* 0x0000000109ff7812 */ /* 0x000fe4000788c0ff */
[----:B------:R-:W-:Y:S01]  /*43b0*/  PRMT R14, RZ, 0x7610, R14 ;  /* 0x00007610ff0e7816 */ /* 0x000fe2000000000e */
[----:B------:R1:W-:Y:S01]  /*43c0*/  STL [R1+0x1ac], R27 ;  /* 0x0001ac1b01007387 */ /* 0x0003e20000100800 */
[----:B------:R-:W-:Y:S01]  /*43d0*/  PRMT R9, RZ, 0x7610, R9 ;  /* 0x00007610ff097816 */ /* 0x000fe20000000009 */
[----:B------:R-:W-:Y:S01]  /*43e0*/  IMAD.X R5, R26, 0x1, R59, P6 ;  /* 0x000000011a057824 */ /* 0x000fe200030e063b */
[----:B0-----:R-:W-:Y:S02]  /*43f0*/  SHF.R.U64 R10, R75, 0x1d, RZ ;  /* 0x0000001d4b0a7819 */ /* 0x001fe400000012ff */
[----:B------:R0:W2:Y:S01]  /*4400*/  @P2 LDG.E.U8 R14, desc[UR26][R20.64] ;  /* 0x0000001a140e2981 */ /* 0x0000a2000c1e1100 */
[----:B-1----:R-:W-:-:S03]  /*4410*/  IMAD R27, R122, 0x1f, RZ ;  /* 0x0000001f7a1b7824 */ /* 0x002fc600078e02ff */
[----:B------:R1:W-:Y:S01]  /*4420*/  STL [R1+0x1a8], R26 ;  /* 0x0001a81a01007387 */ /* 0x0003e20000100800 */
[----:B------:R-:W-:Y:S02]  /*4430*/  LOP3.LUT P2, RZ, R10, 0x1, RZ, 0xc0, !PT ;  /* 0x000000010aff7812 */ /* 0x000fe4000784c0ff */
[----:B------:R-:W-:Y:S01]  /*4440*/  SHF.R.U64 R10, R75, 0x1c, RZ ;  /* 0x0000001c4b0a7819 */ /* 0x000fe200000012ff */
[----:B------:R4:W2:Y:S01]  /*4450*/  @P0 LDG.E.U8 R9, desc[UR26][R4.64] ;  /* 0x0000001a04090981 */ /* 0x0008a2000c1e1100 */
[----:B0-----:R-:W-:Y:S02]  /*4460*/  IADD3 R20, P6, PT, R27, R58, RZ ;  /* 0x0000003a1b147210 */ /* 0x001fe40007fde0ff */
[----:B-1----:R-:W-:Y:S01]  /*4470*/  SHF.R.S32.HI R26, RZ, 0x1f, R27 ;  /* 0x0000001fff1a7819 */ /* 0x002fe2000001141b */
[----:B------:R-:W-:Y:S01]  /*4480*/  STL [R1+0xac], R27 ;  /* 0x0000ac1b01007387 */ /* 0x000fe20000100800 */
[----:B----4-:R-:W-:Y:S01]  /*4490*/  IMAD R5, R122, 0x21, RZ ;  /* 0x000000217a057824 */ /* 0x010fe200078e02ff */
[----:B------:R-:W-:-:S02]  /*44a0*/  LOP3.LUT P0, RZ, R10, 0x1, RZ, 0xc0, !PT ;  /* 0x000000010aff7812 */ /* 0x000fc4000780c0ff */
[----:B------:R0:W-:Y:S01]  /*44b0*/  STL [R1+0x1a4], R26 ;  /* 0x0001a41a01007387 */ /* 0x0001e20000100800 */
[----:B------:R-:W-:Y:S01]  /*44c0*/  PRMT R4, RZ, 0x7610, R4 ;  /* 0x00007610ff047816 */ /* 0x000fe20000000004 */
[----:B------:R-:W-:Y:S01]  /*44d0*/  IMAD.X R21, R26, 0x1, R59, P6 ;  /* 0x000000011a157824 */ /* 0x000fe200030e063b */
[----:B------:R-:W-:Y:S01]  /*44e0*/  SHF.R.S32.HI R10, RZ, 0x1f, R5 ;  /* 0x0000001fff0a7819 */ /* 0x000fe20000011405 */
[----:B------:R-:W-:Y:S01]  /*44f0*/  IMAD R47, R122, 0x22, RZ ;  /* 0x000000227a2f7824 */ /* 0x000fe200078e02ff */
[----:B------:R1:W-:Y:S01]  /*4500*/  STL [R1+0xa4], R5 ;  /* 0x0000a40501007387 */ /* 0x0003e20000100800 */
[----:B0-----:R-:W-:-:S03]  /*4510*/  IADD3 R26, P6, PT, R5, R58, RZ ;  /* 0x0000003a051a7210 */ /* 0x001fc60007fde0ff */
[----:B------:R-:W-:Y:S04]  /*4520*/  STL [R1+0xa0], R47 ;  /* 0x0000a02f01007387 */ /* 0x000fe80000100800 */
[----:B------:R0:W-:Y:S01]  /*4530*/  STL [R1+0x1a0], R10 ;  /* 0x0001a00a01007387 */ /* 0x0001e20000100800 */
[----:B------:R-:W-:-:S03]  /*4540*/  IMAD.X R27, R10, 0x1, R59, P6 ;  /* 0x000000010a1b7824 */ /* 0x000fc600030e063b */
[----:B------:R4:W2:Y:S01]  /*4550*/  @!P1 LDG.E.U8 R4, desc[UR26][R20.64] ;  /* 0x0000001a14049981 */ /* 0x0008a2000c1e1100 */
[----:B-1----:R-:W-:Y:S02]  /*4560*/  SHF.R.U64 R5, R75, 0x1b, RZ ;  /* 0x0000001b4b057819 */ /* 0x002fe400000012ff */
[----:B0-----:R-:W-:Y:S02]  /*4570*/  SHF.R.S32.HI R10, RZ, 0x1f, R47 ;  /* 0x0000001fff0a7819 */ /* 0x001fe4000001142f */
[----:B----4-:R-:W-:-:S03]  /*4580*/  IADD3 R20, P6, PT, R47, R58, RZ ;  /* 0x0000003a2f147210 */ /* 0x010fc60007fde0ff */
[----:B------:R0:W-:Y:S01]  /*4590*/  STL [R1+0x19c], R10 ;  /* 0x00019c0a01007387 */ /* 0x0001e20000100800 */
[----:B------:R-:W-:Y:S01]  /*45a0*/  PRMT R38, RZ, 0x7610, R38 ;  /* 0x00007610ff267816 */ /* 0x000fe20000000026 */
[----:B------:R-:W-:Y:S01]  /*45b0*/  IMAD.X R21, R10, 0x1, R59, P6 ;  /* 0x000000010a157824 */ /* 0x000fe200030e063b */
[----:B------:R-:W-:Y:S02]  /*45c0*/  LOP3.LUT P1, RZ, R5, 0x1, RZ, 0xc0, !PT ;  /* 0x0000000105ff7812 */ /* 0x000fe4000782c0ff */
[----:B------:R-:W-:Y:S02]  /*45d0*/  SHF.R.U64 R5, R75, 0x1a, RZ ;  /* 0x0000001a4b057819 */ /* 0x000fe400000012ff */
[----:B------:R1:W4:Y:S01]  /*45e0*/  @P4 LDG.E.U8 R38, desc[UR26][R26.64] ;  /* 0x0000001a1a264981 */ /* 0x000322000c1e1100 */
[C---:B0-----:R-:W-:Y:S01]  /*45f0*/  IMAD R10, R122.reuse, 0x23, RZ ;  /* 0x000000237a0a7824 */ /* 0x041fe200078e02ff */
[----:B------:R-:W-:Y:S01]  /*4600*/  PRMT R32, RZ, 0x7610, R32 ;  /* 0x00007610ff207816 */ /* 0x000fe20000000020 */
[----:B------:R-:W-:Y:S01]  /*4610*/  IMAD R47, R122, 0x24, RZ ;  /* 0x000000247a2f7824 */ /* 0x000fe200078e02ff */
[----:B------:R-:W-:-:S02]  /*4620*/  LOP3.LUT P4, RZ, R5, 0x1, RZ, 0xc0, !PT ;  /* 0x0000000105ff7812 */ /* 0x000fc4000788c0ff */
[-C--:B------:R-:W-:Y:S02]  /*4630*/  IADD3 R50, P6, PT, R10, R58.reuse, RZ ;  /* 0x0000003a0a327210 */ /* 0x080fe40007fde0ff */
[----:B-1----:R-:W-:Y:S01]  /*4640*/  SHF.R.S32.HI R27, RZ, 0x1f, R10 ;  /* 0x0000001fff1b7819 */ /* 0x002fe2000001140a */
[----:B------:R0:W2:Y:S01]  /*4650*/  @P2 LDG.E.U8 R32, desc[UR26][R20.64] ;  /* 0x0000001a14202981 */ /* 0x0000a2000c1e1100 */
[----:B------:R-:W-:Y:S02]  /*4660*/  SHF.R.U64 R5, R75, 0x19, RZ ;  /* 0x000000194b057819 */ /* 0x000fe400000012ff */
[----:B------:R-:W-:Y:S01]  /*4670*/  PRMT R26, RZ, 0x7610, R26 ;  /* 0x00007610ff1a7816 */ /* 0x000fe2000000001a */
[----:B------:R1:W-:Y:S01]  /*4680*/  STL [R1+0x9c], R10 ;  /* 0x00009c0a01007387 */ /* 0x0003e20000100800 */
[----:B------:R-:W-:Y:S01]  /*4690*/  IMAD.X R51, R27, 0x1, R59, P6 ;  /* 0x000000011b337824 */ /* 0x000fe200030e063b */
[----:B------:R-:W-:Y:S02]  /*46a0*/  IADD3 R48, P2, PT, R47, R58, RZ ;  /* 0x0000003a2f307210 */ /* 0x000fe40007f5e0ff */
[----:B------:R-:W-:Y:S01]  /*46b0*/  LOP3.LUT P6, RZ, R5, 0x1, RZ, 0xc0, !PT ;  /* 0x0000000105ff7812 */ /* 0x000fe200078cc0ff */
[----:B------:R-:W-:Y:S01]  /*46c0*/  IMAD R5, R122, 0x25, RZ ;  /* 0x000000257a057824 */ /* 0x000fe200078e02ff */
[----:B------:R5:W-:Y:S01]  /*46d0*/  STL [R1+0x98], R47 ;  /* 0x0000982f01007387 */ /* 0x000be20000100800 */
[----:B-1----:R-:W-:-:S03]  /*46e0*/  SHF.R.S32.HI R10, RZ, 0x1f, R47 ;  /* 0x0000001fff0a7819 */ /* 0x002fc6000001142f */
[----:B------:R-:W-:Y:S01]  /*46f0*/  STL [R1+0x198], R27 ;  /* 0x0001981b01007387 */ /* 0x000fe20000100800 */
[----:B0-----:R-:W-:Y:S01]  /*4700*/  IMAD R21, R122, 0x26, RZ ;  /* 0x000000267a157824 */ /* 0x001fe200078e02ff */
[----:B------:R-:W-:Y:S02]  /*4710*/  PRMT R20, RZ, 0x7610, R20 ;  /* 0x00007610ff147816 */ /* 0x000fe40000000014 */
[----:B------:R0:W-:Y:S01]  /*4720*/  STL [R1+0x194], R10 ;  /* 0x0001940a01007387 */ /* 0x0001e20000100800 */
[----:B------:R-:W-:Y:S01]  /*4730*/  IMAD.X R49, R10, 0x1, R59, P2 ;  /* 0x000000010a317824 */ /* 0x000fe200010e063b */
[----:B-----5:R-:W-:Y:S02]  /*4740*/  IABS R47, R80 ;  /* 0x00000050002f7213 */ /* 0x020fe40000000000 */
[----:B------:R1:W5:Y:S04]  /*4750*/  @P0 LDG.E.U8 R26, desc[UR26][R50.64] ;  /* 0x0000001a321a0981 */ /* 0x000368000c1e1100 */
[----:B------:R-:W-:Y:S01]  /*4760*/  STL [R1+0x94], R5 ;  /* 0x0000940501007387 */ /* 0x000fe20000100800 */
[----:B0-----:R-:W-:-:S03]  /*4770*/  SHF.R.S32.HI R10, RZ, 0x1f, R5 ;  /* 0x0000001fff0a7819 */ /* 0x001fc60000011405 */
[----:B------:R0:W2:Y:S01]  /*4780*/  @P1 LDG.E.U8 R20, desc[UR26][R48.64] ;  /* 0x0000001a30141981 */ /* 0x0000a2000c1e1100 */
[----:B-1----:R-:W-:-:S03]  /*4790*/  IADD3 R50, P0, PT, R5, R58, RZ ;  /* 0x0000003a05327210 */ /* 0x002fc60007f1e0ff */
[----:B------:R-:W-:Y:S01]  /*47a0*/  STL [R1+0x90], R21 ;  /* 0x0000901501007387 */ /* 0x000fe20000100800 */
[----:B------:R-:W-:Y:S01]  /*47b0*/  SHF.R.S32.HI R52, RZ, 0x1f, R21 ;  /* 0x0000001fff347819 */ /* 0x000fe20000011415 */
[----:B------:R-:W-:Y:S02]  /*47c0*/  IMAD.X R51, R10, 0x1, R59, P0 ;  /* 0x000000010a337824 */ /* 0x000fe400000e063b */
[----:B------:R1:W-:Y:S01]  /*47d0*/  STL [R1+0x190], R10 ;  /* 0x0001900a01007387 */ /* 0x0003e20000100800 */
[----:B0-----:R-:W-:Y:S01]  /*47e0*/  IADD3 R48, P0, PT, R21, R58, RZ ;  /* 0x0000003a15307210 */ /* 0x001fe20007f1e0ff */
[----:B-1----:R-:W-:Y:S01]  /*47f0*/  IMAD.HI.U32 R10, R55, R47, RZ ;  /* 0x0000002f370a7227 */ /* 0x002fe200078e00ff */
[----:B------:R-:W-:-:S03]  /*4800*/  IABS R5, R81 ;  /* 0x0000005100057213 */ /* 0x000fc60000000000 */
[--C-:B------:R-:W-:Y:S01]  /*4810*/  IMAD.MOV R27, RZ, RZ, -R10.reuse ;  /* 0x000000ffff1b7224 */ /* 0x100fe200078e0a0a */
[----:B------:R-:W-:Y:S01]  /*4820*/  PRMT R10, RZ, 0x7610, R10 ;  /* 0x00007610ff0a7816 */ /* 0x000fe2000000000a */
[----:B------:R-:W-:Y:S01]  /*4830*/  IMAD.X R49, R52, 0x1, R59, P0 ;  /* 0x0000000134317824 */ /* 0x000fe200000e063b */
[----:B------:R-:W-:Y:S01]  /*4840*/  PRMT R15, RZ, 0x7610, R15 ;  /* 0x00007610ff0f7816 */ /* 0x000fe2000000000f */
[----:B------:R-:W-:-:S03]  /*4850*/  IMAD.HI.U32 R21, R55, R5, RZ ;  /* 0x0000000537157227 */ /* 0x000fc600078e00ff */
[----:B------:R0:W2:Y:S01]  /*4860*/  @P6 LDG.E.U8 R10, desc[UR26][R48.64] ;  /* 0x0000001a300a6981 */ /* 0x0000a2000c1e1100 */
[----:B------:R-:W-:Y:S01]  /*4870*/  IMAD R47, R156, R27, R47 ;  /* 0x0000001b9c2f7224 */ /* 0x000fe200078e022f */
[----:B------:R-:W-:Y:S01]  /*4880*/  LOP3.LUT R63, R33, 0x74, RZ, 0xfc, !PT ;  /* 0x00000074213f7812 */ /* 0x000fe200078efcff */
[----:B------:R-:W-:Y:S01]  /*4890*/  IMAD.MOV R21, RZ, RZ, -R21 ;  /* 0x000000ffff157224 */ /* 0x000fe200078e0a15 */
[----:B------:R1:W2:Y:S01]  /*48a0*/  @P4 LDG.E.U8 R15, desc[UR26][R50.64] ;  /* 0x0000001a320f4981 */ /* 0x0002a2000c1e1100 */
[----:B0-----:R-:W-:Y:S02]  /*48b0*/  IABS R49, R76 ;  /* 0x0000004c00317213 */ /* 0x001fe40000000000 */
[----:B-1----:R-:W-:-:S03]  /*48c0*/  IABS R50, R72 ;  /* 0x0000004800327213 */ /* 0x002fc60000000000 */
[C---:B------:R-:W-:Y:S01]  /*48d0*/  IMAD.HI.U32 R27, R55.reuse, R49, RZ ;  /* 0x00000031371b7227 */ /* 0x040fe200078e00ff */
[----:B------:R0:W-:Y:S01]  /*48e0*/  STL [R1+0x18c], R52 ;  /* 0x00018c3401007387 */ /* 0x0001e20000100800 */
[----:B------:R-:W-:Y:S02]  /*48f0*/  IABS R51, R62 ;  /* 0x0000003e00337213 */ /* 0x000fe40000000000 */
[----:B------:R-:W-:Y:S02]  /*4900*/  IMAD R48, R156, R21, R5 ;  /* 0x000000159c307224 */ /* 0x000fe400078e0205 */
[----:B------:R-:W-:-:S04]  /*4910*/  IMAD.HI.U32 R21, R55, R50, RZ ;  /* 0x0000003237157227 */ /* 0x000fc800078e00ff */
[----:B------:R-:W-:Y:S01]  /*4920*/  IMAD.MOV R27, RZ, RZ, -R27 ;  /* 0x000000ffff1b7224 */ /* 0x000fe200078e0a1b */
[----:B0-----:R-:W-:Y:S01]  /*4930*/  IABS R52, R63 ;  /* 0x0000003f00347213 */ /* 0x001fe20000000000 */
[----:B------:R-:W-:Y:S01]  /*4940*/  IMAD.MOV R21, RZ, RZ, -R21 ;  /* 0x000000ffff157224 */ /* 0x000fe200078e0a15 */
[----:B------:R-:W-:Y:S01]  /*4950*/  IABS R53, R64 ;  /* 0x0000004000357213 */ /* 0x000fe20000000000 */
[----:B------:R-:W-:Y:S02]  /*4960*/  IMAD R49, R156, R27, R49 ;  /* 0x0000001b9c317224 */ /* 0x000fe400078e0231 */
[----:B------:R-:W-:-:S04]  /*4970*/  IMAD.HI.U32 R5, R55, R51, RZ ;  /* 0x0000003337057227 */ /* 0x000fc800078e00ff */
[----:B------:R-:W-:Y:S01]  /*4980*/  IMAD.HI.U32 R27, R55, R52, RZ ;  /* 0x00000034371b7227 */ /* 0x000fe200078e00ff */
[----:B------:R-:W-:-:S03]  /*4990*/  IABS R54, R65 ;  /* 0x0000004100367213 */ /* 0x000fc60000000000 */
[----:B------:R-:W-:Y:S02]  /*49a0*/  IMAD R50, R156, R21, R50 ;  /* 0x000000159c327224 */ /* 0x000fe400078e0232 */
[----:B------:R-:W-:Y:S02]  /*49b0*/  IMAD.MOV R5, RZ, RZ, -R5 ;  /* 0x000000ffff057224 */ /* 0x000fe400078e0a05 */
[----:B------:R-:W-:-:S04]  /*49c0*/  IMAD.HI.U32 R21, R55, R53, RZ ;  /* 0x0000003537157227 */ /* 0x000fc800078e00ff */
[----:B------:R-:W-:Y:S02]  /*49d0*/  IMAD.MOV R27, RZ, RZ, -R27 ;  /* 0x000000ffff1b7224 */ /* 0x000fe400078e0a1b */
[C---:B------:R-:W-:Y:S02]  /*49e0*/  IMAD R51, R156.reuse, R5, R51 ;  /* 0x000000059c337224 */ /* 0x040fe400078e0233 */
[----:B------:R-:W-:Y:S02]  /*49f0*/  IMAD.MOV R21, RZ, RZ, -R21 ;  /* 0x000000ffff157224 */ /* 0x000fe400078e0a15 */
[----:B------:R-:W-:Y:S01]  /*4a00*/  IMAD R52, R156, R27, R52 ;  /* 0x0000001b9c347224 */ /* 0x000fe200078e0234 */
[----:B------:R-:W-:Y:S01]  /*4a10*/  LOP3.LUT R27, R33, 0x7e, RZ, 0xfc, !PT ;  /* 0x0000007e211b7812 */ /* 0x000fe200078efcff */
[----:B------:R-:W-:-:S04]  /*4a20*/  IMAD.HI.U32 R5, R55, R54, RZ ;  /* 0x0000003637057227 */ /* 0x000fc800078e00ff */
[----:B------:R-:W-:Y:S01]  /*4a30*/  IMAD R53, R156, R21, R53 ;  /* 0x000000159c357224 */ /* 0x000fe200078e0235 */
[----:B------:R-:W-:Y:S01]  /*4a40*/  IABS R21, R27 ;  /* 0x0000001b00157213 */ /* 0x000fe20000000000 */
[----:B------:R-:W-:Y:S01]  /*4a50*/  IMAD.MOV R5, RZ, RZ, -R5 ;  /* 0x000000ffff057224 */ /* 0x000fe200078e0a05 */
[----:B------:R-:W-:-:S03]  /*4a60*/  IABS R56, R67 ;  /* 0x0000004300387213 */ /* 0x000fc60000000000 */
[----:B------:R-:W-:Y:S02]  /*4a70*/  IMAD R54, R156, R5, R54 ;  /* 0x000000059c367224 */ /* 0x000fe400078e0236 */
[----:B------:R-:W-:-:S04]  /*4a80*/  IMAD.HI.U32 R5, R55, R21, RZ ;  /* 0x0000001537057227 */ /* 0x000fc800078e00ff */
[----:B------:R-:W-:Y:S02]  /*4a90*/  IMAD.MOV R5, RZ, RZ, -R5 ;  /* 0x000000ffff057224 */ /* 0x000fe400078e0a05 */
[----:B------:R-:W-:-:S04]  /*4aa0*/  IMAD.HI.U32 R61, R55, R56, RZ ;  /* 0x00000038373d7227 */ /* 0x000fc800078e00ff */
[----:B------:R-:W-:Y:S02]  /*4ab0*/  IMAD.MOV R55, RZ, RZ, -R185 ;  /* 0x000000ffff377224 */ /* 0x000fe400078e0ab9 */
[C---:B------:R-:W-:Y:S01]  /*4ac0*/  IMAD R21, R156.reuse, R5, R21 ;  /* 0x000000059c157224 */ /* 0x040fe200078e0215 */
[----:B------:R-:W-:Y:S01]  /*4ad0*/  SHF.R.U64 R5, R75, 0x18, RZ ;  /* 0x000000184b057819 */ /* 0x000fe200000012ff */
[----:B------:R-:W-:Y:S01]  /*4ae0*/  IMAD R55, R156, R55, R60 ;  /* 0x000000379c377224 */ /* 0x000fe200078e023c */
[----:B------:R-:W-:Y:S01]  /*4af0*/  IADD3 R60, P1, PT, R189, R58, RZ ;  /* 0x0000003abd3c7210 */ /* 0x000fe20007f3e0ff */
[----:B------:R-:W-:Y:S01]  /*4b00*/  IMAD.MOV R61, RZ, RZ, -R61 ;  /* 0x000000ffff3d7224 */ /* 0x000fe200078e0a3d */
[----:B------:R-:W-:-:S03]  /*4b10*/  LOP3.LUT P0, RZ, R5, 0x1, RZ, 0xc0, !PT ;  /* 0x0000000105ff7812 */ /* 0x000fc6000780c0ff */
[----:B------:R-:W-:Y:S02]  /*4b20*/  IMAD R56, R156, R61, R56 ;  /* 0x0000003d9c387224 */ /* 0x000fe400078e0238 */
[----:B------:R-:W-:Y:S01]  /*4b30*/  IMAD.X R61, R188, 0x1, R59, P1 ;  /* 0x00000001bc3d7824 */ /* 0x000fe200008e063b */
[C---:B------:R-:W-:Y:S02]  /*4b40*/  ISETP.GT.U32.AND P1, PT, R156.reuse, R70, PT ;  /* 0x000000469c00720c */ /* 0x040fe40003f24070 */
[----:B------:R-:W-:Y:S02]  /*4b50*/  PRMT R5, RZ, 0x7610, R5 ;  /* 0x00007610ff057816 */ /* 0x000fe40000000005 */
[----:B------:R-:W-:-:S04]  /*4b60*/  ISETP.GT.U32.AND P2, PT, R156, R68, PT ;  /* 0x000000449c00720c */ /* 0x000fc80003f44070 */
[----:B------:R0:W2:Y:S01]  /*4b70*/  @P0 LDG.E.U8 R5, desc[UR26][R60.64] ;  /* 0x0000001a3c050981 */ /* 0x0000a2000c1e1100 */
[C---:B------:R-:W-:Y:S02]  /*4b80*/  ISETP.GT.U32.AND P0, PT, R156.reuse, R71, PT ;  /* 0x000000479c00720c */ /* 0x040fe40003f04070 */
[----:B------:R-:W-:Y:S02]  /*4b90*/  ISETP.GT.U32.AND P4, PT, R156, R21, PT ;  /* 0x000000159c00720c */ /* 0x000fe40003f84070 */
[----:B------:R-:W-:Y:S01]  /*4ba0*/  @!P1 IMAD.IADD R70, R70, 0x1, -R156 ;  /* 0x0000000146469824 */ /* 0x000fe200078e0a9c */
[----:B------:R-:W-:-:S03]  /*4bb0*/  ISETP.GT.U32.AND P1, PT, R156, R149, PT ;  /* 0x000000959c00720c */ /* 0x000fc60003f24070 */
[----:B------:R-:W-:Y:S01]  /*4bc0*/  @!P2 IMAD.IADD R68, R68, 0x1, -R156 ;  /* 0x000000014444a824 */ /* 0x000fe200078e0a9c */
[----:B------:R-:W-:-:S04]  /*4bd0*/  ISETP.GT.U32.AND P2, PT, R156, R147, PT ;  /* 0x000000939c00720c */ /* 0x000fc80003f44070 */
[--C-:B------:R-:W-:Y:S01]  /*4be0*/  @!P0 IMAD.IADD R71, R71, 0x1, -R156.reuse ;  /* 0x0000000147478824 */ /* 0x100fe200078e0a9c */
[C---:B------:R-:W-:Y:S01]  /*4bf0*/  ISETP.GT.U32.AND P0, PT, R156.reuse, R143, PT ;  /* 0x0000008f9c00720c */ /* 0x040fe20003f04070 */
[--C-:B------:R-:W-:Y:S01]  /*4c00*/  @!P4 IMAD.IADD R21, R21, 0x1, -R156.reuse ;  /* 0x000000011515c824 */ /* 0x100fe200078e0a9c */
[C---:B------:R-:W-:Y:S02]  /*4c10*/  ISETP.GT.U32.AND P4, PT, R156.reuse, R148, PT ;  /* 0x000000949c00720c */ /* 0x040fe40003f84070 */
[----:B------:R-:W-:Y:S01]  /*4c20*/  @!P1 IMAD.IADD R149, R149, 0x1, -R156 ;  /* 0x0000000195959824 */ /* 0x000fe200078e0a9c */
[----:B------:R-:W-:-:S03]  /*4c30*/  ISETP.GT.U32.AND P1, PT, R156, R137, PT ;  /* 0x000000899c00720c */ /* 0x000fc60003f24070 */
[----:B------:R-:W-:Y:S01]  /*4c40*/  @!P2 IMAD.IADD R147, R147, 0x1, -R156 ;  /* 0x000000019393a824 */ /* 0x000fe200078e0a9c */
[----:B------:R-:W-:-:S04]  /*4c50*/  ISETP.GT.U32.AND P2, PT, R156, R142, PT ;  /* 0x0000008e9c00720c */ /* 0x000fc80003f44070 */
[--C-:B------:R-:W-:Y:S01]  /*4c60*/  @!P0 IMAD.IADD R143, R143, 0x1, -R156.reuse ;  /* 0x000000018f8f8824 */ /* 0x100fe200078e0a9c */
[----:B------:R-:W-:Y:S01]  /*4c70*/  ISETP.GT.U32.AND P0, PT, R156, R136, PT ;  /* 0x000000889c00720c */ /* 0x000fe20003f04070 */
[--C-:B------:R-:W-:Y:S01]  /*4c80*/  @!P4 IMAD.IADD R148, R148, 0x1, -R156.reuse ;  /* 0x000000019494c824 */ /* 0x100fe200078e0a9c */
[C---:B------:R-:W-:Y:S02]  /*4c90*/  ISETP.GT.U32.AND P4, PT, R156.reuse, R145, PT ;  /* 0x000000919c00720c */ /* 0x040fe40003f84070 */
        /* <DEDUP_REMOVED lines=15> */
[----:B------:R-:W-:Y:S02]  /*4d90*/  ISETP.GT.U32.AND P4, PT, R156, R124, PT ;  /* 0x0000007c9c00720c */ /* 0x000fe40003f84070 */
        /* <DEDUP_REMOVED lines=208> */
[--C-:B------:R-:W-:Y:S01]  /*5aa0*/  @!P1 IMAD.IADD R51, R51, 0x1, -R156.reuse ;  /* 0x0000000133339824 */ /* 0x100fe200078e0a9c */
[C---:B------:R-:W-:Y:S01]  /*5ab0*/  ISETP.GT.U32.AND P1, PT, R156.reuse, R55, PT ;  /* 0x000000379c00720c */ /* 0x040fe20003f24070 */
[----:B------:R-:W-:Y:S04]  /*5ac0*/  STL [R1+0x8c], R189 ;  /* 0x00008cbd01007387 */ /* 0x000fe80000100800 */
[----:B------:R1:W-:Y:S01]  /*5ad0*/  STL [R1+0x188], R188 ;  /* 0x000188bc01007387 */ /* 0x0003e20000100800 */
[--C-:B------:R-:W-:Y:S01]  /*5ae0*/  @!P2 IMAD.IADD R49, R49, 0x1, -R156.reuse ;  /* 0x000000013131a824 */ /* 0x100fe200078e0a9c */
[----:B------:R-:W-:Y:S01]  /*5af0*/  ISETP.GT.U32.AND P2, PT, R156, R53, PT ;  /* 0x000000359c00720c */ /* 0x000fe20003f44070 */
[----:B------:R-:W-:Y:S01]  /*5b00*/  @!P0 IMAD.IADD R52, R52, 0x1, -R156 ;  /* 0x0000000134348824 */ /* 0x000fe200078e0a9c */
[----:B------:R-:W-:Y:S01]  /*5b10*/  ISETP.GE.AND P0, PT, R33, RZ, PT ;  /* 0x000000ff2100720c */ /* 0x000fe20003f06270 */
[----:B-1----:R-:W-:Y:S01]  /*5b20*/  IMAD R188, R122, 0x29, RZ ;  /* 0x000000297abc7824 */ /* 0x002fe200078e02ff */
[----:B------:R-:W-:-:S04]  /*5b30*/  SHF.R.U64 R33, R75, 0x16, RZ ;  /* 0x000000164b217819 */ /* 0x000fc800000012ff */
[----:B------:R-:W-:Y:S02]  /*5b40*/  SHF.R.S32.HI R185, RZ, 0x1f, R188 ;  /* 0x0000001fffb97819 */ /* 0x000fe400000114bc */
[----:B0-----:R-:W-:Y:S01]  /*5b50*/  IADD3 R60, P6, PT, R188, R58, RZ ;  /* 0x0000003abc3c7210 */ /* 0x001fe20007fde0ff */
[--C-:B------:R-:W-:Y:S01]  /*5b60*/  @!P4 IMAD.IADD R50, R50, 0x1, -R156.reuse ;  /* 0x000000013232c824 */ /* 0x100fe200078e0a9c */
[C---:B------:R-:W-:Y:S01]  /*5b70*/  ISETP.GT.U32.AND P4, PT, R156.reuse, R54, PT ;  /* 0x000000369c00720c */ /* 0x040fe20003f84070 */
[--C-:B------:R-:W-:Y:S01]  /*5b80*/  @!P1 IMAD.IADD R55, R55, 0x1, -R156.reuse ;  /* 0x0000000137379824 */ /* 0x100fe200078e0a9c */
[----:B------:R-:W-:Y:S01]  /*5b90*/  LOP3.LUT P1, RZ, R33, 0x1, RZ, 0xc0, !PT ;  /* 0x0000000121ff7812 */ /* 0x000fe2000782c0ff */
[----:B------:R-:W-:Y:S01]  /*5ba0*/  IMAD.X R61, R185, 0x1, R59, P6 ;  /* 0x00000001b93d7824 */ /* 0x000fe200030e063b */
[----:B------:R-:W-:Y:S01]  /*5bb0*/  ISETP.GT.U32.AND P6, PT, R156, R56, PT ;  /* 0x000000389c00720c */ /* 0x000fe20003fc4070 */
[----:B------:R-:W-:Y:S01]  /*5bc0*/  @!P2 IMAD.IADD R53, R53, 0x1, -R156 ;  /* 0x000000013535a824 */ /* 0x000fe200078e0a9c */
[----:B------:R-:W-:-:S02]  /*5bd0*/  PRMT R33, RZ, 0x7610, R33 ;  /* 0x00007610ff217816 */ /* 0x000fc40000000021 */
[----:B------:R-:W-:Y:S01]  /*5be0*/  ISETP.GE.AND P2, PT, R158, RZ, PT ;  /* 0x000000ff9e00720c */ /* 0x000fe20003f46270 */
[----:B------:R-:W-:Y:S02]  /*5bf0*/  IMAD R158, R122, 0x2a, RZ ;  /* 0x0000002a7a9e7824 */ /* 0x000fe400078e02ff */
[----:B------:R-:W-:Y:S02]  /*5c00*/  @!P0 IMAD.MOV R68, RZ, RZ, -R68 ;  /* 0x000000ffff448224 */ /* 0x000fe400078e0a44 */
[----:B------:R-:W-:Y:S01]  /*5c10*/  @!P4 IMAD.IADD R54, R54, 0x1, -R156 ;  /* 0x000000013636c824 */ /* 0x000fe200078e0a9c */
[----:B------:R-:W-:Y:S01]  /*5c20*/  ISETP.GE.AND P4, PT, R157, RZ, PT ;  /* 0x000000ff9d00720c */ /* 0x000fe20003f86270 */
[----:B------:R0:W2:Y:S01]  /*5c30*/  @P1 LDG.E.U8 R33, desc[UR26][R60.64] ;  /* 0x0000001a3c211981 */ /* 0x0000a2000c1e1100 */
[----:B------:R-:W-:Y:S01]  /*5c40*/  SHF.R.S32.HI R157, RZ, 0x1f, R158 ;  /* 0x0000001fff9d7819 */ /* 0x000fe2000001149e */
[----:B------:R-:W-:Y:S01]  /*5c50*/  @!P6 IMAD.IADD R56, R56, 0x1, -R156 ;  /* 0x000000013838e824 */ /* 0x000fe200078e0a9c */
[----:B------:R-:W-:-:S02]  /*5c60*/  ISETP.GE.AND P0, PT, R27, RZ, PT ;  /* 0x000000ff1b00720c */ /* 0x000fc40003f06270 */
[----:B------:R-:W-:Y:S02]  /*5c70*/  SHF.R.U64 R27, R75, 0x15, RZ ;  /* 0x000000154b1b7819 */ /* 0x000fe400000012ff */
[----:B0-----:R-:W-:-:S05]  /*5c80*/  IADD3 R60, P6, PT, R158, R58, RZ ;  /* 0x0000003a9e3c7210 */ /* 0x001fca0007fde0ff */
[----:B------:R-:W-:Y:S01]  /*5c90*/  IMAD.X R61, R157, 0x1, R59, P6 ;  /* 0x000000019d3d7824 */ /* 0x000fe200030e063b */
[----:B------:R-:W-:Y:S01]  /*5ca0*/  LOP3.LUT P6, RZ, R27, 0x1, RZ, 0xc0, !PT ;  /* 0x000000011bff7812 */ /* 0x000fe200078cc0ff */
[----:B------:R-:W-:Y:S01]  /*5cb0*/  STL [R1+0x84], R188 ;  /* 0x000084bc01007387 */ /* 0x000fe20000100800 */
[----:B------:R-:W-:-:S03]  /*5cc0*/  PRMT R27, RZ, 0x7610, R27 ;  /* 0x00007610ff1b7816 */ /* 0x000fc6000000001b */
[----:B------:R-:W-:Y:S04]  /*5cd0*/  STL [R1+0x184], R185 ;  /* 0x000184b901007387 */ /* 0x000fe80000100800 */
[----:B------:R-:W-:Y:S04]  /*5ce0*/  STL [R1+0x80], R158 ;  /* 0x0000809e01007387 */ /* 0x000fe80000100800 */
[----:B------:R0:W-:Y:S01]  /*5cf0*/  STL [R1+0x180], R157 ;  /* 0x0001809d01007387 */ /* 0x0001e20000100800 */
[----:B------:R-:W-:Y:S01]  /*5d00*/  ISETP.GE.AND P1, PT, R69, RZ, PT ;  /* 0x000000ff4500720c */ /* 0x000fe20003f26270 */
[----:B------:R-:W-:-:S02]  /*5d10*/  IMAD.MOV.U32 R69, RZ, RZ, R21 ;  /* 0x000000ffff457224 */ /* 0x000fc400078e0015 */
[----:B------:R1:W2:Y:S01]  /*5d20*/  @P6 LDG.E.U8 R27, desc[UR26][R60.64] ;  /* 0x0000001a3c1b6981 */ /* 0x0002a2000c1e1100 */
[----:B0-----:R-:W-:Y:S01]  /*5d30*/  IMAD R157, R122, 0x2b, RZ ;  /* 0x0000002b7a9d7824 */ /* 0x001fe200078e02ff */
[----:B------:R-:W-:-:S04]  /*5d40*/  SHF.R.U64 R21, R75, 0x14, RZ ;  /* 0x000000144b157819 */ /* 0x000fc800000012ff */
[----:B------:R-:W-:Y:S02]  /*5d50*/  SHF.R.S32.HI R156, RZ, 0x1f, R157 ;  /* 0x0000001fff9c7819 */ /* 0x000fe4000001149d */
[----:B-1----:R-:W-:-:S05]  /*5d60*/  IADD3 R60, P6, PT, R157, R58, RZ ;  /* 0x0000003a9d3c7210 */ /* 0x002fca0007fde0ff */
[----:B------:R-:W-:Y:S01]  /*5d70*/  IMAD.X R61, R156, 0x1, R59, P6 ;  /* 0x000000019c3d7824 */ /* 0x000fe200030e063b */
[----:B------:R-:W-:Y:S01]  /*5d80*/  LOP3.LUT P6, RZ, R21, 0x1, RZ, 0xc0, !PT ;  /* 0x0000000115ff7812 */ /* 0x000fe200078cc0ff */
[----:B------:R-:W-:Y:S01]  /*5d90*/  @!P0 IMAD.MOV R69, RZ, RZ, -R69 ;  /* 0x000000ffff458224 */ /* 0x000fe200078e0a45 */
[----:B------:R-:W-:Y:S01]  /*5da0*/  ISETP.GE.AND P0, PT, R155, RZ, PT ;  /* 0x000000ff9b00720c */ /* 0x000fe20003f06270 */
[----:B------:R-:W-:Y:S01]  /*5db0*/  @!P2 IMAD.MOV R70, RZ, RZ, -R70 ;  /* 0x000000ffff46a224 */ /* 0x000fe200078e0a46 */
[----:B------:R-:W-:Y:S02]  /*5dc0*/  PRMT R21, RZ, 0x7610, R21 ;  /* 0x00007610ff157816 */ /* 0x000fe40000000015 */
[----:B------:R-:W-:Y:S01]  /*5dd0*/  ISETP.GE.AND P2, PT, R154, RZ, PT ;  /* 0x000000ff9a00720c */ /* 0x000fe20003f46270 */
[----:B------:R-:W-:Y:S02]  /*5de0*/  IMAD R154, R122, 0x2c, RZ ;  /* 0x0000002c7a9a7824 */ /* 0x000fe400078e02ff */
[----:B------:R-:W-:Y:S01]  /*5df0*/  @!P4 IMAD.MOV R71, RZ, RZ, -R71 ;  /* 0x000000ffff47c224 */ /* 0x000fe200078e0a47 */
[----:B------:R-:W-:Y:S01]  /*5e00*/  ISETP.GE.AND P4, PT, R153, RZ, PT ;  /* 0x000000ff9900720c */ /* 0x000fe20003f86270 */
[----:B------:R-:W-:Y:S01]  /*5e10*/  @!P1 IMAD.MOV R147, RZ, RZ, -R147 ;  /* 0x000000ffff939224 */ /* 0x000fe200078e0a93 */
[----:B------:R-:W-:Y:S01]  /*5e20*/  ISETP.GE.AND P1, PT, R150, RZ, PT ;  /* 0x000000ff9600720c */ /* 0x000fe20003f26270 */
[----:B------:R0:W2:Y:S01]  /*5e30*/  @P6 LDG.E.U8 R21, desc[UR26][R60.64] ;  /* 0x0000001a3c156981 */ /* 0x0000a2000c1e1100 */
[----:B------:R-:W-:Y:S01]  /*5e40*/  SHF.R.S32.HI R153, RZ, 0x1f, R154 ;  /* 0x0000001fff997819 */ /* 0x000fe2000001149a */
[----:B------:R-:W-:Y:S01]  /*5e50*/  IMAD.MOV.U32 R150, RZ, RZ, R148 ;  /* 0x000000ffff967224 */ /* 0x000fe200078e0094 */
[----:B------:R-:W-:-:S02]  /*5e60*/  SHF.R.U64 R148, R75, 0x13, RZ ;  /* 0x000000134b947819 */ /* 0x000fc400000012ff */
[----:B0-----:R-:W-:Y:S01]  /*5e70*/  IADD3 R60, P6, PT, R154, R58, RZ ;  /* 0x0000003a9a3c7210 */ /* 0x001fe20007fde0ff */
[----:B------:R-:W-:Y:S01]  /*5e80*/  @!P0 IMAD.MOV R150, RZ, RZ, -R150 ;  /* 0x000000ffff968224 */ /* 0x000fe200078e0a96 */
[----:B------:R-:W-:-:S03]  /*5e90*/  ISETP.GE.AND P0, PT, R151, RZ, PT ;  /* 0x000000ff9700720c */ /* 0x000fc60003f06270 */
[----:B------:R-:W-:Y:S01]  /*5ea0*/  IMAD.X R61, R153, 0x1, R59, P6 ;  /* 0x00000001993d7824 */ /* 0x000fe200030e063b */
[----:B------:R-:W-:Y:S01]  /*5eb0*/  LOP3.LUT P6, RZ, R148, 0x1, RZ, 0xc0, !PT ;  /* 0x0000000194ff7812 */ /* 0x000fe200078cc0ff */
[----:B------:R-:W-:Y:S01]  /*5ec0*/  @!P2 IMAD.MOV R149, RZ, RZ, -R149 ;  /* 0x000000ffff95a224 */ /* 0x000fe200078e0a95 */
[----:B------:R-:W-:Y:S02]  /*5ed0*/  PRMT R148, RZ, 0x7610, R148 ;  /* 0x00007610ff947816 */ /* 0x000fe40000000094 */
[----:B------:R-:W-:Y:S01]  /*5ee0*/  ISETP.GE.AND P2, PT, R152, RZ, PT ;  /* 0x000000ff9800720c */ /* 0x000fe20003f46270 */
[----:B------:R-:W-:-:S04]  /*5ef0*/  IMAD R152, R122, 0x2d, RZ ;  /* 0x0000002d7a987824 */ /* 0x000fc800078e02ff */
[----:B------:R-:W-:Y:S01]  /*5f00*/  @!P0 IMAD.MOV R145, RZ, RZ, -R145 ;  /* 0x000000ffff918224 */ /* 0x000fe200078e0a91 */
[----:B------:R-:W-:-:S03]  /*5f10*/  SHF.R.S32.HI R151, RZ, 0x1f, R152 ;  /* 0x0000001fff977819 */ /* 0x000fc60000011498 */
[----:B------:R0:W2:Y:S01]  /*5f20*/  @P6 LDG.E.U8 R148, desc[UR26][R60.64] ;  /* 0x0000001a3c946981 */ /* 0x0000a2000c1e1100 */
[----:B------:R-:W-:Y:S02]  /*5f30*/  ISETP.GE.AND P0, PT, R141, RZ, PT ;  /* 0x000000ff8d00720c */ /* 0x000fe40003f06270 */
[----:B------:R-:W-:Y:S02]  /*5f40*/  SHF.R.U64 R141, R75, 0x12, RZ ;  /* 0x000000124b8d7819 */ /* 0x000fe400000012ff */
[----:B0-----:R-:W-:-:S05]  /*5f50*/  IADD3 R60, P6, PT, R152, R58, RZ ;  /* 0x0000003a983c7210 */ /* 0x001fca0007fde0ff */
[----:B------:R-:W-:Y:S01]  /*5f60*/  IMAD.X R61, R151, 0x1, R59, P6 ;  /* 0x00000001973d7824 */ /* 0x000fe200030e063b */
[----:B------:R-:W-:Y:S01]  /*5f70*/  LOP3.LUT P6, RZ, R141, 0x1, RZ, 0xc0, !PT ;  /* 0x000000018dff7812 */ /* 0x000fe200078cc0ff */
        /* <DEDUP_REMOVED lines=8> */
[----:B------:R-:W-:Y:S01]  /*6000*/  IMAD.MOV.U32 R138, RZ, RZ, R135 ;  /* 0x000000ffff8a7224 */ /* 0x000fe200078e0087 */
[----:B------:R-:W-:Y:S01]  /*6010*/  SHF.R.S32.HI R144, RZ, 0x1f, R146 ;  /* 0x0000001fff907819 */ /* 0x000fe20000011492 */
[----:B------:R0:W2:Y:S01]  /*6020*/  @P6 LDG.E.U8 R141, desc[UR26][R60.64] ;  /* 0x0000001a3c8d6981 */ /* 0x0000a2000c1e1100 */
[----:B------:R-:W-:-:S02]  /*6030*/  SHF.R.U64 R135, R75, 0x11, RZ ;  /* 0x000000114b877819 */ /* 0x000fc400000012ff */
[----:B0-----:R-:W-:Y:S01]  /*6040*/  IADD3 R60, P6, PT, R146, R58, RZ ;  /* 0x0000003a923c7210 */ /* 0x001fe20007fde0ff */
[----:B------:R-:W-:Y:S04]  /*6050*/  STL [R1+0x7c], R157 ;  /* 0x00007c9d01007387 */ /* 0x000fe80000100800 */
[----:B------:R-:W-:Y:S01]  /*6060*/  IMAD.X R61, R144, 0x1, R59, P6 ;  /* 0x00000001903d7824 */ /* 0x000fe200030e063b */
[----:B------:R-:W-:Y:S01]  /*6070*/  LOP3.LUT P6, RZ, R135, 0x1, RZ, 0xc0, !PT ;  /* 0x0000000187ff7812 */ /* 0x000fe200078cc0ff */
[----:B------:R-:W-:Y:S04]  /*6080*/  STL [R1+0x17c], R156 ;  /* 0x00017c9c01007387 */ /* 0x000fe80000100800 */
[----:B------:R-:W-:Y:S01]  /*6090*/  STL [R1+0x78], R154 ;  /* 0x0000789a01007387 */ /* 0x000fe20000100800 */
[----:B------:R-:W-:-:S03]  /*60a0*/  PRMT R135, RZ, 0x7610, R135 ;  /* 0x00007610ff877816 */ /* 0x000fc60000000087 */
[----:B------:R-:W-:Y:S04]  /*60b0*/  STL [R1+0x178], R153 ;  /* 0x0001789901007387 */ /* 0x000fe80000100800 */
[----:B------:R-:W-:Y:S04]  /*60c0*/  STL [R1+0x74], R152 ;  /* 0x0000749801007387 */ /* 0x000fe80000100800 */
[----:B------:R-:W-:Y:S04]  /*60d0*/  STL [R1+0x174], R151 ;  /* 0x0001749701007387 */ /* 0x000fe80000100800 */
[----:B------:R-:W-:Y:S04]  /*60e0*/  STL [R1+0x70], R146 ;  /* 0x0000709201007387 */ /* 0x000fe80000100800 */
[----:B------:R0:W-:Y:S01]  /*60f0*/  STL [R1+0x170], R144 ;  /* 0x0001709001007387 */ /* 0x0001e20000100800 */
[----:B------:R-:W-:Y:S01]  /*6100*/  @!P1 IMAD.MOV R138, RZ, RZ, -R138 ;  /* 0x000000ffff8a9224 */ /* 0x000fe200078e0a8a */
[----:B------:R-:W-:Y:S01]  /*6110*/  ISETP.GE.AND P1, PT, R140, RZ, PT ;  /* 0x000000ff8c00720c */ /* 0x000fe20003f26270 */
[----:B------:R-:W-:Y:S01]  /*6120*/  @!P4 IMAD.MOV R136, RZ, RZ, -R136 ;  /* 0x000000ffff88c224 */ /* 0x000fe200078e0a88 */
[----:B------:R1:W2:Y:S01]  /*6130*/  @P6 LDG.E.U8 R135, desc[UR26][R60.64] ;  /* 0x0000001a3c876981 */ /* 0x0002a2000c1e1100 */
[----:B------:R-:W-:Y:S01]  /*6140*/  ISETP.GE.AND P4, PT, R139, RZ, PT ;  /* 0x000000ff8b00720c */ /* 0x000fe20003f86270 */
[----:B0-----:R-:W-:-:S02]  /*6150*/  IMAD R144, R122, 0x2f, RZ ;  /* 0x0000002f7a907824 */ /* 0x001fc400078e02ff */
[----:B------:R-:W-:Y:S01]  /*6160*/  IMAD.MOV.U32 R139, RZ, RZ, R129 ;  /* 0x000000ffff8b7224 */ /* 0x000fe200078e0081 */
[----:B------:R-:W-:Y:S02]  /*6170*/  SHF.R.U64 R129, R75, 0x10, RZ ;  /* 0x000000104b817819 */ /* 0x000fe400000012ff */
[----:B------:R-:W-:Y:S02]  /*6180*/  SHF.R.S32.HI R140, RZ, 0x1f, R144 ;  /* 0x0000001fff8c7819 */ /* 0x000fe40000011490 */
[----:B-1----:R-:W-:-:S05]  /*6190*/  IADD3 R60, P6, PT, R144, R58, RZ ;  /* 0x0000003a903c7210 */ /* 0x002fca0007fde0ff */
[----:B------:R-:W-:Y:S01]  /*61a0*/  IMAD.X R61, R140, 0x1, R59, P6 ;  /* 0x000000018c3d7824 */ /* 0x000fe200030e063b */
[----:B------:R-:W-:Y:S01]  /*61b0*/  LOP3.LUT P6, RZ, R129, 0x1, RZ, 0xc0, !PT ;  /* 0x0000000181ff7812 */ /* 0x000fe200078cc0ff */
[----:B------:R-:W-:Y:S01]  /*61c0*/  @!P0 IMAD.MOV R139, RZ, RZ, -R139 ;  /* 0x000000ffff8b8224 */ /* 0x000fe200078e0a8b */
[----:B------:R-:W-:Y:S02]  /*61d0*/  ISETP.GE.AND P0, PT, R132, RZ, PT ;  /* 0x000000ff8400720c */ /* 0x000fe40003f06270 */
[----:B------:R-:W-:Y:S01]  /*61e0*/  PRMT R129, RZ, 0x7610, R129 ;  /* 0x00007610ff817816 */ /* 0x000fe20000000081 */
[----:B------:R-:W-:Y:S02]  /*61f0*/  IMAD R132, R122, 0x31, RZ ;  /* 0x000000317a847824 */ /* 0x000fe400078e02ff */
[----:B------:R-:W-:Y:S01]  /*6200*/  @!P4 IMAD.MOV R133, RZ, RZ, -R133 ;  /* 0x000000ffff85c224 */ /* 0x000fe200078e0a85 */
[----:B------:R-:W-:Y:S01]  /*6210*/  ISETP.GE.AND P4, PT, R130, RZ, PT ;  /* 0x000000ff8200720c */ /* 0x000fe20003f86270 */
[----:B------:R-:W-:Y:S01]  /*6220*/  @!P2 IMAD.MOV R131, RZ, RZ, -R131 ;  /* 0x000000ffff83a224 */ /* 0x000fe200078e0a83 */
[----:B------:R-:W-:Y:S01]  /*6230*/  ISETP.GE.AND P2, PT, R134, RZ, PT ;  /* 0x000000ff8600720c */ /* 0x000fe20003f46270 */
[----:B------:R-:W-:Y:S01]  /*6240*/  @!P1 IMAD.MOV R125, RZ, RZ, -R125 ;  /* 0x000000ffff7d9224 */ /* 0x000fe200078e0a7d */
[----:B------:R-:W-:Y:S01]  /*6250*/  SHF.R.S32.HI R130, RZ, 0x1f, R132 ;  /* 0x0000001fff827819 */ /* 0x000fe20000011484 */
[----:B------:R0:W2:Y:S01]  /*6260*/  @P6 LDG.E.U8 R129, desc[UR26][R60.64] ;  /* 0x0000001a3c816981 */ /* 0x0000a2000c1e1100 */
[----:B------:R-:W-:-:S02]  /*6270*/  ISETP.GE.AND P1, PT, R126, RZ, PT ;  /* 0x000000ff7e00720c */ /* 0x000fc40003f26270 */
[----:B------:R-:W-:Y:S01]  /*6280*/  SHF.R.U64 R126, R75, 0xe, RZ ;  /* 0x0000000e4b7e7819 */ /* 0x000fe200000012ff */
[----:B------:R-:W-:Y:S01]  /*6290*/  @!P0 IMAD.MOV R124, RZ, RZ, -R124 ;  /* 0x000000ffff7c8224 */ /* 0x000fe200078e0a7c */
[----:B0-----:R-:W-:Y:S02]  /*62a0*/  IADD3 R60, P6, PT, R132, R58, RZ ;  /* 0x0000003a843c7210 */ /* 0x001fe40007fde0ff */
        /* <DEDUP_REMOVED lines=23> */
[----:B------:R-:W-:Y:S01]  /*6420*/  IMAD.MOV.U32 R110, RZ, RZ, R107 ;  /* 0x000000ffff6e7224 */ /* 0x000fe200078e006b */
[----:B------:R-:W-:Y:S01]  /*6430*/  SHF.R.S32.HI R116, RZ, 0x1f, R119 ;  /* 0x0000001fff747819 */ /* 0x000fe20000011477 */
[----:B------:R0:W2:Y:S01]  /*6440*/  @P6 LDG.E.U8 R113, desc[UR26][R60.64] ;  /* 0x0000001a3c716981 */ /* 0x0000a2000c1e1100 */
[----:B------:R-:W-:Y:S01]  /*6450*/  SHF.R.U64 R107, R75, 0xc, RZ ;  /* 0x0000000c4b6b7819 */ /* 0x000fe200000012ff */
[----:B------:R-:W-:Y:S01]  /*6460*/  @!P4 IMAD.MOV R108, RZ, RZ, -R108 ;  /* 0x000000ffff6cc224 */ /* 0x000fe200078e0a6c */
[----:B------:R-:W-:-:S02]  /*6470*/  ISETP.GE.AND P4, PT, R111, RZ, PT ;  /* 0x000000ff6f00720c */ /* 0x000fc40003f86270 */
        /* <DEDUP_REMOVED lines=8> */
[----:B------:R-:W-:Y:S02]  /*6500*/  ISETP.GE.AND P4, PT, R104, RZ, PT ;  /* 0x000000ff6800720c */ /* 0x000fe40003f86270 */
[----:B------:R-:W-:-:S03]  /*6510*/  SHF.R.S32.HI R111, RZ, 0x1f, R112 ;  /* 0x0000001fff6f7819 */ /* 0x000fc60000011470 */
[----:B------:R0:W2:Y:S01]  /*6520*/  @P6 LDG.E.U8 R107, desc[UR26][R60.64] ;  /* 0x0000001a3c6b6981 */ /* 0x0000a2000c1e1100 */
[----:B------:R-:W-:Y:S02]  /*6530*/  SHF.R.U64 R104, R75, 0xb, RZ ;  /* 0x0000000b4b687819 */ /* 0x000fe400000012ff */
        /* <DEDUP_REMOVED lines=11> */
[----:B------:R0:W-:Y:S04]  /*65f0*/  STL [R1+0x160], R116 ;  /* 0x0001607401007387 */ /* 0x0001e80000100800 */
[----:B------:R1:W-:Y:S04]  /*6600*/  STL [R1+0x58], R112 ;  /* 0x0000587001007387 */ /* 0x0003e80000100800 */
[----:B------:R3:W2:Y:S01]  /*6610*/  @P6 LDG.E.U8 R104, desc[UR26][R60.64] ;  /* 0x0000001a3c686981 */ /* 0x0006a2000c1e1100 */
[----:B0-----:R-:W-:-:S03]  /*6620*/  IMAD R116, R122, 0x35, RZ ;  /* 0x000000357a747824 */ /* 0x001fc600078e02ff */
[----:B------:R0:W-:Y:S02]  /*6630*/  STL [R1+0x15c], R111 ;  /* 0x00015c6f01007387 */ /* 0x0001e40000100800 */
[----:B-1----:R-:W-:Y:S02]  /*6640*/  SHF.R.S32.HI R112, RZ, 0x1f, R116 ;  /* 0x0000001fff707819 */ /* 0x002fe40000011474 */
[----:B---3--:R-:W-:Y:S01]  /*6650*/  IADD3 R60, P6, PT, R116, R58, RZ ;  /* 0x0000003a743c7210 */ /* 0x008fe20007fde0ff */
[----:B0-----:R-:W-:Y:S01]  /*6660*/  IMAD.MOV.U32 R111, RZ, RZ, R100 ;  /* 0x000000ffff6f7224 */ /* 0x001fe200078e0064 */
[----:B------:R-:W-:-:S03]  /*6670*/  SHF.R.U64 R100, R75, 0xa, RZ ;  /* 0x0000000a4b647819 */ /* 0x000fc600000012ff */
[----:B------:R-:W-:Y:S01]  /*6680*/  IMAD.X R61, R112, 0x1, R59, P6 ;  /* 0x00000001703d7824 */ /* 0x000fe200030e063b */
[----:B------:R-:W-:Y:S02]  /*6690*/  LOP3.LUT P6, RZ, R100, 0x1, RZ, 0xc0, !PT ;  /* 0x0000000164ff7812 */ /* 0x000fe400078cc0ff */
[----:B------:R-:W-:Y:S01]  /*66a0*/  PRMT R100, RZ, 0x7610, R100 ;  /* 0x00007610ff647816 */ /* 0x000fe20000000064 */
[----:B------:R-:W-:Y:S01]  /*66b0*/  IMAD R119, R122, 0x36, RZ ;  /* 0x000000367a777824 */ /* 0x000fe200078e02ff */
[----:B------:R0:W-:Y:S04]  /*66c0*/  STL [R1+0x54], R116 ;  /* 0x0000547401007387 */ /* 0x0001e80000100800 */
[----:B------:R1:W-:Y:S05]  /*66d0*/  STL [R1+0x154], R112 ;  /* 0x0001547001007387 */ /* 0x0003ea0000100800 */
[----:B------:R3:W2:Y:S01]  /*66e0*/  @P6 LDG.E.U8 R100, desc[UR26][R60.64] ;  /* 0x0000001a3c646981 */ /* 0x0006a2000c1e1100 */
[----:B0-----:R-:W-:Y:S01]  /*66f0*/  SHF.R.S32.HI R116, RZ, 0x1f, R119 ;  /* 0x0000001fff747819 */ /* 0x001fe20000011477 */
[----:B-1----:R-:W-:Y:S01]  /*6700*/  IMAD.MOV.U32 R112, RZ, RZ, R97 ;  /* 0x000000ffff707224 */ /* 0x002fe200078e0061 */
[----:B------:R-:W-:-:S02]  /*6710*/  SHF.R.U64 R97, R75, 0x9, RZ ;  /* 0x000000094b617819 */ /* 0x000fc400000012ff */
[----:B---3--:R-:W-:-:S05]  /*6720*/  IADD3 R60, P6, PT, R119, R58, RZ ;  /* 0x0000003a773c7210 */ /* 0x008fca0007fde0ff */
[----:B------:R-:W-:Y:S01]  /*6730*/  IMAD.X R61, R116, 0x1, R59, P6 ;  /* 0x00000001743d7824 */ /* 0x000fe200030e063b */
[----:B------:R-:W-:Y:S02]  /*6740*/  LOP3.LUT P6, RZ, R97, 0x1, RZ, 0xc0, !PT ;  /* 0x0000000161ff7812 */ /* 0x000fe400078cc0ff */
[----:B------:R-:W-:Y:S01]  /*6750*/  PRMT R97, RZ, 0x7610, R97 ;  /* 0x00007610ff617816 */ /* 0x000fe20000000061 */
[----:B------:R-:W-:Y:S01]  /*6760*/  IMAD R127, R122, 0x37, RZ ;  /* 0x000000377a7f7824 */ /* 0x000fe200078e02ff */
[----:B------:R0:W-:Y:S04]  /*6770*/  STL [R1+0x50], R119 ;  /* 0x0000507701007387 */ /* 0x0001e80000100800 */
[----:B------:R1:W-:Y:S05]  /*6780*/  STL [R1+0x150], R116 ;  /* 0x0001507401007387 */ /* 0x0003ea0000100800 */
[----:B------:R3:W4:Y:S01]  /*6790*/  @P6 LDG.E.U8 R97, desc[UR26][R60.64] ;  /* 0x0000001a3c616981 */ /* 0x000722000c1e1100 */
[----:B0-----:R-:W-:Y:S01]  /*67a0*/  SHF.R.S32.HI R119, RZ, 0x1f, R127 ;  /* 0x0000001fff777819 */ /* 0x001fe2000001147f */
[----:B-1----:R-:W-:Y:S01]  /*67b0*/  IMAD.MOV.U32 R116, RZ, RZ, R94 ;  /* 0x000000ffff747224 */ /* 0x002fe200078e005e */
[----:B------:R-:W-:-:S02]  /*67c0*/  SHF.R.U64 R94, R75, 0x8, RZ ;  /* 0x000000084b5e7819 */ /* 0x000fc400000012ff */
[----:B---3--:R-:W-:-:S05]  /*67d0*/  IADD3 R60, P6, PT, R127, R58, RZ ;  /* 0x0000003a7f3c7210 */ /* 0x008fca0007fde0ff */
[----:B------:R-:W-:Y:S01]  /*67e0*/  IMAD.X R61, R119, 0x1, R59, P6 ;  /* 0x00000001773d7824 */ /* 0x000fe200030e063b */
[----:B------:R-:W-:Y:S01]  /*67f0*/  LOP3.LUT P6, RZ, R94, 0x1, RZ, 0xc0, !PT ;  /* 0x000000015eff7812 */ /* 0x000fe200078cc0ff */
[----:B------:R-:W-:Y:S01]  /*6800*/  STL [R1+0x4c], R127 ;  /* 0x00004c7f01007387 */ /* 0x000fe20000100800 */
[----:B------:R-:W-:-:S03]  /*6810*/  PRMT R94, RZ, 0x7610, R94 ;  /* 0x00007610ff5e7816 */ /* 0x000fc6000000005e */
[----:B------:R0:W-:Y:S08]  /*6820*/  STL [R1+0x14c], R119 ;  /* 0x00014c7701007387 */ /* 0x0001f00000100800 */
[----:B------:R1:W3:Y:S01]  /*6830*/  @P6 LDG.E.U8 R94, desc[UR26][R60.64] ;  /* 0x0000001a3c5e6981 */ /* 0x0002e2000c1e1100 */
[----:B0-----:R-:W-:-:S05]  /*6840*/  IMAD R119, R122, 0x39, RZ ;  /* 0x000000397a777824 */ /* 0x001fca00078e02ff */
[----:B------:R-:W-:Y:S01]  /*6850*/  SHF.R.S32.HI R127, RZ, 0x1f, R119 ;  /* 0x0000001fff7f7819 */ /* 0x000fe20000011477 */
[----:B------:R0:W-:Y:S01]  /*6860*/  STL [R1+0x44], R119 ;  /* 0x0000447701007387 */ /* 0x0001e20000100800 */
[----:B-1----:R-:W-:Y:S01]  /*6870*/  IADD3 R60, P6, PT, R119, R58, RZ ;  /* 0x0000003a773c7210 */ /* 0x002fe20007fde0ff */
[----:B------:R-:W-:Y:S01]  /*6880*/  @!P0 IMAD.MOV R103, RZ, RZ, -R103 ;  /* 0x000000ffff678224 */ /* 0x000fe200078e0a67 */
[----:B------:R-:W-:-:S03]  /*6890*/  ISETP.GE.AND P0, PT, R160, RZ, PT ;  /* 0x000000ffa000720c */ /* 0x000fc60003f06270 */
[----:B------:R-:W-:Y:S01]  /*68a0*/  IMAD.X R61, R127, 0x1, R59, P6 ;  /* 0x000000017f3d7824 */ /* 0x000fe200030e063b */
[----:B0-----:R-:W-:-:S04]  /*68b0*/  SHF.R.U64 R119, R75, 0x6, RZ ;  /* 0x000000064b777819 */ /* 0x001fc800000012ff */
[----:B------:R-:W-:Y:S02]  /*68c0*/  LOP3.LUT P6, RZ, R119, 0x1, RZ, 0xc0, !PT ;  /* 0x0000000177ff7812 */ /* 0x000fe400078cc0ff */
[----:B------:R-:W-:Y:S01]  /*68d0*/  PRMT R119, RZ, 0x7610, R119 ;  /* 0x00007610ff777816 */ /* 0x000fe20000000077 */
[----:B------:R-:W-:Y:S01]  /*68e0*/  IMAD R130, R122, 0x3a, RZ ;  /* 0x0000003a7a827824 */ /* 0x000fe200078e02ff */
[----:B------:R0:W-:Y:S01]  /*68f0*/  STL [R1+0x148], R127 ;  /* 0x0001487f01007387 */ /* 0x0001e20000100800 */
[----:B------:R-:W-:Y:S01]  /*6900*/  @!P2 IMAD.MOV R105, RZ, RZ, -R105 ;  /* 0x000000ffff69a224 */ /* 0x000fe200078e0a69 */
[----:B------:R-:W-:Y:S01]  /*6910*/  ISETP.GE.AND P2, PT, R159, RZ, PT ;  /* 0x000000ff9f00720c */ /* 0x000fe20003f46270 */
[----:B------:R-:W-:Y:S01]  /*6920*/  @!P0 IMAD.MOV R101, RZ, RZ, -R101 ;  /* 0x000000ffff658224 */ /* 0x000fe200078e0a65 */
[----:B------:R-:W-:Y:S02]  /*6930*/  SHF.R.S32.HI R128, RZ, 0x1f, R130 ;  /* 0x0000001fff807819 */ /* 0x000fe40000011482 */
[----:B------:R-:W-:-:S03]  /*6940*/  ISETP.GE.AND P0, PT, R162, RZ, PT ;  /* 0x000000ffa200720c */ /* 0x000fc60003f06270 */
[----:B------:R1:W3:Y:S01]  /*6950*/  @P6 LDG.E.U8 R119, desc[UR26][R60.64] ;  /* 0x0000001a3c776981 */ /* 0x0002e2000c1e1100 */
[----:B0-----:R-:W-:Y:S01]  /*6960*/  IMAD.MOV.U32 R127, RZ, RZ, R88 ;  /* 0x000000ffff7f7224 */ /* 0x001fe200078e0058 */
[----:B------:R-:W-:Y:S02]  /*6970*/  SHF.R.U64 R88, R75, 0x5, RZ ;  /* 0x000000054b587819 */ /* 0x000fe400000012ff */
[----:B-1----:R-:W-:Y:S01]  /*6980*/  IADD3 R60, P6, PT, R130, R58, RZ ;  /* 0x0000003a823c7210 */ /* 0x002fe20007fde0ff */
[----:B------:R-:W-:-:S04]  /*6990*/  @!P4 IMAD.MOV R98, RZ, RZ, -R98 ;  /* 0x000000ffff62c224 */ /* 0x000fc800078e0a62 */
[----:B------:R-:W-:Y:S01]  /*69a0*/  IMAD.X R61, R128, 0x1, R59, P6 ;  /* 0x00000001803d7824 */ /* 0x000fe200030e063b */
[----:B------:R-:W-:Y:S02]  /*69b0*/  LOP3.LUT P6, RZ, R88, 0x1, RZ, 0xc0, !PT ;  /* 0x0000000158ff7812 */ /* 0x000fe400078cc0ff */
[----:B------:R-:W-:Y:S01]  /*69c0*/  ISETP.GE.AND P4, PT, R166, RZ, PT ;  /* 0x000000ffa600720c */ /* 0x000fe20003f86270 */
[----:B------:R-:W-:Y:S01]  /*69d0*/  @!P2 IMAD.MOV R111, RZ, RZ, -R111 ;  /* 0x000000ffff6fa224 */ /* 0x000fe200078e0a6f */
[----:B------:R-:W-:Y:S01]  /*69e0*/  PRMT R88, RZ, 0x7610, R88 ;  /* 0x00007610ff587816 */ /* 0x000fe20000000058 */
[----:B------:R-:W-:Y:S01]  /*69f0*/  @!P0 IMAD.MOV R112, RZ, RZ, -R112 ;  /* 0x000000ffff708224 */ /* 0x000fe200078e0a70 */
[----:B------:R-:W-:Y:S01]  /*6a00*/  ISETP.GE.AND P2, PT, R161, RZ, PT ;  /* 0x000000ffa100720c */ /* 0x000fe20003f46270 */
[----:B------:R-:W-:Y:S01]  /*6a10*/  IMAD R132, R122, 0x3b, RZ ;  /* 0x0000003b7a847824 */ /* 0x000fe200078e02ff */
[----:B------:R-:W-:Y:S01]  /*6a20*/  ISETP.GE.AND P0, PT, R164, RZ, PT ;  /* 0x000000ffa400720c */ /* 0x000fe20003f06270 */
[----:B------:R0:W-:Y:S04]  /*6a30*/  STL [R1+0x40], R130 ;  /* 0x0000408201007387 */ /* 0x0001e80000100800 */
[----:B------:R1:W5:Y:S04]  /*6a40*/  @P6 LDG.E.U8 R88, desc[UR26][R60.64] ;  /* 0x0000001a3c586981 */ /* 0x000368000c1e1100 */
[----:B------:R1:W-:Y:S01]  /*6a50*/  STL [R1+0x144], R128 ;  /* 0x0001448001007387 */ /* 0x0003e20000100800 */
[----:B0-----:R-:W-:Y:S01]  /*6a60*/  SHF.R.S32.HI R130, RZ, 0x1f, R132 ;  /* 0x0000001fff827819 */ /* 0x001fe20000011484 */
[----:B------:R-:W-:Y:S01]  /*6a70*/  @!P4 IMAD.MOV R95, RZ, RZ, -R95 ;  /* 0x000000ffff5fc224 */ /* 0x000fe200078e0a5f */
[----:B-1----:R-:W-:Y:S01]  /*6a80*/  IADD3 R60, P6, PT, R132, R58, RZ ;  /* 0x0000003a843c7210 */ /* 0x002fe20007fde0ff */
[----:B------:R-:W-:Y:S01]  /*6a90*/  IMAD.MOV.U32 R128, RZ, RZ, R86 ;  /* 0x000000ffff807224 */ /* 0x000fe200078e0056 */
[----:B------:R-:W-:-:S03]  /*6aa0*/  SHF.R.U64 R86, R75, 0x4, RZ ;  /* 0x000000044b567819 */ /* 0x000fc600000012ff */
[----:B------:R-:W-:Y:S01]  /*6ab0*/  IMAD.X R61, R130, 0x1, R59, P6 ;  /* 0x00000001823d7824 */ /* 0x000fe200030e063b */
[----:B------:R-:W-:Y:S02]  /*6ac0*/  ISETP.GE.AND P4, PT, R168, RZ, PT ;  /* 0x000000ffa800720c */ /* 0x000fe40003f86270 */
[----:B------:R-:W-:Y:S01]  /*6ad0*/  LOP3.LUT P6, RZ, R86, 0x1, RZ, 0xc0, !PT ;  /* 0x0000000156ff7812 */ /* 0x000fe200078cc0ff */
[----:B------:R-:W-:Y:S01]  /*6ae0*/  @!P2 IMAD.MOV R96, RZ, RZ, -R96 ;  /* 0x000000ffff60a224 */ /* 0x000fe200078e0a60 */
[----:B------:R-:W-:Y:S01]  /*6af0*/  ISETP.GE.AND P2, PT, R169, RZ, PT ;  /* 0x000000ffa900720c */ /* 0x000fe20003f46270 */
[----:B------:R-:W-:Y:S01]  /*6b00*/  @!P0 IMAD.MOV R92, RZ, RZ, -R92 ;  /* 0x000000ffff5c8224 */ /* 0x000fe200078e0a5c */
[----:B------:R-:W-:Y:S02]  /*6b10*/  ISETP.GE.AND P0, PT, R172, RZ, PT ;  /* 0x000000ffac00720c */ /* 0x000fe40003f06270 */
[----:B------:R-:W-:Y:S01]  /*6b20*/  PRMT R86, RZ, 0x7610, R86 ;  /* 0x00007610ff567816 */ /* 0x000fe20000000056 */
[----:B------:R-:W-:Y:S01]  /*6b30*/  IMAD R134, R122, 0x3c, RZ ;  /* 0x0000003c7a867824 */ /* 0x000fe200078e02ff */
[----:B------:R0:W-:Y:S03]  /*6b40*/  STL [R1+0x3c], R132 ;  /* 0x00003c8401007387 */ /* 0x0001e60000100800 */
[----:B------:R-:W-:Y:S01]  /*6b50*/  @!P4 IMAD.MOV R93, RZ, RZ, -R93 ;  /* 0x000000ffff5dc224 */ /* 0x000fe200078e0a5d */
[----:B------:R-:W-:Y:S01]  /*6b60*/  ISETP.GE.AND P4, PT, R170, RZ, PT ;  /* 0x000000ffaa00720c */ /* 0x000fe20003f86270 */
[----:B------:R1:W5:Y:S02]  /*6b70*/  @P6 LDG.E.U8 R86, desc[UR26][R60.64] ;  /* 0x0000001a3c566981 */ /* 0x000364000c1e1100 */
[----:B------:R-:W-:-:S02]  /*6b80*/  @!P2 IMAD.MOV R91, RZ, RZ, -R91 ;  /* 0x000000ffff5ba224 */ /* 0x000fc400078e0a5b */
[----:B------:R1:W-:Y:S01]  /*6b90*/  STL [R1+0x140], R130 ;  /* 0x0001408201007387 */ /* 0x0003e20000100800 */
[----:B0-----:R-:W-:Y:S01]  /*6ba0*/  SHF.R.S32.HI R132, RZ, 0x1f, R134 ;  /* 0x0000001fff847819 */ /* 0x001fe20000011486 */
[----:B------:R-:W-:Y:S01]  /*6bb0*/  @!P0 IMAD.MOV R89, RZ, RZ, -R89 ;  /* 0x000000ffff598224 */ /* 0x000fe200078e0a59 */
[----:B------:R-:W-:Y:S02]  /*6bc0*/  ISETP.GE.AND P2, PT, R171, RZ, PT ;  /* 0x000000ffab00720c */ /* 0x000fe40003f46270 */
[----:B-1----:R-:W-:Y:S01]  /*6bd0*/  IADD3 R60, P6, PT, R134, R58, RZ ;  /* 0x0000003a863c7210 */ /* 0x002fe20007fde0ff */
[----:B------:R-:W-:Y:S01]  /*6be0*/  IMAD.MOV.U32 R130, RZ, RZ, R82 ;  /* 0x000000ffff827224 */ /* 0x000fe200078e0052 */
[----:B------:R-:W-:-:S03]  /*6bf0*/  SHF.R.U64 R82, R75, 0x3, RZ ;  /* 0x000000034b527819 */ /* 0x000fc600000012ff */
[----:B------:R-:W-:Y:S01]  /*6c00*/  IMAD.X R61, R132, 0x1, R59, P6 ;  /* 0x00000001843d7824 */ /* 0x000fe200030e063b */
[----:B------:R-:W-:Y:S02]  /*6c10*/  ISETP.GE.AND P0, PT, R174, RZ, PT ;  /* 0x000000ffae00720c */ /* 0x000fe40003f06270 */
[----:B------:R-:W-:Y:S01]  /*6c20*/  LOP3.LUT P6, RZ, R82, 0x1, RZ, 0xc0, !PT ;  /* 0x0000000152ff7812 */ /* 0x000fe200078cc0ff */
[----:B------:R-:W-:Y:S01]  /*6c30*/  @!P4 IMAD.MOV R85, RZ, RZ, -R85 ;  /* 0x000000ffff55c224 */ /* 0x000fe200078e0a55 */
[----:B------:R-:W-:Y:S02]  /*6c40*/  ISETP.GE.AND P4, PT, R178, RZ, PT ;  /* 0x000000ffb200720c */ /* 0x000fe40003f86270 */
[----:B------:R-:W-:Y:S01]  /*6c50*/  PRMT R82, RZ, 0x7610, R82 ;  /* 0x00007610ff527816 */ /* 0x000fe20000000052 */
[----:B------:R-:W-:Y:S02]  /*6c60*/  IMAD R140, R122, 0x3d, RZ ;  /* 0x0000003d7a8c7824 */ /* 0x000fe400078e02ff */
[----:B------:R-:W-:Y:S01]  /*6c70*/  @!P2 IMAD.MOV R127, RZ, RZ, -R127 ;  /* 0x000000ffff7fa224 */ /* 0x000fe200078e0a7f */
[----:B------:R-:W-:Y:S01]  /*6c80*/  ISETP.GE.AND P2, PT, R173, RZ, PT ;  /* 0x000000ffad00720c */ /* 0x000fe20003f46270 */
[----:B------:R0:W-:Y:S02]  /*6c90*/  STL [R1+0x38], R134 ;  /* 0x0000388601007387 */ /* 0x0001e40000100800 */
[----:B------:R-:W-:Y:S01]  /*6ca0*/  @!P0 IMAD.MOV R87, RZ, RZ, -R87 ;  /* 0x000000ffff578224 */ /* 0x000fe200078e0a57 */
[----:B------:R-:W-:Y:S01]  /*6cb0*/  ISETP.GE.AND P0, PT, R176, RZ, PT ;  /* 0x000000ffb000720c */ /* 0x000fe20003f06270 */
[----:B------:R1:W5:Y:S04]  /*6cc0*/  @P6 LDG.E.U8 R82, desc[UR26][R60.64] ;  /* 0x0000001a3c526981 */ /* 0x000368000c1e1100 */
[----:B------:R1:W-:Y:S01]  /*6cd0*/  STL [R1+0x13c], R132 ;  /* 0x00013c8401007387 */ /* 0x0003e20000100800 */
[----:B0-----:R-:W-:-:S02]  /*6ce0*/  SHF.R.S32.HI R134, RZ, 0x1f, R140 ;  /* 0x0000001fff867819 */ /* 0x001fc4000001148c */
[----:B-1----:R-:W-:Y:S01]  /*6cf0*/  IADD3 R60, P6, PT, R140, R58, RZ ;  /* 0x0000003a8c3c7210 */ /* 0x002fe20007fde0ff */
[----:B------:R-:W-:Y:S01]  /*6d00*/  IMAD.MOV.U32 R132, RZ, RZ, R77 ;  /* 0x000000ffff847224 */ /* 0x000fe200078e004d */
[----:B------:R-:W-:Y:S01]  /*6d10*/  SHF.R.U64 R77, R75, 0x2, RZ ;  /* 0x000000024b4d7819 */ /* 0x000fe200000012ff */
[----:B------:R-:W-:Y:S01]  /*6d20*/  @!P4 IMAD.MOV R83, RZ, RZ, -R83 ;  /* 0x000000ffff53c224 */ /* 0x000fe200078e0a53 */
[----:B------:R-:W-:Y:S01]  /*6d30*/  ISETP.GE.AND P4, PT, R180, RZ, PT ;  /* 0x000000ffb400720c */ /* 0x000fe20003f86270 */
[----:B------:R-:W-:Y:S01]  /*6d40*/  IMAD.X R61, R134, 0x1, R59, P6 ;  /* 0x00000001863d7824 */ /* 0x000fe200030e063b */
[----:B------:R-:W-:Y:S01]  /*6d50*/  LOP3.LUT P6, RZ, R77, 0x1, RZ, 0xc0, !PT ;  /* 0x000000014dff7812 */ /* 0x000fe200078cc0ff */
[----:B------:R-:W-:Y:S01]  /*6d60*/  @!P2 IMAD.MOV R84, RZ, RZ, -R84 ;  /* 0x000000ffff54a224 */ /* 0x000fe200078e0a54 */
[----:B------:R-:W-:Y:S01]  /*6d70*/  ISETP.GE.AND P2, PT, R181, RZ, PT ;  /* 0x000000ffb500720c */ /* 0x000fe20003f46270 */
[----:B------:R-:W-:Y:S01]  /*6d80*/  @!P0 IMAD.MOV R132, RZ, RZ, -R132 ;  /* 0x000000ffff848224 */ /* 0x000fe200078e0a84 */
[----:B------:R-:W-:-:S02]  /*6d90*/  ISETP.GE.AND P0, PT, R182, RZ, PT ;  /* 0x000000ffb600720c */ /* 0x000fc40003f06270 */
[----:B------:R-:W-:Y:S02]  /*6da0*/  PRMT R77, RZ, 0x7610, R77 ;  /* 0x00007610ff4d7816 */ /* 0x000fe4000000004d */
[----:B------:R-:W-:-:S03]  /*6db0*/  SHF.R.U64 R75, R75, 0x1, RZ ;  /* 0x000000014b4b7819 */ /* 0x000fc600000012ff */
[----:B------:R-:W-:Y:S01]  /*6dc0*/  @!P4 IMAD.MOV R79, RZ, RZ, -R79 ;  /* 0x000000ffff4fc224 */ /* 0x000fe200078e0a4f */
[----:B------:R-:W-:Y:S01]  /*6dd0*/  ISETP.GE.AND P4, PT, R81, RZ, PT ;  /* 0x000000ff5100720c */ /* 0x000fe20003f86270 */
[----:B------:R0:W5:Y:S01]  /*6de0*/  @P6 LDG.E.U8 R77, desc[UR26][R60.64] ;  /* 0x0000001a3c4d6981 */ /* 0x000162000c1e1100 */
[----:B------:R-:W-:Y:S02]  /*6df0*/  IMAD R81, R122, 0x3e, RZ ;  /* 0x0000003e7a517824 */ /* 0x000fe400078e02ff */
[----:B------:R-:W-:Y:S01]  /*6e00*/  @!P2 IMAD.MOV R78, RZ, RZ, -R78 ;  /* 0x000000ffff4ea224 */ /* 0x000fe200078e0a4e */
[----:B------:R-:W-:Y:S01]  /*6e10*/  ISETP.GE.AND P2, PT, R80, RZ, PT ;  /* 0x000000ff5000720c */ /* 0x000fe20003f46270 */
[----:B------:R-:W-:Y:S01]  /*6e20*/  @!P0 IMAD.MOV R73, RZ, RZ, -R73 ;  /* 0x000000ffff498224 */ /* 0x000fe200078e0a49 */
[----:B------:R-:W-:Y:S02]  /*6e30*/  LOP3.LUT P0, RZ, R75, 0x1, RZ, 0xc0, !PT ;  /* 0x000000014bff7812 */ /* 0x000fe4000780c0ff */
[----:B------:R-:W-:-:S02]  /*6e40*/  SHF.R.S32.HI R80, RZ, 0x1f, R81 ;  /* 0x0000001fff507819 */ /* 0x000fc40000011451 */
[----:B0-----:R-:W-:Y:S01]  /*6e50*/  IADD3 R60, P6, PT, R81, R58, RZ ;  /* 0x0000003a513c7210 */ /* 0x001fe20007fde0ff */
[----:B------:R-:W-:-:S04]  /*6e60*/  IMAD R75, R122, 0x3f, RZ ;  /* 0x0000003f7a4b7824 */ /* 0x000fc800078e02ff */
[----:B------:R-:W-:Y:S01]  /*6e70*/  IMAD.X R61, R80, 0x1, R59, P6 ;  /* 0x00000001503d7824 */ /* 0x000fe200030e063b */
[----:B------:R-:W-:Y:S02]  /*6e80*/  ISETP.GE.AND P6, PT, R72, RZ, PT ;  /* 0x000000ff4800720c */ /* 0x000fe40003fc6270 */
[----:B------:R-:W-:-:S06]  /*6e90*/  PRMT R72, RZ, 0x7610, R72 ;  /* 0x00007610ff487816 */ /* 0x000fcc0000000048 */
[----:B------:R0:W5:Y:S01]  /*6ea0*/  @P0 LDG.E.U8 R72, desc[UR26][R60.64] ;  /* 0x0000001a3c480981 */ /* 0x000162000c1e1100 */
[----:B------:R-:W-:Y:S02]  /*6eb0*/  IADD3 R58, P0, PT, R75, R58, RZ ;  /* 0x0000003a4b3a7210 */ /* 0x000fe40007f1e0ff */
[----:B0-----:R-:W-:Y:S02]  /*6ec0*/  SHF.R.S32.HI R61, RZ, 0x1f, R75 ;  /* 0x0000001fff3d7819 */ /* 0x001fe4000001144b */
[----:B------:R-:W-:-:S03]  /*6ed0*/  PRMT R60, RZ, 0x7610, R60 ;  /* 0x00007610ff3c7816 */ /* 0x000fc6000000003c */
[----:B------:R-:W-:-:S05]  /*6ee0*/  IMAD.X R59, R61, 0x1, R59, P0 ;  /* 0x000000013d3b7824 */ /* 0x000fca00000e063b */
[----:B------:R-:W5:Y:S01]  /*6ef0*/  @!P5 LDG.E.U8 R60, desc[UR26][R58.64] ;  /* 0x0000001a3a3cd981 */ /* 0x000f62000c1e1100 */
[----:B------:R-:W-:Y:S01]  /*6f00*/  @!P1 IMAD.MOV R102, RZ, RZ, -R102 ;  /* 0x000000ffff669224 */ /* 0x000fe200078e0a66 */
[----:B------:R-:W-:-:S13]  /*6f10*/  ISETP.GE.AND P1, PT, R163, RZ, PT ;  /* 0x000000ffa300720c */ /* 0x000fda0003f26270 */
[----:B------:R-:W-:Y:S01]  /*6f20*/  @!P1 IMAD.MOV R99, RZ, RZ, -R99 ;  /* 0x000000ffff639224 */ /* 0x000fe200078e0a63 */
[----:B------:R-:W-:-:S13]  /*6f30*/  ISETP.GE.AND P1, PT, R165, RZ, PT ;  /* 0x000000ffa500720c */ /* 0x000fda0003f26270 */
[----:B------:R-:W-:Y:S01]  /*6f40*/  @!P1 IMAD.MOV R116, RZ, RZ, -R116 ;  /* 0x000000ffff749224 */ /* 0x000fe200078e0a74 */
[----:B------:R-:W-:-:S13]  /*6f50*/  ISETP.GE.AND P1, PT, R167, RZ, PT ;  /* 0x000000ffa700720c */ /* 0x000fda0003f26270 */
[----:B------:R-:W-:Y:S01]  /*6f60*/  @!P1 IMAD.MOV R90, RZ, RZ, -R90 ;  /* 0x000000ffff5a9224 */ /* 0x000fe200078e0a5a */
[----:B------:R-:W-:Y:S01]  /*6f70*/  ISETP.GE.AND P1, PT, R175, RZ, PT ;  /* 0x000000ffaf00720c */ /* 0x000fe20003f26270 */
[----:B------:R-:W-:Y:S01]  /*6f80*/  STS.U8 [R187+UR13], R39 ;  /* 0x00000027bb007988 */ /* 0x000fe2000800000d */
[----:B------:R-:W-:-:S03]  /*6f90*/  LOP3.LUT R144, R187, 0x10, RZ, 0x3c, !PT ;  /* 0x00000010bb907812 */ /* 0x000fc600078e3cff */
[----:B--2---:R-:W-:Y:S04]  /*6fa0*/  STS.U8 [R187+UR13+0x400], R40 ;  /* 0x00040028bb007988 */ /* 0x004fe8000800000d */
[----:B------:R-:W-:Y:S04]  /*6fb0*/  STS.U8 [R187+UR13+0xc00], R41 ;  /* 0x000c0029bb007988 */ /* 0x000fe8000800000d */
[----:B------:R-:W-:Y:S01]  /*6fc0*/  @!P1 IMAD.MOV R128, RZ, RZ, -R128 ;  /* 0x000000ffff809224 */ /* 0x000fe200078e0a80 */
[----:B------:R-:W-:Y:S01]  /*6fd0*/  ISETP.GE.AND P1, PT, R177, RZ, PT ;  /* 0x000000ffb100720c */ /* 0x000fe20003f26270 */
[----:B------:R-:W-:Y:S04]  /*6fe0*/  STS.U8 [R187+UR13+0x1000], R42 ;  /* 0x0010002abb007988 */ /* 0x000fe8000800000d */
[----:B------:R-:W-:Y:S04]  /*6ff0*/  STS.U8 [R187+UR13+0x1400], R43 ;  /* 0x0014002bbb007988 */ /* 0x000fe8000800000d */
[----:B------:R-:W-:Y:S04]  /*7000*/  STS.U8 [R187+UR13+0x1800], R44 ;  /* 0x0018002cbb007988 */ /* 0x000fe8000800000d */
[----:B------:R-:W-:Y:S04]  /*7010*/  STS.U8 [R187+UR13+0x1c00], R45 ;  /* 0x001c002dbb007988 */ /* 0x000fe8000800000d */
[----:B------:R-:W-:Y:S04]  /*7020*/  STS.U8 [R187+UR13+0x800], R46 ;  /* 0x0008002ebb007988 */ /* 0x000fe8000800000d */
[----:B------:R-:W-:Y:S04]  /*7030*/  STS.U8 [R144+UR13+0x80], R34 ;  /* 0x0000802290007988 */ /* 0x000fe8000800000d */
[----:B------:R-:W-:Y:S04]  /*7040*/  STS.U8 [R144+UR13+0x480], R35 ;  /* 0x0004802390007988 */ /* 0x000fe8000800000d */
[----:B------:R0:W-:Y:S04]  /*7050*/  STL [R1+0x34], R140 ;  /* 0x0000348c01007387 */ /* 0x0001e80000100800 */
[----:B------:R-:W-:Y:S04]  /*7060*/  STS.U8 [R144+UR13+0x880], R36 ;  /* 0x0008802490007988 */ /* 0x000fe8000800000d */
[----:B------:R-:W-:Y:S01]  /*7070*/  STS.U8 [R144+UR13+0xc80], R37 ;  /* 0x000c802590007988 */ /* 0x000fe2000800000d */
[----:B0-----:R-:W-:-:S03]  /*7080*/  LOP3.LUT R140, R187, 0x20, RZ, 0x3c, !PT ;  /* 0x00000020bb8c7812 */ /* 0x001fc600078e3cff */
[----:B----4-:R-:W-:Y:S01]  /*7090*/  STS.U8 [R144+UR13+0x1080], R38 ;  /* 0x0010802690007988 */ /* 0x010fe2000800000d */
[----:B------:R-:W-:-:S03]  /*70a0*/  @!P1 IMAD.MOV R130, RZ, RZ, -R130 ;  /* 0x000000ffff829224 */ /* 0x000fc600078e0a82 */
[----:B------:R-:W-:Y:S01]  /*70b0*/  STS.U8 [R144+UR13+0x1480], R33 ;  /* 0x0014802190007988 */ /* 0x000fe2000800000d */
[----:B------:R-:W-:-:S03]  /*70c0*/  ISETP.GE.AND P1, PT, R179, RZ, PT ;  /* 0x000000ffb300720c */ /* 0x000fc60003f26270 */
[----:B------:R-:W-:Y:S04]  /*70d0*/  STS.U8 [R144+UR13+0x1880], R126 ;  /* 0x0018807e90007988 */ /* 0x000fe8000800000d */
[----:B------:R0:W-:Y:S04]  /*70e0*/  STL [R1+0x138], R134 ;  /* 0x0001388601007387 */ /* 0x0001e80000100800 */
[----:B------:R-:W-:Y:S01]  /*70f0*/  STL [R1+0x30], R81 ;  /* 0x0000305101007387 */ /* 0x000fe20000100800 */
[----:B0-----:R-:W-:-:S03]  /*7100*/  LOP3.LUT R134, R187, 0x30, RZ, 0x3c, !PT ;  /* 0x00000030bb867812 */ /* 0x001fc600078e3cff */
[----:B---3--:R-:W-:Y:S04]  /*7110*/  STS.U8 [R144+UR13+0x1c80], R119 ;  /* 0x001c807790007988 */ /* 0x008fe8000800000d */
[----:B------:R-:W-:Y:S04]  /*7120*/  STS.U8 [R140+UR13+0x100], R30 ;  /* 0x0001001e8c007988 */ /* 0x000fe8000800000d */
[----:B------:R-:W-:Y:S04]  /*7130*/  STS.U8 [R140+UR13+0x500], R29 ;  /* 0x0005001d8c007988 */ /* 0x000fe8000800000d */
[----:B------:R-:W-:Y:S04]  /*7140*/  STS.U8 [R140+UR13+0x900], R31 ;  /* 0x0009001f8c007988 */ /* 0x000fe8000800000d */
[----:B------:R-:W-:Y:S04]  /*7150*/  STS.U8 [R140+UR13+0xd00], R28 ;  /* 0x000d001c8c007988 */ /* 0x000fe8000800000d */
[----:B------:R-:W-:Y:S04]  /*7160*/  STS.U8 [R140+UR13+0x1100], R32 ;  /* 0x001100208c007988 */ /* 0x000fe8000800000d */
[----:B------:R-:W-:Y:S04]  /*7170*/  STS.U8 [R140+UR13+0x1500], R27 ;  /* 0x0015001b8c007988 */ /* 0x000fe8000800000d */
[----:B------:R-:W-:Y:S04]  /*7180*/  STS.U8 [R140+UR13+0x1900], R113 ;  /* 0x001900718c007988 */ /* 0x000fe8000800000d */
[----:B-----5:R-:W-:Y:S04]  /*7190*/  STS.U8 [R140+UR13+0x1d00], R88 ;  /* 0x001d00588c007988 */ /* 0x020fe8000800000d */
[----:B------:R-:W-:Y:S04]  /*71a0*/  STS.U8 [R134+UR13+0x180], R25 ;  /* 0x0001801986007988 */ /* 0x000fe8000800000d */
[----:B------:R-:W-:Y:S04]  /*71b0*/  STL [R1+0x134], R80 ;  /* 0x0001345001007387 */ /* 0x000fe80000100800 */
[----:B------:R-:W-:Y:S01]  /*71c0*/  STS.U8 [R134+UR13+0x580], R23 ;  /* 0x0005801786007988 */ /* 0x000fe2000800000d */
[----:B------:R-:W-:-:S03]  /*71d0*/  @!P1 IMAD.MOV R74, RZ, RZ, -R74 ;  /* 0x000000ffff4a9224 */ /* 0x000fc600078e0a4a */
[----:B------:R0:W-:Y:S04]  /*71e0*/  STL [R1+0x28], R75 ;  /* 0x0000284b01007387 */ /* 0x0001e80000100800 */
[----:B------:R-:W-:Y:S01]  /*71f0*/  STS.U8 [R134+UR13+0x980], R22 ;  /* 0x0009801686007988 */ /* 0x000fe2000800000d */
[----:B------:R-:W-:-:S03]  /*7200*/  ISETP.GE.AND P1, PT, R76, RZ, PT ;  /* 0x000000ff4c00720c */ /* 0x000fc60003f26270 */
[----:B------:R-:W-:Y:S01]  /*7210*/  STS.U8 [R134+UR13+0xd80], R24 ;  /* 0x000d801886007988 */ /* 0x000fe2000800000d */
[----:B0-----:R-:W-:-:S03]  /*7220*/  LOP3.LUT R75, R187, 0x40, RZ, 0x3c, !PT ;  /* 0x00000040bb4b7812 */ /* 0x001fc600078e3cff */
        /* <DEDUP_REMOVED lines=8> */
[----:B------:R1:W-:Y:S01]  /*72b0*/  STS.U8 [R75+UR13+0xe00], R16 ;  /* 0x000e00104b007988 */ /* 0x0003e2000800000d */
[----:B0-----:R-:W-:-:S03]  /*72c0*/  LOP3.LUT R61, R187, 0x50, RZ, 0x3c, !PT ;  /* 0x00000050bb3d7812 */ /* 0x001fc600078e3cff */
[----:B------:R-:W-:Y:S01]  /*72d0*/  STS.U8 [R75+UR13+0x1200], R20 ;  /* 0x001200144b007988 */ /* 0x000fe2000800000d */
[----:B------:R-:W-:-:S03]  /*72e0*/  ISETP.GE.AND P0, PT, R62, RZ, PT ;  /* 0x000000ff3e00720c */ /* 0x000fc60003f06270 */
[----:B------:R-:W-:Y:S04]  /*72f0*/  STS.U8 [R75+UR13+0x1600], R148 ;  /* 0x001600944b007988 */ /* 0x000fe8000800000d */
[----:B------:R-:W-:Y:S04]  /*7300*/  STS.U8 [R75+UR13+0x1a00], R104 ;  /* 0x001a00684b007988 */ /* 0x000fe8000800000d */
[----:B------:R-:W-:Y:S01]  /*7310*/  STS.U8 [R75+UR13+0x1e00], R82 ;  /* 0x001e00524b007988 */ /* 0x000fe2000800000d */
[----:B------:R-:W-:-:S03]  /*7320*/  @!P2 IMAD.MOV R47, RZ, RZ, -R47 ;  /* 0x000000ffff2fa224 */ /* 0x000fc600078e0a2f */
[----:B------:R-:W-:Y:S01]  /*7330*/  STS.U8 [R61+UR13+0x280], R13 ;  /* 0x0002800d3d007988 */ /* 0x000fe2000800000d */
[----:B------:R-:W-:Y:S01]  /*7340*/  @!P4 IMAD.MOV R48, RZ, RZ, -R48 ;  /* 0x000000ffff30c224 */ /* 0x000fe200078e0a30 */
[----:B-1----:R-:W-:Y:S02]  /*7350*/  LOP3.LUT R16, R187, 0x60, RZ, 0x3c, !PT ;  /* 0x00000060bb107812 */ /* 0x002fe400078e3cff */
[----:B------:R-:W-:Y:S01]  /*7360*/  STS.U8 [R61+UR13+0x680], R12 ;  /* 0x0006800c3d007988 */ /* 0x000fe2000800000d */
[----:B------:R-:W-:Y:S01]  /*7370*/  @!P1 IMAD.MOV R49, RZ, RZ, -R49 ;  /* 0x000000ffff319224 */ /* 0x000fe200078e0a31 */
[----:B------:R-:W-:Y:S01]  /*7380*/  ISETP.GE.AND P2, PT, R63, RZ, PT ;  /* 0x000000ff3f00720c */ /* 0x000fe20003f46270 */
[----:B------:R-:W-:Y:S01]  /*7390*/  @!P6 IMAD.MOV R50, RZ, RZ, -R50 ;  /* 0x000000ffff32e224 */ /* 0x000fe200078e0a32 */
[----:B------:R-:W-:Y:S01]  /*73a0*/  STS.U8 [R61+UR13+0xa80], R11 ;  /* 0x000a800b3d007988 */ /* 0x000fe2000800000d */
[----:B------:R-:W-:Y:S02]  /*73b0*/  ISETP.GE.AND P4, PT, R64, RZ, PT ;  /* 0x000000ff4000720c */ /* 0x000fe40003f86270 */
[----:B------:R-:W-:Y:S01]  /*73c0*/  ISETP.GE.AND P1, PT, R65, RZ, PT ;  /* 0x000000ff4100720c */ /* 0x000fe20003f26270 */
[----:B------:R-:W-:Y:S01]  /*73d0*/  STS.U8 [R61+UR13+0xe80], R14 ;  /* 0x000e800e3d007988 */ /* 0x000fe2000800000d */
[----:B------:R-:W-:-:S02]  /*73e0*/  ISETP.GE.AND P5, PT, R66, RZ, PT ;  /* 0x000000ff4200720c */ /* 0x000fc40003fa6270 */
[----:B------:R-:W-:Y:S01]  /*73f0*/  ISETP.GE.AND P6, PT, R67, RZ, PT ;  /* 0x000000ff4300720c */ /* 0x000fe20003fc6270 */
[----:B------:R-:W-:Y:S04]  /*7400*/  STS.U8 [R61+UR13+0x1280], R15 ;  /* 0x0012800f3d007988 */ /* 0x000fe8000800000d */
[----:B------:R-:W-:Y:S04]  /*7410*/  STS.U8 [R61+UR13+0x1680], R141 ;  /* 0x0016808d3d007988 */ /* 0x000fe8000800000d */
[----:B------:R-:W-:Y:S04]  /*7420*/  STS.U8 [R61+UR13+0x1a80], R100 ;  /* 0x001a80643d007988 */ /* 0x000fe8000800000d */
[----:B------:R-:W-:Y:S04]  /*7430*/  STS.U8 [R61+UR13+0x1e80], R77 ;  /* 0x001e804d3d007988 */ /* 0x000fe8000800000d */
[----:B------:R-:W-:Y:S04]  /*7440*/  STS.U8 [R16+UR13+0x300], R6 ;  /* 0x0003000610007988 */ /* 0x000fe8000800000d */
[----:B------:R-:W-:Y:S01]  /*7450*/  STS.U8 [R16+UR13+0x700], R7 ;  /* 0x0007000710007988 */ /* 0x000fe2000800000d */
[----:B------:R-:W-:-:S03]  /*7460*/  @!P0 IMAD.MOV R51, RZ, RZ, -R51 ;  /* 0x000000ffff338224 */ /* 0x000fc600078e0a33 */
[----:B------:R-:W-:Y:S01]  /*7470*/  STS.U8 [R16+UR13+0xb00], R8 ;  /* 0x000b000810007988 */ /* 0x000fe2000800000d */
[----:B------:R-:W-:-:S03]  /*7480*/  ISETP.NE.AND P0, PT, R57, RZ, PT ;  /* 0x000000ff3900720c */ /* 0x000fc60003f05270 */
[----:B------:R-:W-:Y:S01]  /*7490*/  STS.U8 [R16+UR13+0xf00], R9 ;  /* 0x000f000910007988 */ /* 0x000fe2000800000d */
[----:B------:R-:W-:-:S03]  /*74a0*/  LOP3.LUT R57, RZ, R57, RZ, 0x33, !PT ;  /* 0x00000039ff397212 */ /* 0x000fc600078e33ff */
[----:B------:R-:W-:Y:S04]  /*74b0*/  STS.U8 [R16+UR13+0x1300], R10 ;  /* 0x0013000a10007988 */ /* 0x000fe8000800000d */
[----:B------:R0:W-:Y:S01]  /*74c0*/  STS.U8 [R16+UR13+0x1700], R135 ;  /* 0x0017008710007988 */ /* 0x0001e2000800000d */
[----:B------:R-:W-:Y:S02]  /*74d0*/  @!P2 IMAD.MOV R52, RZ, RZ, -R52 ;  /* 0x000000ffff34a224 */ /* 0x000fe400078e0a34 */
[----:B------:R-:W-:Y:S02]  /*74e0*/  @!P4 IMAD.MOV R53, RZ, RZ, -R53 ;  /* 0x000000ffff35c224 */ /* 0x000fe400078e0a35 */
[----:B------:R-:W-:Y:S02]  /*74f0*/  @!P1 IMAD.MOV R54, RZ, RZ, -R54 ;  /* 0x000000ffff369224 */ /* 0x000fe400078e0a36 */
[----:B------:R-:W-:Y:S01]  /*7500*/  @!P5 IMAD.MOV R55, RZ, RZ, -R55 ;  /* 0x000000ffff37d224 */ /* 0x000fe200078e0a37 */
[----:B0-----:R-:W-:Y:S01]  /*7510*/  LOP3.LUT R135, R186, 0x3f, RZ, 0xc0, !PT ;  /* 0x0000003fba877812 */ /* 0x001fe200078ec0ff */
[----:B------:R-:W-:Y:S01]  /*7520*/  @!P6 IMAD.MOV R56, RZ, RZ, -R56 ;  /* 0x000000ffff38e224 */ /* 0x000fe200078e0a38 */
[----:B------:R-:W-:-:S03]  /*7530*/  SEL R68, R57, R68, !P0 ;  /* 0x0000004439447207 */ /* 0x000fc60004000000 */
[----:B------:R-:W-:Y:S01]  /*7540*/  IMAD R239, R135, R123, RZ ;  /* 0x0000007b87ef7224 */ /* 0x000fe200078e02ff */
[C---:B------:R-:W-:Y:S02]  /*7550*/  SEL R70, R57.reuse, R70, !P0 ;  /* 0x0000004639467207 */ /* 0x040fe40004000000 */
[C---:B------:R-:W-:Y:S02]  /*7560*/  SEL R71, R57.reuse, R71, !P0 ;  /* 0x0000004739477207 */ /* 0x040fe40004000000 */
[C---:B------:R-:W-:Y:S02]  /*7570*/  SEL R147, R57.reuse, R147, !P0 ;  /* 0x0000009339937207 */ /* 0x040fe40004000000 */
[C---:B------:R-:W-:Y:S02]  /*7580*/  SEL R150, R57.reuse, R150, !P0 ;  /* 0x0000009639967207 */ /* 0x040fe40004000000 */
[C---:B------:R-:W-:Y:S02]  /*7590*/  SEL R149, R57.reuse, R149, !P0 ;  /* 0x0000009539957207 */ /* 0x040fe40004000000 */
[----:B------:R-:W-:-:S02]  /*75a0*/  SEL R143, R57, R143, !P0 ;  /* 0x0000008f398f7207 */ /* 0x000fc40004000000 */
        /* <DEDUP_REMOVED lines=55> */
[C---:B------:R-:W-:Y:S01]  /*7920*/  SEL R56, R57.reuse, R56, !P0 ;  /* 0x0000003839387207 */ /* 0x040fe20004000000 */
[----:B------:R-:W-:Y:S01]  /*7930*/  IMAD R68, R68, UR7, RZ ;  /* 0x0000000744447c24 */ /* 0x000fe2000f8e02ff */
[----:B------:R-:W-:Y:S02]  /*7940*/  SEL R57, R57, R69, !P0 ;  /* 0x0000004539397207 */ /* 0x000fe40004000000 */
[----:B------:R-:W-:Y:S02]  /*7950*/  IADD3 R241, P0, PT, R239, UR22, RZ ;  /* 0x00000016eff17c10 */ /* 0x000fe4000ff1e0ff */
[----:B------:R-:W-:Y:S01]  /*7960*/  LOP3.LUT R11, R187, 0x70, RZ, 0x3c, !PT ;  /* 0x00000070bb0b7812 */ /* 0x000fe200078e3cff */
[----:B------:R-:W-:Y:S01]  /*7970*/  IMAD R107, R118, UR24, RZ ;  /* 0x00000018766b7c24 */ /* 0x000fe2000f8e02ff */
[----:B------:R-:W-:Y:S01]  /*7980*/  LEA.HI.X.SX32 R239, R239, UR23, 0x1, P0 ;  /* 0x00000017efef7c11 */ /* 0x000fe200080f0eff */
[----:B------:R0:W-:Y:S01]  /*7990*/  STS.U8 [R16+UR13+0x1b00], R97 ;  /* 0x001b006110007988 */ /* 0x0001e2000800000d */
[----:B------:R-:W-:Y:S01]  /*79a0*/  IMAD R70, R70, UR7, RZ ;  /* 0x0000000746467c24 */ /* 0x000fe2000f8e02ff */
[----:B------:R-:W-:Y:S01]  /*79b0*/  IADD3 R118, P0, PT, R68, R241, RZ ;  /* 0x000000f144767210 */ /* 0x000fe20007f1e0ff */
[----:B------:R-:W-:Y:S01]  /*79c0*/  IMAD R150, R150, UR7, RZ ;  /* 0x0000000796967c24 */ /* 0x000fe2000f8e02ff */
[----:B------:R-:W-:Y:S01]  /*79d0*/  STS.U8 [R16+UR13+0x1f00], R72 ;  /* 0x001f004810007988 */ /* 0x000fe2000800000d */
[----:B------:R-:W-:Y:S01]  /*79e0*/  IMAD R9, R120, UR17, RZ ;  /* 0x0000001178097c24 */ /* 0x000fe2000f8e02ff */
[----:B------:R-:W-:Y:S01]  /*79f0*/  LEA.HI.X.SX32 R119, R68, R239, 0x1, P0 ;  /* 0x000000ef44777211 */ /* 0x000fe200000f0eff */
[----:B------:R-:W1:Y:S01]  /*7a00*/  LDCU UR22, c[0x0][0x3b0] ;  /* 0x00007600ff1677ac */ /* 0x000e620008000800 */
[----:B------:R2:W-:Y:S01]  /*7a10*/  STS.U8 [R11+UR13+0x380], R0 ;  /* 0x000380000b007988 */ /* 0x0005e2000800000d */
[----:B------:R-:W-:Y:S01]  /*7a20*/  IMAD R142, R142, UR7, RZ ;  /* 0x000000078e8e7c24 */ /* 0x000fe2000f8e02ff */
[-C--:B------:R-:W-:Y:S01]  /*7a30*/  IADD3 R120, P0, PT, R150, R241.reuse, RZ ;  /* 0x000000f196787210 */ /* 0x080fe20007f1e0ff */
[----:B0-----:R-:W-:Y:S01]  /*7a40*/  IMAD R97, R89, UR44, RZ ;  /* 0x0000002c59617c24 */ /* 0x001fe2000f8e02ff */
[----:B------:R-:W-:Y:S01]  /*7a50*/  STS.U8 [R11+UR13+0x780], R2 ;  /* 0x000780020b007988 */ /* 0x000fe2000800000d */
[----:B------:R-:W-:Y:S01]  /*7a60*/  IMAD R136, R136, UR7, RZ ;  /* 0x0000000788887c24 */ /* 0x000fe2000f8e02ff */
[----:B------:R-:W-:-:S02]  /*7a70*/  IADD3 R89, P4, PT, R70, R241, RZ ;  /* 0x000000f146597210 */ /* 0x000fc40007f9e0ff */
[----:B------:R0:W-:Y:S01]  /*7a80*/  STS.U8 [R11+UR13+0xb80], R3 ;  /* 0x000b80030b007988 */ /* 0x0001e2000800000d */
[----:B------:R-:W-:-:S03]  /*7a90*/  IMAD R41, R95, UR5, RZ ;  /* 0x000000055f297c24 */ /* 0x000fc6000f8e02ff */
[----:B------:R-:W-:Y:S01]  /*7aa0*/  STS.U8 [R11+UR13+0xf80], R4 ;  /* 0x000f80040b007988 */ /* 0x000fe2000800000d */
[----:B------:R-:W-:-:S03]  /*7ab0*/  IMAD R8, R115, UR18, RZ ;  /* 0x0000001273087c24 */ /* 0x000fc6000f8e02ff */
[----:B------:R-:W-:Y:S01]  /*7ac0*/  STS.U8 [R11+UR13+0x1380], R5 ;  /* 0x001380050b007988 */ /* 0x000fe2000800000d */
[----:B------:R-:W-:Y:S01]  /*7ad0*/  IMAD R95, R87, UR48, RZ ;  /* 0x00000030575f7c24 */ /* 0x000fe2000f8e02ff */
[-C--:B------:R-:W-:Y:S02]  /*7ae0*/  LEA.HI.X.SX32 R87, R70, R239.reuse, 0x1, P4 ;  /* 0x000000ef46577211 */ /* 0x080fe400020f0eff */
[----:B------:R-:W-:Y:S01]  /*7af0*/  STS.U8 [R11+UR13+0x1780], R129 ;  /* 0x001780810b007988 */ /* 0x000fe2000800000d */
[----:B------:R-:W-:Y:S01]  /*7b00*/  IMAD R231, R55, UR65, RZ ;  /* 0x0000004137e77c24 */ /* 0x000fe2000f8e02ff */
[----:B------:R-:W-:Y:S02]  /*7b10*/  LEA.HI.X.SX32 R115, R150, R239, 0x1, P0 ;  /* 0x000000ef96737211 */ /* 0x000fe400000f0eff */
[----:B------:R-:W-:Y:S01]  /*7b20*/  STS.U8 [R11+UR13+0x1b80], R94 ;  /* 0x001b805e0b007988 */ /* 0x000fe2000800000d */
[----:B------:R-:W-:Y:S01]  /*7b30*/  IMAD R131, R131, UR9, RZ ;  /* 0x0000000983837c24 */ /* 0x000fe2000f8e02ff */
[----:B------:R-:W-:-:S02]  /*7b40*/  IADD3 R27, P4, PT, R142, R241, RZ ;  /* 0x000000f18e1b7210 */ /* 0x000fc40007f9e0ff */
[----:B------:R3:W-:Y:S01]  /*7b50*/  STS.U8 [R11+UR13+0x1f80], R60 ;  /* 0x001f803c0b007988 */ /* 0x0007e2000800000d */
[----:B------:R-:W-:Y:S01]  /*7b60*/  IADD3 R55, P0, PT, R136, R241, RZ ;  /* 0x000000f188377210 */ /* 0x000fe20007f1e0ff */
[----:B--2---:R-:W-:Y:S01]  /*7b70*/  IMAD R0, R53, UR63, RZ ;  /* 0x0000003f35007c24 */ /* 0x004fe2000f8e02ff */
[-C--:B------:R-:W-:Y:S01]  /*7b80*/  LEA.HI.X.SX32 R26, R142, R239.reuse, 0x1, P4 ;  /* 0x000000ef8e1a7211 */ /* 0x080fe200020f0eff */
[----:B0-----:R-:W-:Y:S01]  /*7b90*/  IMAD R3, R111, UR35, RZ ;  /* 0x000000236f037c24 */ /* 0x001fe2000f8e02ff */
[----:B------:R-:W-:Y:S01]  /*7ba0*/  LEA.HI.X.SX32 R53, R136, R239, 0x1, P0 ;  /* 0x000000ef88357211 */ /* 0x000fe200000f0eff */
[----:B------:R-:W-:Y:S02]  /*7bb0*/  IMAD R36, R83, UR50, RZ ;  /* 0x0000003253247c24 */ /* 0x000fe4000f8e02ff */
[----:B---3--:R-:W-:Y:S01]  /*7bc0*/  IMAD R11, R124, UR16, RZ ;  /* 0x000000107c0b7c24 */ /* 0x008fe2000f8e02ff */
[----:B------:R-:W-:Y:S01]  /*7bd0*/  IADD3 R83, P4, PT, R131, R241, RZ ;  /* 0x000000f183537210 */ /* 0x000fe20007f9e0ff */
[----:B------:R-:W-:-:S02]  /*7be0*/  IMAD R71, R71, UR7, RZ ;  /* 0x0000000747477c24 */ /* 0x000fc4000f8e02ff */
[----:B------:R-:W-:Y:S01]  /*7bf0*/  IMAD R20, R114, UR19, RZ ;  /* 0x0000001372147c24 */ /* 0x000fe2000f8e02ff */
[----:B------:R-:W-:Y:S01]  /*7c00*/  IADD3 R111, P0, PT, R11, R241, RZ ;  /* 0x000000f10b6f7210 */ /* 0x000fe20007f1e0ff */
[----:B------:R-:W-:Y:S02]  /*7c10*/  IMAD R6, R108, UR28, RZ ;  /* 0x0000001c6c067c24 */ /* 0x000fe4000f8e02ff */
[----:B------:R-:W-:Y:S02]  /*7c20*/  IMAD R147, R147, UR7, RZ ;  /* 0x0000000793937c24 */ /* 0x000fe4000f8e02ff */
[----:B------:R-:W-:Y:S02]  /*7c30*/  IMAD R149, R149, UR7, RZ ;  /* 0x0000000795957c24 */ /* 0x000fe4000f8e02ff */
[----:B------:R-:W-:Y:S01]  /*7c40*/  IMAD R143, R143, UR7, RZ ;  /* 0x000000078f8f7c24 */ /* 0x000fe2000f8e02ff */
[-C--:B------:R-:W-:Y:S01]  /*7c50*/  LEA.HI.X.SX32 R81, R131, R239.reuse, 0x1, P4 ;  /* 0x000000ef83517211 */ /* 0x080fe200020f0eff */
[----:B------:R-:W-:Y:S01]  /*7c60*/  IMAD R7, R109, UR25, RZ ;  /* 0x000000196d077c24 */ /* 0x000fe2000f8e02ff */
[----:B------:R-:W-:Y:S01]  /*7c70*/  LEA.HI.X.SX32 R109, R11, R239, 0x1, P0 ;  /* 0x000000ef0b6d7211 */ /* 0x000fe200000f0eff */
[----:B------:R-:W-:Y:S01]  /*7c80*/  IMAD R5, R103, UR30, RZ ;  /* 0x0000001e67057c24 */ /* 0x000fe2000f8e02ff */
[-C--:B------:R-:W-:Y:S01]  /*7c90*/  IADD3 R59, P6, PT, R71, R241.reuse, RZ ;  /* 0x000000f1473b7210 */ /* 0x080fe20007fde0ff */
[----:B------:R-:W-:Y:S01]  /*7ca0*/  IMAD R2, R49, UR59, RZ ;  /* 0x0000003b31027c24 */ /* 0x000fe2000f8e02ff */
[-C--:B------:R-:W-:Y:S01]  /*7cb0*/  IADD3 R21, P4, PT, R20, R241.reuse, RZ ;  /* 0x000000f114157210 */ /* 0x080fe20007f9e0ff */
[----:B------:R-:W-:Y:S01]  /*7cc0*/  IMAD R145, R145, UR7, RZ ;  /* 0x0000000791917c24 */ /* 0x000fe2000f8e02ff */
[----:B------:R-:W-:Y:S01]  /*7cd0*/  IADD3 R49, P0, PT, R6, R241, RZ ;  /* 0x000000f106317210 */ /* 0x000fe20007f1e0ff */
[----:B------:R-:W-:-:S02]  /*7ce0*/  IMAD R75, R105, UR31, RZ ;  /* 0x0000001f694b7c24 */ /* 0x000fc4000f8e02ff */
[----:B------:R-:W-:Y:S01]  /*7cf0*/  IMAD R103, R101, UR34, RZ ;  /* 0x0000002265677c24 */ /* 0x000fe2000f8e02ff */
[-C--:B------:R-:W-:Y:S01]  /*7d00*/  IADD3 R29, P5, PT, R147, R241.reuse, RZ ;  /* 0x000000f1931d7210 */ /* 0x080fe20007fbe0ff */
[----:B------:R-:W-:Y:S01]  /*7d10*/  IMAD R137, R137, UR7, RZ ;  /* 0x0000000789897c24 */ /* 0x000fe2000f8e02ff */
[-C--:B------:R-:W-:Y:S01]  /*7d20*/  IADD3 R88, P2, PT, R149, R241.reuse, RZ ;  /* 0x000000f195587210 */ /* 0x080fe20007f5e0ff */
[----:B------:R-:W-:Y:S01]  /*7d30*/  IMAD R138, R138, UR7, RZ ;  /* 0x000000078a8a7c24 */ /* 0x000fe2000f8e02ff */
[----:B------:R-:W-:Y:S01]  /*7d40*/  IADD3 R58, P1, PT, R143, R241, RZ ;  /* 0x000000f18f3a7210 */ /* 0x000fe20007f3e0ff */
[----:B------:R-:W-:Y:S01]  /*7d50*/  IMAD R139, R139, UR8, RZ ;  /* 0x000000088b8b7c24 */ /* 0x000fe2000f8e02ff */
[-C--:B------:R-:W-:Y:S01]  /*7d60*/  LEA.HI.X.SX32 R20, R20, R239.reuse, 0x1, P4 ;  /* 0x000000ef14147211 */ /* 0x080fe200020f0eff */
[----:B------:R-:W-:Y:S01]  /*7d70*/  IMAD R61, R47, UR57, RZ ;  /* 0x000000392f3d7c24 */ /* 0x000fe2000f8e02ff */
[-C--:B------:R-:W-:Y:S01]  /*7d80*/  LEA.HI.X.SX32 R47, R6, R239.reuse, 0x1, P0 ;  /* 0x000000ef062f7211 */ /* 0x080fe200000f0eff */
[----:B-1----:R-:W-:Y:S01]  /*7d90*/  IMAD R124, R57, UR22, RZ ;  /* 0x00000016397c7c24 */ /* 0x002fe2000f8e02ff */
[----:B------:R-:W-:Y:S01]  /*7da0*/  LEA.HI.X.SX32 R57, R71, R239, 0x1, P6 ;  /* 0x000000ef47397211 */ /* 0x000fe200030f0eff */
        /* <DEDUP_REMOVED lines=10> */
[----:B------:R-:W-:Y:S01]  /*7e50*/  IMAD R125, R125, UR15, RZ ;  /* 0x0000000f7d7d7c24 */ /* 0x000fe2000f8e02ff */
[----:B------:R-:W-:-:S02]  /*7e60*/  LEA.HI.X.SX32 R56, R143, R239, 0x1, P1 ;  /* 0x000000ef8f387211 */ /* 0x000fc400008f0eff */
[-C--:B------:R-:W-:Y:S02]  /*7e70*/  IADD3 R86, P5, PT, R137, R241.reuse, RZ ;  /* 0x000000f189567210 */ /* 0x080fe40007fbe0ff */
[-C--:B------:R-:W-:Y:S02]  /*7e80*/  IADD3 R25, P2, PT, R138, R241.reuse, RZ ;  /* 0x000000f18a197210 */ /* 0x080fe40007f5e0ff */
[----:B------:R-:W-:Y:S01]  /*7e90*/  IADD3 R114, P1, PT, R139, R241, RZ ;  /* 0x000000f18b727210 */ /* 0x000fe20007f3e0ff */
[----:B------:R-:W-:Y:S01]  /*7ea0*/  IMAD R227, R54, UR64, RZ ;  /* 0x0000004036e37c24 */ /* 0x000fe2000f8e02ff */
[-C--:B------:R-:W-:Y:S01]  /*7eb0*/  LEA.HI.X.SX32 R113, R145, R239.reuse, 0x1, P6 ;  /* 0x000000ef91717211 */ /* 0x080fe200030f0eff */
[----:B------:R-:W-:Y:S01]  /*7ec0*/  IMAD R101, R112, UR38, RZ ;  /* 0x0000002670657c24 */ /* 0x000fe2000f8e02ff */
[-C--:B------:R-:W-:Y:S01]  /*7ed0*/  LEA.HI.X.SX32 R75, R75, R239.reuse, 0x1, P4 ;  /* 0x000000ef4b4b7211 */ /* 0x080fe200020f0eff */
[----:B------:R-:W-:Y:S01]  /*7ee0*/  IMAD R66, R84, UR49, RZ ;  /* 0x0000003154427c24 */ /* 0x000fe2000f8e02ff */
[----:B------:R-:W-:Y:S01]  /*7ef0*/  LEA.HI.X.SX32 R103, R103, R239, 0x1, P0 ;  /* 0x000000ef67677211 */ /* 0x000fe200000f0eff */
[----:B------:R-:W-:Y:S01]  /*7f00*/  IMAD R30, R52, UR62, RZ ;  /* 0x0000003e341e7c24 */ /* 0x000fe2000f8e02ff */
[----:B------:R-:W-:-:S02]  /*7f10*/  IADD3 R54, P6, PT, R133, R241, RZ ;  /* 0x000000f185367210 */ /* 0x000fc40007fde0ff */
[-C--:B------:R-:W-:Y:S02]  /*7f20*/  IADD3 R15, P4, PT, R99, R241.reuse, RZ ;  /* 0x000000f1630f7210 */ /* 0x080fe40007f9e0ff */
[----:B------:R-:W-:Y:S01]  /*7f30*/  IADD3 R43, P0, PT, R41, R241, RZ ;  /* 0x000000f1292b7210 */ /* 0x000fe20007f1e0ff */
[----:B------:R-:W-:Y:S01]  /*7f40*/  IMAD R18, R110, UR29, RZ ;  /* 0x0000001d6e127c24 */ /* 0x000fe2000f8e02ff */
[-C--:B------:R-:W-:Y:S02]  /*7f50*/  LEA.HI.X.SX32 R84, R137, R239.reuse, 0x1, P5 ;  /* 0x000000ef89547211 */ /* 0x080fe400028f0eff */
[-C--:B------:R-:W-:Y:S02]  /*7f60*/  LEA.HI.X.SX32 R24, R138, R239.reuse, 0x1, P2 ;  /* 0x000000ef8a187211 */ /* 0x080fe400010f0eff */
[----:B------:R-:W-:Y:S01]  /*7f70*/  LEA.HI.X.SX32 R112, R139, R239, 0x1, P1 ;  /* 0x000000ef8b707211 */ /* 0x000fe200008f0eff */
[----:B------:R-:W-:Y:S01]  /*7f80*/  IMAD R60, R51, UR61, RZ ;  /* 0x0000003d333c7c24 */ /* 0x000fe2000f8e02ff */
[----:B------:R-:W-:-:S02]  /*7f90*/  IADD3 R23, P5, PT, R125, R241, RZ ;  /* 0x000000f17d177210 */ /* 0x000fc40007fbe0ff */
        /* <DEDUP_REMOVED lines=10> */
[----:B------:R-:W-:Y:S01]  /*8040*/  IADD3 R99, P0, PT, R97, R241, RZ ;  /* 0x000000f161637210 */ /* 0x000fe20007f1e0ff */
[----:B------:R-:W-:Y:S01]  /*8050*/  IMAD R102, R102, UR33, RZ ;  /* 0x0000002166667c24 */ /* 0x000fe2000f8e02ff */
[-C--:B------:R-:W-:Y:S01]  /*8060*/  LEA.HI.X.SX32 R22, R125, R239.reuse, 0x1, P5 ;  /* 0x000000ef7d167211 */ /* 0x080fe200028f0eff */
[----:B------:R-:W-:Y:S01]  /*8070*/  IMAD R98, R98, UR36, RZ ;  /* 0x0000002462627c24 */ /* 0x000fe2000f8e02ff */
[-C--:B------:R-:W-:Y:S02]  /*8080*/  LEA.HI.X.SX32 R79, R9, R239.reuse, 0x1, P2 ;  /* 0x000000ef094f7211 */ /* 0x080fe400010f0eff */
[----:B------:R-:W-:Y:S02]  /*8090*/  LEA.HI.X.SX32 R50, R8, R239, 0x1, P1 ;  /* 0x000000ef08327211 */ /* 0x000fe400008f0eff */
[-C--:B------:R-:W-:Y:S02]  /*80a0*/  IADD3 R80, P5, PT, R7, R241.reuse, RZ ;  /* 0x000000f107507210 */ /* 0x080fe40007fbe0ff */
[----:B------:R-:W-:-:S02]  /*80b0*/  IADD3 R19, P2, PT, R18, R241, RZ ;  /* 0x000000f112137210 */ /* 0x000fc40007f5e0ff */
[----:B------:R-:W-:Y:S01]  /*80c0*/  IADD3 R108, P1, PT, R5, R241, RZ ;  /* 0x000000f1056c7210 */ /* 0x000fe20007f3e0ff */
[----:B------:R-:W-:Y:S01]  /*80d0*/  IMAD R32, R48, UR58, RZ ;  /* 0x0000003a30207c24 */ /* 0x000fe2000f8e02ff */
[-C--:B------:R-:W-:Y:S01]  /*80e0*/  LEA.HI.X.SX32 R107, R107, R239.reuse, 0x1, P6 ;  /* 0x000000ef6b6b7211 */ /* 0x080fe200030f0eff */
[----:B------:R-:W-:Y:S01]  /*80f0*/  IMAD R63, R78, UR53, RZ ;  /* 0x000000354e3f7c24 */ /* 0x000fe2000f8e02ff */
[----:B------:R-:W-:Y:S02]  /*8100*/  LEA.HI.X.SX32 R97, R97, R239, 0x1, P0 ;  /* 0x000000ef61617211 */ /* 0x000fe400000f0eff */
[-C--:B------:R-:W-:Y:S02]  /*8110*/  IADD3 R48, P6, PT, R45, R241.reuse, RZ ;  /* 0x000000f12d307210 */ /* 0x080fe40007fde0ff */
[----:B------:R-:W-:Y:S01]  /*8120*/  IADD3 R68, P0, PT, R66, R241, RZ ;  /* 0x000000f142447210 */ /* 0x000fe20007f1e0ff */
[----:B------:R-:W-:Y:S01]  /*8130*/  IMAD R92, R92, UR40, RZ ;  /* 0x000000285c5c7c24 */ /* 0x000fe2000f8e02ff */
[----:B------:R-:W-:-:S02]  /*8140*/  LEA.HI.X.SX32 R78, R7, R239, 0x1, P5 ;  /* 0x000000ef074e7211 */ /* 0x000fc400028f0eff */
[-C--:B------:R-:W-:Y:S02]  /*8150*/  LEA.HI.X.SX32 R18, R18, R239.reuse, 0x1, P2 ;  /* 0x000000ef12127211 */ /* 0x080fe400010f0eff */
[----:B------:R-:W-:Y:S02]  /*8160*/  LEA.HI.X.SX32 R106, R5, R239, 0x1, P1 ;  /* 0x000000ef056a7211 */ /* 0x000fe400008f0eff */
[-C--:B------:R-:W-:Y:S02]  /*8170*/  IADD3 R17, P5, PT, R102, R241.reuse, RZ ;  /* 0x000000f166117210 */ /* 0x080fe40007fbe0ff */
[-C--:B------:R-:W-:Y:S02]  /*8180*/  IADD3 R76, P2, PT, R3, R241.reuse, RZ ;  /* 0x000000f1034c7210 */ /* 0x080fe40007f5e0ff */
[----:B------:R-:W-:Y:S01]  /*8190*/  IADD3 R46, P1, PT, R98, R241, RZ ;  /* 0x000000f1622e7210 */ /* 0x000fe20007f3e0ff */
        /* <DEDUP_REMOVED lines=14> */
[-C--:B------:R-:W-:Y:S02]  /*8280*/  LEA.HI.X.SX32 R101, R101, R239.reuse, 0x1, P6 ;  /* 0x000000ef65657211 */ /* 0x080fe400030f0eff */
[----:B------:R-:W-:Y:S01]  /*8290*/  LEA.HI.X.SX32 R36, R36, R239, 0x1, P0 ;  /* 0x000000ef24247211 */ /* 0x000fe200000f0eff */
[----:B------:R-:W-:Y:S01]  /*82a0*/  IMAD R4, R74, UR55, RZ ;  /* 0x000000374a047c24 */ /* 0x000fe2000f8e02ff */
[-C--:B------:R-:W-:Y:S02]  /*82b0*/  IADD3 R42, P6, PT, R93, R241.reuse, RZ ;  /* 0x000000f15d2a7210 */ /* 0x080fe40007fde0ff */
[----:B------:R-:W-:Y:S01]  /*82c0*/  IADD3 R65, P0, PT, R63, R241, RZ ;  /* 0x000000f13f417210 */ /* 0x000fe20007f1e0ff */
[----:B------:R-:W-:Y:S01]  /*82d0*/  IMAD R130, R130, UR51, RZ ;  /* 0x0000003382827c24 */ /* 0x000fe2000f8e02ff */
[-C--:B------:R-:W-:Y:S01]  /*82e0*/  LEA.HI.X.SX32 R12, R12, R239.reuse, 0x1, P2 ;  /* 0x000000ef0c0c7211 */ /* 0x080fe200010f0eff */
[----:B------:R-:W-:Y:S01]  /*82f0*/  IMAD R132, R132, UR52, RZ ;  /* 0x0000003484847c24 */ /* 0x000fe2000f8e02ff */
[----:B------:R-:W-:-:S02]  /*8300*/  LEA.HI.X.SX32 R100, R92, R239, 0x1, P1 ;  /* 0x000000ef5c647211 */ /* 0x000fc400008f0eff */
[-C--:B------:R-:W-:Y:S02]  /*8310*/  IADD3 R74, P5, PT, R96, R241.reuse, RZ ;  /* 0x000000f1604a7210 */ /* 0x080fe40007fbe0ff */
[-C--:B------:R-:W-:Y:S02]  /*8320*/  IADD3 R70, P2, PT, R127, R241.reuse, RZ ;  /* 0x000000f17f467210 */ /* 0x080fe40007f5e0ff */
[----:B------:R-:W-:Y:S02]  /*8330*/  IADD3 R39, P1, PT, R38, R241, RZ ;  /* 0x000000f126277210 */ /* 0x000fe40007f3e0ff */
[-C--:B------:R-:W-:Y:S02]  /*8340*/  LEA.HI.X.SX32 R40, R93, R239.reuse, 0x1, P6 ;  /* 0x000000ef5d287211 */ /* 0x080fe400030f0eff */
[----:B------:R-:W-:Y:S02]  /*8350*/  LEA.HI.X.SX32 R63, R63, R239, 0x1, P0 ;  /* 0x000000ef3f3f7211 */ /* 0x000fe400000f0eff */
[----:B------:R-:W-:-:S02]  /*8360*/  IADD3 R93, P0, PT, R91, R241, RZ ;  /* 0x000000f15b5d7210 */ /* 0x000fc40007f1e0ff */
[-C--:B------:R-:W-:Y:S02]  /*8370*/  LEA.HI.X.SX32 R72, R96, R239.reuse, 0x1, P5 ;  /* 0x000000ef60487211 */ /* 0x080fe400028f0eff */
[-C--:B------:R-:W-:Y:S02]  /*8380*/  LEA.HI.X.SX32 R67, R127, R239.reuse, 0x1, P2 ;  /* 0x000000ef7f437211 */ /* 0x080fe400010f0eff */
[----:B------:R-:W-:Y:S02]  /*8390*/  LEA.HI.X.SX32 R38, R38, R239, 0x1, P1 ;  /* 0x000000ef26267211 */ /* 0x000fe400008f0eff */
[-C--:B------:R-:W-:Y:S02]  /*83a0*/  IADD3 R7, P1, PT, R130, R241.reuse, RZ ;  /* 0x000000f182077210 */ /* 0x080fe40007f3e0ff */
[----:B------:R-:W-:Y:S02]  /*83b0*/  IADD3 R96, P2, PT, R132, R241, RZ ;  /* 0x000000f184607210 */ /* 0x000fe40007f5e0ff */
[----:B------:R-:W-:-:S02]  /*83c0*/  LEA.HI.X.SX32 R91, R91, R239, 0x1, P0 ;  /* 0x000000ef5b5b7211 */ /* 0x000fc400000f0eff */
[----:B------:R-:W-:Y:S02]  /*83d0*/  IADD3 R3, P0, PT, R2, R241, RZ ;  /* 0x000000f102037210 */ /* 0x000fe40007f1e0ff */
[-C--:B------:R-:W-:Y:S02]  /*83e0*/  LEA.HI.X.SX32 R6, R130, R239.reuse, 0x1, P1 ;  /* 0x000000ef82067211 */ /* 0x080fe400008f0eff */
[----:B------:R-:W-:Y:S02]  /*83f0*/  LEA.HI.X.SX32 R94, R132, R239, 0x1, P2 ;  /* 0x000000ef845e7211 */ /* 0x000fe400010f0eff */
[-C--:B------:R-:W-:Y:S02]  /*8400*/  IADD3 R35, P1, PT, R34, R241.reuse, RZ ;  /* 0x000000f122237210 */ /* 0x080fe40007f3e0ff */
[----:B------:R-:W-:Y:S01]  /*8410*/  IADD3 R5, P2, PT, R4, R241, RZ ;  /* 0x000000f104057210 */ /* 0x000fe20007f5e0ff */
[----:B------:R-:W-:Y:S01]  /*8420*/  VIADD R129, R184, 0x3f ;  /* 0x0000003fb8817836 */ /* 0x000fe20000000000 */
[----:B------:R-:W-:-:S02]  /*8430*/  LEA.HI.X.SX32 R2, R2, R239, 0x1, P0 ;  /* 0x000000ef02027211 */ /* 0x000fc400000f0eff */
[----:B------:R-:W-:Y:S01]  /*8440*/  IADD3 R31, P0, PT, R30, R241, RZ ;  /* 0x000000f11e1f7210 */ /* 0x000fe20007f1e0ff */
[----:B------:R-:W-:Y:S01]  /*8450*/  IMAD R128, R128, UR47, RZ ;  /* 0x0000002f80807c24 */ /* 0x000fe2000f8e02ff */
[-C--:B------:R-:W-:Y:S02]  /*8460*/  LEA.HI.X.SX32 R34, R34, R239.reuse, 0x1, P1 ;  /* 0x000000ef22227211 */ /* 0x080fe400008f0eff */
[----:B------:R-:W-:Y:S02]  /*8470*/  LEA.HI.X.SX32 R4, R4, R239, 0x1, P2 ;  /* 0x000000ef04047211 */ /* 0x000fe400010f0eff */
[-C--:B------:R-:W-:Y:S02]  /*8480*/  IADD3 R71, P4, PT, R69, R241.reuse, RZ ;  /* 0x000000f145477210 */ /* 0x080fe40007f9e0ff */
[-C--:B------:R-:W-:Y:S02]  /*8490*/  IADD3 R64, P1, PT, R61, R241.reuse, RZ ;  /* 0x000000f13d407210 */ /* 0x080fe40007f3e0ff */
[----:B------:R-:W-:-:S02]  /*84a0*/  IADD3 R33, P2, PT, R32, R241, RZ ;  /* 0x000000f120217210 */ /* 0x000fc40007f5e0ff */
[-C--:B------:R-:W-:Y:S02]  /*84b0*/  LEA.HI.X.SX32 R30, R30, R239.reuse, 0x1, P0 ;  /* 0x000000ef1e1e7211 */ /* 0x080fe400000f0eff */
[----:B------:R-:W-:Y:S02]  /*84c0*/  ISETP.GT.AND P0, PT, R129, 0x3f, PT ;  /* 0x0000003f8100780c */ /* 0x000fe40003f04270 */
[-C--:B------:R-:W-:Y:S02]  /*84d0*/  LEA.HI.X.SX32 R69, R69, R239.reuse, 0x1, P4 ;  /* 0x000000ef45457211 */ /* 0x080fe400020f0eff */
[-C--:B------:R-:W-:Y:S02]  /*84e0*/  LEA.HI.X.SX32 R61, R61, R239.reuse, 0x1, P1 ;  /* 0x000000ef3d3d7211 */ /* 0x080fe400008f0eff */
[----:B------:R-:W-:Y:S02]  /*84f0*/  LEA.HI.X.SX32 R32, R32, R239, 0x1, P2 ;  /* 0x000000ef20207211 */ /* 0x000fe400010f0eff */
[----:B------:R-:W-:-:S02]  /*8500*/  IADD3 R11, P5, PT, R10, R241, RZ ;  /* 0x000000f10a0b7210 */ /* 0x000fc40007fbe0ff */
[-C--:B------:R-:W-:Y:S02]  /*8510*/  IADD3 R9, P4, PT, R128, R241.reuse, RZ ;  /* 0x000000f180097210 */ /* 0x080fe40007f9e0ff */
[-C--:B------:R-:W-:Y:S02]  /*8520*/  IADD3 R92, P1, PT, R90, R241.reuse, RZ ;  /* 0x000000f15a5c7210 */ /* 0x080fe40007f3e0ff */
[-C--:B------:R-:W-:Y:S02]  /*8530*/  IADD3 R62, P2, PT, R60, R241.reuse, RZ ;  /* 0x000000f13c3e7210 */ /* 0x080fe40007f5e0ff */
[----:B------:R-:W-:Y:S02]  /*8540*/  IADD3 R98, P6, PT, R95, R241, RZ ;  /* 0x000000f15f627210 */ /* 0x000fe40007fde0ff */
[----:B------:R-:W-:Y:S02]  /*8550*/  ISETP.LT.AND P0, PT, R135, R184, P0 ;  /* 0x000000b88700720c */ /* 0x000fe40000701270 */
[----:B------:R-:W-:-:S02]  /*8560*/  LEA.HI.X.SX32 R10, R10, R239, 0x1, P5 ;  /* 0x000000ef0a0a7211 */ /* 0x000fc400028f0eff */
[-C--:B------:R-:W-:Y:S02]  /*8570*/  LEA.HI.X.SX32 R8, R128, R239.reuse, 0x1, P4 ;  /* 0x000000ef80087211 */ /* 0x080fe400020f0eff */
[-C--:B------:R-:W-:Y:S02]  /*8580*/  LEA.HI.X.SX32 R90, R90, R239.reuse, 0x1, P1 ;  /* 0x000000ef5a5a7211 */ /* 0x080fe400008f0eff */
[-C--:B------:R-:W-:Y:S02]  /*8590*/  LEA.HI.X.SX32 R60, R60, R239.reuse, 0x1, P2 ;  /* 0x000000ef3c3c7211 */ /* 0x080fe400010f0eff */
[----:B------:R-:W-:Y:S02]  /*85a0*/  LEA.HI.X.SX32 R95, R95, R239, 0x1, P6 ;  /* 0x000000ef5f5f7211 */ /* 0x000fe400030f0eff */
[-C--:B------:R-:W-:Y:S02]  /*85b0*/  IADD3 R225, P1, PT, R0, R241.reuse, RZ ;  /* 0x000000f100e17210 */ /* 0x080fe40007f3e0ff */
[----:B------:R-:W-:-:S02]  /*85c0*/  IADD3 R229, P2, PT, R227, R241, RZ ;  /* 0x000000f1e3e57210 */ /* 0x000fc40007f5e0ff */
[-C--:B------:R-:W-:Y:S02]  /*85d0*/  IADD3 R233, P4, PT, R231, R241.reuse, RZ ;  /* 0x000000f1e7e97210 */ /* 0x080fe40007f9e0ff */
[-C--:B------:R-:W-:Y:S02]  /*85e0*/  IADD3 R237, P5, PT, R235, R241.reuse, RZ ;  /* 0x000000f1ebed7210 */ /* 0x080fe40007fbe0ff */
[----:B------:R-:W-:Y:S02]  /*85f0*/  IADD3 R241, P6, PT, R124, R241, RZ ;  /* 0x000000f17cf17210 */ /* 0x000fe40007fde0ff */
[-C--:B------:R-:W-:Y:S02]  /*8600*/  LEA.HI.X.SX32 R0, R0, R239.reuse, 0x1, P1 ;  /* 0x000000ef00007211 */ /* 0x080fe400008f0eff */
[-C--:B------:R-:W-:Y:S02]  /*8610*/  LEA.HI.X.SX32 R227, R227, R239.reuse, 0x1, P2 ;  /* 0x000000efe3e37211 */ /* 0x080fe400010f0eff */
[----:B------:R-:W-:-:S02]  /*8620*/  LEA.HI.X.SX32 R231, R231, R239, 0x1, P4 ;  /* 0x000000efe7e77211 */ /* 0x000fc400020f0eff */
[-C--:B------:R-:W-:Y:S02]  /*8630*/  LEA.HI.X.SX32 R235, R235, R239.reuse, 0x1, P5 ;  /* 0x000000efebeb7211 */ /* 0x080fe400028f0eff */
[----:B------:R-:W-:Y:S01]  /*8640*/  LEA.HI.X.SX32 R239, R124, R239, 0x1, P6 ;  /* 0x000000ef7cef7211 */ /* 0x000fe200030f0eff */
[----:B------:R-:W-:Y:S01]  /*8650*/  @P0 IMAD.MOV.U32 R124, RZ, RZ, R241 ;  /* 0x000000ffff7c0224 */ /* 0x000fe200078e00f1 */
[----:B------:R-:W-:-:S03]  /*8660*/  PRMT R126, RZ, 0x7610, R126 ;  /* 0x00007610ff7e7816 */ /* 0x000fc6000000007e */
[----:B------:R-:W-:-:S05]  /*8670*/  @P0 IMAD.MOV.U32 R125, RZ, RZ, R239 ;  /* 0x000000ffff7d0224 */ /* 0x000fca00078e00ef */
[----:B------:R0:W2:Y:S02]  /*8680*/  @P0 LDG.E.U8 R126, desc[UR26][R124.64] ;  /* 0x0000001a7c7e0981 */ /* 0x0000a4000c1e1100 */
[----:B0-----:R-:W-:-:S06]  /*8690*/  PRMT R124, RZ, 0x7610, R124 ;  /* 0x00007610ff7c7816 */ /* 0x001fcc000000007c */
[----:B------:R-:W3:Y:S01]  /*86a0*/  @P0 LDG.E.U8 R124, desc[UR26][R118.64] ;  /* 0x0000001a767c0981 */ /* 0x000ee2000c1e1100 */
[----:B------:R-:W-:Y:S01]  /*86b0*/  PRMT R127, RZ, 0x7610, R127 ;  /* 0x00007610ff7f7816 */ /* 0x000fe2000000007f */
[----:B------:R-:W-:Y:S02]  /*86c0*/  @P0 IMAD.MOV.U32 R125, RZ, RZ, R115 ;  /* 0x000000ffff7d0224 */ /* 0x000fe400078e0073 */
[----:B---3--:R0:W-:Y:S02]  /*86d0*/  STS.U8 [R187+UR13+0x2000], R124 ;  /* 0x0020007cbb007988 */ /* 0x0081e4000800000d */
[----:B0-----:R-:W-:-:S05]  /*86e0*/  @P0 IMAD.MOV.U32 R124, RZ, RZ, R120 ;  /* 0x000000ffff7c0224 */ /* 0x001fca00078e0078 */
[----:B------:R0:W3:Y:S02]  /*86f0*/  @P0 LDG.E.U8 R127, desc[UR26][R124.64] ;  /* 0x0000001a7c7f0981 */ /* 0x0000e4000c1e1100 */
[----:B0-----:R-:W-:Y:S02]  /*8700*/  @P0 IMAD.MOV.U32 R124, RZ, RZ, R116 ;  /* 0x000000ffff7c0224 */ /* 0x001fe400078e0074 */
[----:B------:R-:W-:Y:S01]  /*8710*/  @P0 IMAD.MOV.U32 R125, RZ, RZ, R113 ;  /* 0x000000ffff7d0224 */ /* 0x000fe200078e0071 */
[----:B---3--:R0:W-:Y:S02]  /*8720*/  STS.U8 [R187+UR13+0x2200], R127 ;  /* 0x0022007fbb007988 */ /* 0x0081e4000800000d */
[----:B0-----:R-:W-:-:S06]  /*8730*/  PRMT R127, RZ, 0x7610, R127 ;  /* 0x00007610ff7f7816 */ /* 0x001fcc000000007f */
        /* <DEDUP_REMOVED lines=228> */
[----:B---3--:R-:W-:Y:S04]  /*9580*/  STS.U8 [R140+UR13+0x3f00], R127 ;  /* 0x003f007f8c007988 */ /* 0x008fe8000800000d */
[----:B--2---:R0:W-:Y:S02]  /*9590*/  STS.U8 [R134+UR13+0x3f80], R126 ;  /* 0x003f807e86007988 */ /* 0x0041e4000800000d */
[----:B0-----:R-:W-:-:S06]  /*95a0*/  PRMT R126, RZ, 0x7610, R126 ;  /* 0x00007610ff7e7816 */ /* 0x001fcc000000007e */
[----:B------:R0:W2:Y:S02]  /*95b0*/  @P0 LDG.E.U8 R126, desc[UR26][R124.64] ;  /* 0x0000001a7c7e0981 */ /* 0x0000a4000c1e1100 */
[----:B0-----:R-:W-:Y:S02]  /*95c0*/  @P0 IMAD.MOV.U32 R124, RZ, RZ, R27 ;  /* 0x000000ffff7c0224 */ /* 0x001fe400078e001b */
[----:B------:R-:W-:Y:S01]  /*95d0*/  @P0 IMAD.MOV.U32 R125, RZ, RZ, R26 ;  /* 0x000000ffff7d0224 */ /* 0x000fe200078e001a */
        /* <DEDUP_REMOVED lines=67> */
[----:B------:R-:W2:Y:S01]  /*9a10*/  @P0 LDG.E.U8 R126, desc[UR26][R124.64] ;  /* 0x0000001a7c7e0981 */ /* 0x000ea2000c1e1100 */
[----:B------:R-:W-:-:S04]  /*9a20*/  ISETP.NE.U32.AND P0, PT, RZ, UR6, PT ;  /* 0x00000006ff007c0c */ /* 0x000fc8000bf05070 */
[C---:B------:R-:W-:Y:S02]  /*9a30*/  ISETP.LT.OR P1, PT, R129.reuse, 0x40, P0 ;  /* 0x000000408100780c */ /* 0x040fe40000721670 */
[----:B------:R-:W-:Y:S01]  /*9a40*/  ISETP.GE.AND P2, PT, R129, 0x80, PT ;  /* 0x000000808100780c */ /* 0x000fe20003f46270 */
[----:B--2---:R0:W-:Y:S01]  /*9a50*/  STS.U8 [R134+UR13+0x3d80], R126 ;  /* 0x003d807e86007988 */ /* 0x0041e2000800000d */
[----:B------:R1:W-:Y:S06]  /*9a60*/  MEMBAR.ALL.CTA ;  /* 0x0000000000007992 */ /* 0x0003ec0000008000 */
[----:B-1----:R-:W1:Y:S02]  /*9a70*/  FENCE.VIEW.ASYNC.S ;  /* 0x00000000000073c6 */ /* 0x002e640000000000 */
[----:B-1----:R-:W-:Y:S06]  /*9a80*/  BAR.SYNC.DEFER_BLOCKING 0x0 ;  /* 0x0000000000007b1d */ /* 0x002fec0000010000 */
[----:B------:R-:W-:Y:S05]  /*9a90*/  @P1 BRA `(.L_x_6) ;  /* 0x0000000000681947 */ /* 0x000fea0003800000 */
[----:B------:R-:W-:Y:S02]  /*9aa0*/  UIADD3 UR4, UPT, UPT, UR13, 0x2000, URZ ;  /* 0x000020000d047890 */ /* 0x000fe4000fffe0ff */
[----:B------:R-:W-:Y:S02]  /*9ab0*/  USHF.R.U32.HI UR6, URZ, 0x4, UR13 ;  /* 0x00000004ff067899 */ /* 0x000fe4000801160d */
[----:B------:R-:W-:Y:S02]  /*9ac0*/  USHF.R.U32.HI UR4, URZ, 0x4, UR4 ;  /* 0x00000004ff047899 */ /* 0x000fe40008011604 */
[----:B------:R-:W-:Y:S02]  /*9ad0*/  USGXT.U32 UR6, UR6, 0xe ;  /* 0x0000000e0606789a */ /* 0x000fe40008000000 */
[----:B------:R-:W-:Y:S01]  /*9ae0*/  USGXT.U32 UR8, UR4, 0xe ;  /* 0x0000000e0408789a */ /* 0x000fe20008000000 */
[----:B------:R-:W-:Y:S01]  /*9af0*/  UMOV UR16, 0x100 ;  /* 0x0000010000107882 */ /* 0x000fe20000000000 */
[----:B------:R-:W-:Y:S01]  /*9b00*/  UMOV UR17, 0x40004040 ;  /* 0x4000404000117882 */ /* 0x000fe20000000000 */
[----:B------:R-:W-:Y:S01]  /*9b10*/  UMOV UR18, 0xfffffffe ;  /* 0xfffffffe00127882 */ /* 0x000fe20000000000 */
[----:B------:R-:W-:Y:S01]  /*9b20*/  UMOV UR19, 0x7fffbfdf ;  /* 0x7fffbfdf00137882 */ /* 0x000fe20000000000 */
[----:B------:R-:W-:Y:S01]  /*9b30*/  UMOV UR7, URZ ;  /* 0x000000ff00077c82 */ /* 0x000fe20008000000 */
[----:B------:R-:W-:Y:S01]  /*9b40*/  UMOV UR9, URZ ;  /* 0x000000ff00097c82 */ /* 0x000fe20008000000 */
[----:B------:R-:W-:-:S02]  /*9b50*/  UIADD3.64 UR16, UPT, UPT, UR6, UR16, URZ ;  /* 0x0000001006107297 */ /* 0x000fc4000fffe0ff */
[----:B------:R-:W-:Y:S01]  /*9b60*/  UIADD3.64 UR18, UPT, UPT, UR8, -UR18, URZ ;  /* 0x8000001208127297 */ /* 0x000fe2000fffe0ff */
[----:B------:R-:W-:Y:S01]  /*9b70*/  UMOV UR22, 0x0 ;  /* 0x0000000000167882 */ /* 0x000fe20000000000 */
[----:B------:R-:W-:Y:S01]  /*9b80*/  UMOV UR23, 0x8208010 ;  /* 0x0820801000177882 */ /* 0x000fe20000000000 */
[----:B------:R-:W-:Y:S01]  /*9b90*/  UMOV UR4, UR10 ;  /* 0x0000000a00047c82 */ /* 0x000fe20008000000 */
[----:B------:R-:W-:Y:S01]  /*9ba0*/  UMOV UR5, URZ ;  /* 0x000000ff00057c82 */ /* 0x000fe20008000000 */
[----:B------:R-:W-:Y:S01]  /*9bb0*/  UMOV UR7, 0x40004040 ;  /* 0x4000404000077882 */ /* 0x000fe20000000000 */
[----:B------:R-:W-:Y:S01]  /*9bc0*/  UMOV UR9, 0x80004020 ;  /* 0x8000402000097882 */ /* 0x000fe20000000000 */
[----:B------:R-:W-:Y:S01]  /*9bd0*/  UMOV UR24, 0x0 ;  /* 0x0000000000187882 */ /* 0x000fe20000000000 */
[----:B------:R-:W-:Y:S01]  /*9be0*/  UMOV UR25, 0x8208010 ;  /* 0x0820801000197882 */ /* 0x000fe20000000000 */
[----:B------:R-:W-:Y:S01]  /*9bf0*/  UMOV UR4, UR4 ;  /* 0x0000000400047c82 */ /* 0x000fe20008000000 */
[----:B------:R1:W-:Y:S01]  /*9c00*/  UTCQMMA gdesc[UR6], gdesc[UR8], tmem[UR12], tmem[UR22], idesc[UR23], !UPT ;  /* 0x00ff1608060075ea */ /* 0x0003e2000f80030c */
[----:B------:R1:W-:Y:S01]  /*9c10*/  UTCQMMA gdesc[UR16], gdesc[UR18], tmem[UR12], tmem[UR24], idesc[UR25], UPT ;  /* 0x00ff1812100075ea */ /* 0x0003e2000b80030c */
[----:B------:R1:W-:Y:S01]  /*9c20*/  UTCBAR [UR4], URZ ;  /* 0x000000ff040073e9 */ /* 0x0003e200080000ff */
[----:B------:R-:W-:Y:S01]  /*9c30*/  NOP ;  /* 0x0000000000007918 */ /* 0x000fe20000000000 */
.L_x_6:
[----:B-1----:R-:W-:Y:S01]  /*9c40*/  UMOV UR4, URZ ;  /* 0x000000ff00047c82 */ /* 0x002fe20008000000 */
[----:B------:R-:W-:Y:S05]  /*9c50*/  @!P2 BRA `(.L_x_7) ;  /* 0x000000440014a947 */ /* 0x000fea0003800000 */
[----:B------:R-:W-:Y:S01]  /*9c60*/  SHF.R.S32.HI R124, RZ, 0x1f, R129 ;  /* 0x0000001fff7c7819 */ /* 0x000fe20000011481 */
[----:B------:R-:W-:Y:S01]  /*9c70*/  IMAD.SHL.U32 R122, R122, 0x40, RZ ;  /* 0x000000407a7a7824 */ /* 0x000fe200078e00ff */
[----:B------:R-:W-:Y:S01]  /*9c80*/  UIADD3 UR4, UPT, UPT, UR13, 0x4000, URZ ;  /* 0x000040000d047890 */ /* 0x000fe2000fffe0ff */
[----:B------:R-:W-:Y:S01]  /*9c90*/  IMAD.SHL.U32 R123, R123, 0x40, RZ ;  /* 0x000000407b7b7824 */ /* 0x000fe200078e00ff */
[----:B------:R-:W-:Y:S01]  /*9ca0*/  LEA.HI R124, R124, R129, RZ, 0x6 ;  /* 0x000000817c7c7211 */ /* 0x000fe200078f30ff */
[----:B------:R-:W-:Y:S01]  /*9cb0*/  UIADD3 UR5, UPT, UPT, UR13, 0x6000, URZ ;  /* 0x000060000d057890 */ /* 0x000fe2000fffe0ff */
[----:B------:R1:W-:Y:S01]  /*9cc0*/  STL [R1+0x2c], R122 ;  /* 0x00002c7a01007387 */ /* 0x0003e20000100800 */
[----:B------:R-:W-:Y:S01]  /*9cd0*/  IADD3 R121, P1, P2, R121, UR20, R122 ;  /* 0x0000001479797c10 */ /* 0x000fe2000fa3e07a */
[----:B------:R-:W-:Y:S01]  /*9ce0*/  USHF.R.U32.HI UR4, URZ, 0x4, UR4 ;  /* 0x00000004ff047899 */ /* 0x000fe20008011604 */
[----:B------:R-:W-:Y:S01]  /*9cf0*/  SHF.R.S32.HI R124, RZ, 0x6, R124 ;  /* 0x00000006ff7c7819 */ /* 0x000fe2000001147c */
[----:B------:R-:W-:Y:S01]  /*9d00*/  USHF.R.U32.HI UR5, URZ, 0x4, UR5 ;  /* 0x00000004ff057899 */ /* 0x000fe20008011605 */
[----:B0-----:R-:W-:Y:S01]  /*9d10*/  IMAD.MOV.U32 R126, RZ, RZ, RZ ;  /* 0x000000ffff7e7224 */ /* 0x001fe200078e00ff */
[----:B------:R-:W-:Y:S01]  /*9d20*/  USGXT.U32 UR6, UR4, 0xe ;  /* 0x0000000e0406789a */ /* 0x000fe20008000000 */
[----:B------:R-:W-:Y:S01]  /*9d30*/  VIMNMX R124, PT, PT, R124, 0x2, !PT ;  /* 0x000000027c7c7848 */ /* 0x000fe20007fe0100 */
[----:B------:R-:W-:Y:S01]  /*9d40*/  USGXT.U32 UR8, UR5, 0xe ;  /* 0x0000000e0508789a */ /* 0x000fe20008000000 */
[----:B-1----:R-:W-:Y:S01]  /*9d50*/  SHF.R.S32.HI R122, RZ, 0x1f, R122 ;  /* 0x0000001fff7a7819 */ /* 0x002fe2000001147a */
[----:B------:R-:W-:-:S02]  /*9d60*/  UMOV UR16, 0x100 ;  /* 0x0000010000107882 */ /* 0x000fc40000000000 */
[----:B------:R-:W-:Y:S01]  /*9d70*/  VIADD R124, R124, 0xffffffff ;  /* 0xffffffff7c7c7836 */ /* 0x000fe20000000000 */
[----:B------:R-:W-:Y:S01]  /*9d80*/  UMOV UR17, 0x40004040 ;  /* 0x4000404000117882 */ /* 0x000fe20000000000 */
[----:B------:R-:W-:Y:S01]  /*9d90*/  UMOV UR18, 0xfffffffe ;  /* 0xfffffffe00127882 */ /* 0x000fe20000000000 */
[----:B------:R0:W-:Y:S01]  /*9da0*/  STL [R1+0x12c], R122 ;  /* 0x00012c7a01007387 */ /* 0x0001e20000100800 */
[----:B------:R-:W-:Y:S01]  /*9db0*/  UMOV UR19, 0x7fffbfdf ;  /* 0x7fffbfdf00137882 */ /* 0x000fe20000000000 */
[----:B------:R-:W-:Y:S01]  /*9dc0*/  R2UR UR28, R124 ;  /* 0x000000007c1c72ca */ /* 0x000fe200000e0000 */
[----:B------:R-:W-:Y:S01]  /*9dd0*/  UMOV UR7, URZ ;  /* 0x000000ff00077c82 */ /* 0x000fe20008000000 */
[----:B------:R-:W-:Y:S01]  /*9de0*/  SHF.R.S32.HI R124, RZ, 0x1f, R123 ;  /* 0x0000001fff7c7819 */ /* 0x000fe2000001147b */
[----:B------:R-:W-:Y:S01]  /*9df0*/  UMOV UR9, URZ ;  /* 0x000000ff00097c82 */ /* 0x000fe20008000000 */
[----:B------:R-:W1:Y:S01]  /*9e00*/  LDCU UR29, c[0x0][0x3a8] ;  /* 0x00007500ff1d77ac */ /* 0x000e620008000800 */
[----:B0-----:R-:W-:Y:S01]  /*9e10*/  IADD3.X R122, PT, PT, R183, UR21, R122, P1, P2 ;  /* 0x00000015b77a7c10 */ /* 0x001fe20008fe447a */
[----:B------:R-:W-:-:S02]  /*9e20*/  UIADD3.64 UR16, UPT, UPT, UR6, UR16, URZ ;  /* 0x0000001006107297 */ /* 0x000fc4000fffe0ff */
[----:B------:R-:W-:Y:S01]  /*9e30*/  UIADD3.64 UR18, UPT, UPT, UR8, -UR18, URZ ;  /* 0x8000001208127297 */ /* 0x000fe2000fffe0ff */
[----:B------:R-:W-:Y:S01]  /*9e40*/  UMOV UR15, 0x1 ;  /* 0x00000001000f7882 */ /* 0x000fe20000000000 */
[----:B------:R-:W-:-:S10]  /*9e50*/  UMOV UR5, URZ ;  /* 0x000000ff00057c82 */ /* 0x000fd40008000000 */
.L_x_10:
[----:B------:R-:W2:Y:S01]  /*9e60*/  LDL R127, [R1+0x124] ;  /* 0x00012400017f7983 */ /* 0x000ea20000100800 */
[----:B------:R-:W-:Y:S01]  /*9e70*/  IMAD.U32 R126, R126, -0x80000000, RZ ;  /* 0x800000007e7e7824 */ /* 0x000fe200078e00ff */
[----:B------:R-:W-:Y:S02]  /*9e80*/  PRMT R128, RZ, 0x7610, R128 ;  /* 0x00007610ff807816 */ /* 0x000fe40000000080 */
[----:B-1----:R-:W-:Y:S01]  /*9e90*/  IADD3 R124, P5, PT, R121, UR29, RZ ;  /* 0x0000001d797c7c10 */ /* 0x002fe2000ffbe0ff */
[----:B------:R-:W0:Y:S01]  /*9ea0*/  SYNCS.PHASECHK.TRANS64.TRYWAIT P2, [UR10], R126 ;  /* 0x0000007eff0075a7 */ /* 0x000e22000804110a */
[C---:B------:R-:W-:Y:S01]  /*9eb0*/  ISETP.GT.AND P4, PT, R117.reuse, 0x1, PT ;  /* 0x000000017500780c */ /* 0x040fe20003f84270 */
[----:B------:R1:W-:Y:S01]  /*9ec0*/  STL.S16 [R1+0x24], R128 ;  /* 0x0000248001007387 */ /* 0x0003e20000100600 */
[----:B------:R-:W-:Y:S01]  /*9ed0*/  ISETP.GT.AND P1, PT, R117, 0x2, PT ;  /* 0x000000027500780c */ /* 0x000fe20003f24270 */
[----:B--2---:R-:W-:Y:S01]  /*9ee0*/  IMAD.X R125, R127, 0x1, R122, P5 ;  /* 0x000000017f7d7824 */ /* 0x004fe200028e067a */
[----:B01----:R-:W-:Y:S11]  /*9ef0*/  @!P2 BRA `(.L_x_8) ;  /* 0x000000880094a947 */ /* 0x003ff60003800000 */
.L_x_16:
[----:B------:R-:W2:Y:S04]  /*9f00*/  LDL R127, [R1+0x120] ;  /* 0x00012000017f7983 */ /* 0x000ea80000100800 */
[----:B------:R0:W-:Y:S04]  /*9f10*/  STL [R1+0x258], R246 ;  /* 0x000258f601007387 */ /* 0x0001e80000100800 */
[----:B0-----:R-:W3:Y:S01]  /*9f20*/  LDL R246, [R1+0x24] ;  /* 0x0000240001f67983 */ /* 0x001ee20000100800 */
[----:B------:R-:W-:-:S03]  /*9f30*/  ISETP.GT.AND P2, PT, R117, 0x3, PT ;  /* 0x000000037500780c */ /* 0x000fc60003f44270 */
[----:B------:R0:W-:Y:S04]  /*9f40*/  STL [R1+0x254], R5 ;  /* 0x0002540501007387 */ /* 0x0001e80000100800 */
[----:B------:R-:W-:Y:S04]  /*9f50*/  STL [R1+0x250], R4 ;  /* 0x0002500401007387 */ /* 0x000fe80000100800 */
[----:B------:R-:W-:Y:S04]  /*9f60*/  STL [R1+0x24c], R248 ;  /* 0x00024cf801007387 */ /* 0x000fe80000100800 */
[----:B------:R-:W-:Y:S04]  /*9f70*/  STL [R1+0x248], R3 ;  /* 0x0002480301007387 */ /* 0x000fe80000100800 */
[----:B------:R-:W-:Y:S04]  /*9f80*/  STL [R1+0x244], R2 ;  /* 0x0002440201007387 */ /* 0x000fe80000100800 */
[----:B------:R-:W-:Y:S04]  /*9f90*/  STL [R1+0x240], R250 ;  /* 0x000240fa01007387 */ /* 0x000fe80000100800 */
[----:B------:R-:W-:Y:S04]  /*9fa0*/  STL [R1+0x23c], R225 ;  /* 0x00023ce101007387 */ /* 0x000fe80000100800 */
[----:B------:R-:W-:Y:S04]  /*9fb0*/  STL [R1+0x238], R0 ;  /* 0x0002380001007387 */ /* 0x000fe80000100800 */
[----:B------:R-:W-:Y:S01]  /*9fc0*/  STL [R1+0x234], R252 ;  /* 0x000234fc01007387 */ /* 0x000fe20000100800 */
[----:B--2---:R-:W-:-:S03]  /*9fd0*/  IADD3 R126, P6, PT, R127, R121, RZ ;  /* 0x000000797f7e7210 */ /* 0x004fc60007fde0ff */
[----:B------:R-:W2:Y:S04]  /*9fe0*/  LDL R127, [R1+0x228] ;  /* 0x00022800017f7983 */ /* 0x000ea80000100800 */
[----:B---3--:R-:W3:Y:S01]  /*9ff0*/  @P4 LDG.E.U8 R246, desc[UR26][R124.64] ;  /* 0x0000001a7cf64981 */ /* 0x008ee2000c1e1100 */
[----:B0-----:R-:W-:Y:S01]  /*a000*/  PRMT R5, RZ, 0x7610, R5 ;  /* 0x00007610ff057816 */ /* 0x001fe20000000005 */
[----:B--2---:R-:W-:-:S05]  /*a010*/  IMAD.X R127, R127, 0x1, R122, P6 ;  /* 0x000000017f7f7824 */ /* 0x004fca00030e067a */
[----:B------:R-:W2:Y:S04]  /*a020*/  @P1 LDG.E.U8 R5, desc[UR26][R126.64] ;  /* 0x0000001a7e051981 */ /* 0x000ea8000c1e1100 */
[----:B---3--:R0:W-:Y:S04]  /*a030*/  @P4 STL [R1+0x24], R246 ;  /* 0x000024f601004387 */ /* 0x0081e80000100800 */
[----:B0-----:R-:W3:Y:S04]  /*a040*/  LDL.LU R246, [R1+0x258] ;  /* 0x0002580001f67983 */ /* 0x001ee80000300800 */
[----:B------:R-:W4:Y:S02]  /*a050*/  LDL R125, [R1+0x11c] ;  /* 0x00011c00017d7983 */ /* 0x000f240000100800 */
[----:B----4-:R-:W-:-:S02]  /*a060*/  IADD3 R124, P5, PT, R125, R121, RZ ;  /* 0x000000797d7c7210 */ /* 0x010fc40007fbe0ff */
[----:B------:R-:W4:Y:S01]  /*a070*/  LDL R125, [R1+0x224] ;  /* 0x00022400017d7983 */ /* 0x000f220000100800 */
[----:B------:R-:W-:Y:S02]  /*a080*/  PRMT R4, RZ, 0x7610, R4 ;  /* 0x00007610ff047816 */ /* 0x000fe40000000004 */
[----:B------:R-:W-:Y:S01]  /*a090*/  ISETP.GT.AND P4, PT, R117, 0x4, PT ;  /* 0x000000047500780c */ /* 0x000fe20003f84270 */
[----:B--2---:R0:W-:Y:S04]  /*a0a0*/  STL [R1+0x20], R5 ;  /* 0x0000200501007387 */ /* 0x0041e80000100800 */
[----:B0-----:R-:W2:Y:S04]  /*a0b0*/  LDL.LU R5, [R1+0x254] ;  /* 0x0002540001057983 */ /* 0x001ea80000300800 */
[----:B------:R-:W5:Y:S01]  /*a0c0*/  LDL R127, [R1+0x118] ;  /* 0x00011800017f7983 */ /* 0x000f620000100800 */
[----:B----4-:R-:W-:-:S05]  /*a0d0*/  IMAD.X R125, R125, 0x1, R122, P5 ;  /* 0x000000017d7d7824 */ /* 0x010fca00028e067a */
[----:B------:R-:W4:Y:S01]  /*a0e0*/  @P2 LDG.E.U8 R4, desc[UR26][R124.64] ;  /* 0x0000001a7c042981 */ /* 0x000f22000c1e1100 */
[----:B-----5:R-:W-:-:S03]  /*a0f0*/  IADD3 R126, P6, PT, R127, R121, RZ ;  /* 0x000000797f7e7210 */ /* 0x020fc60007fde0ff */
[----:B------:R-:W5:Y:S01]  /*a100*/  LDL R127, [R1+0x220] ;  /* 0x00022000017f7983 */ /* 0x000f620000100800 */
[----:B------:R-:W-:-:S03]  /*a110*/  PRMT R248, RZ, 0x7610, R248 ;  /* 0x00007610fff87816 */ /* 0x000fc600000000f8 */
[----:B----4-:R0:W-:Y:S04]  /*a120*/  STL [R1+0x1c], R4 ;  /* 0x00001c0401007387 */ /* 0x0101e80000100800 */
[----:B0-----:R-:W4:Y:S04]  /*a130*/  LDL.LU R4, [R1+0x250] ;  /* 0x0002500001047983 */ /* 0x001f280000300800 */
[----:B------:R-:W2:Y:S01]  /*a140*/  LDL R125, [R1+0x114] ;  /* 0x00011400017d7983 */ /* 0x000ea20000100800 */
[----:B-----5:R-:W-:-:S05]  /*a150*/  IMAD.X R127, R127, 0x1, R122, P6 ;  /* 0x000000017f7f7824 */ /* 0x020fca00030e067a */
[----:B------:R-:W5:Y:S01]  /*a160*/  @P4 LDG.E.U8 R248, desc[UR26][R126.64] ;  /* 0x0000001a7ef84981 */ /* 0x000f62000c1e1100 */
[----:B------:R-:W-:Y:S02]  /*a170*/  ISETP.GT.AND P1, PT, R117, 0x5, PT ;  /* 0x000000057500780c */ /* 0x000fe40003f24270 */
[----:B--2---:R-:W-:Y:S02]  /*a180*/  IADD3 R124, P5, PT, R125, R121, RZ ;  /* 0x000000797d7c7210 */ /* 0x004fe40007fbe0ff */
[----:B------:R-:W2:Y:S04]  /*a190*/  LDL R125, [R1+0x21c] ;  /* 0x00021c00017d7983 */ /* 0x000ea80000100800 */
[----:B-----5:R0:W-:Y:S04]  /*a1a0*/  STL [R1+0x18], R248 ;  /* 0x000018f801007387 */ /* 0x0201e80000100800 */
[----:B0-----:R-:W5:Y:S04]  /*a1b0*/  LDL.LU R248, [R1+0x24c] ;  /* 0x00024c0001f87983 */ /* 0x001f680000300800 */
[----:B------:R-:W3:Y:S01]  /*a1c0*/  LDL R127, [R1+0x110] ;  /* 0x00011000017f7983 */ /* 0x000ee20000100800 */
[----:B------:R-:W-:Y:S01]  /*a1d0*/  PRMT R3, RZ, 0x7610, R3 ;  /* 0x00007610ff037816 */ /* 0x000fe20000000003 */
[----:B--2---:R-:W-:-:S05]  /*a1e0*/  IMAD.X R125, R125, 0x1, R122, P5 ;  /* 0x000000017d7d7824 */ /* 0x004fca00028e067a */
[----:B------:R-:W2:Y:S01]  /*a1f0*/  @P1 LDG.E.U8 R3, desc[UR26][R124.64] ;  /* 0x0000001a7c031981 */ /* 0x000ea2000c1e1100 */
[----:B---3--:R-:W-:-:S03]  /*a200*/  IADD3 R126, P6, PT, R127, R121, RZ ;  /* 0x000000797f7e7210 */ /* 0x008fc60007fde0ff */
[----:B------:R-:W3:Y:S01]  /*a210*/  LDL R127, [R1+0x218] ;  /* 0x00021800017f7983 */ /* 0x000ee20000100800 */
[----:B------:R-:W-:Y:S02]  /*a220*/  ISETP.GT.AND P2, PT, R117, 0x6, PT ;  /* 0x000000067500780c */ /* 0x000fe40003f44270 */
[----:B------:R-:W-:Y:S01]  /*a230*/  PRMT R2, RZ, 0x7610, R2 ;  /* 0x00007610ff027816 */ /* 0x000fe20000000002 */
[----:B--2---:R0:W-:Y:S04]  /*a240*/  STL [R1+0x14], R3 ;  /* 0x0000140301007387 */ /* 0x0041e80000100800 */
[----:B0-----:R-:W2:Y:S04]  /*a250*/  LDL.LU R3, [R1+0x248] ;  /* 0x0002480001037983 */ /* 0x001ea80000300800 */
[----:B------:R-:W2:Y:S01]  /*a260*/  LDL R125, [R1+0x10c] ;  /* 0x00010c00017d7983 */ /* 0x000ea20000100800 */
[----:B---3--:R-:W-:-:S05]  /*a270*/  IMAD.X R127, R127, 0x1, R122, P6 ;  /* 0x000000017f7f7824 */ /* 0x008fca00030e067a */
[----:B------:R-:W3:Y:S01]  /*a280*/  @P2 LDG.E.U8 R2, desc[UR26][R126.64] ;  /* 0x0000001a7e022981 */ /* 0x000ee2000c1e1100 */
[----:B------:R-:W-:Y:S02]  /*a290*/  ISETP.GT.AND P4, PT, R117, 0x7, PT ;  /* 0x000000077500780c */ /* 0x000fe40003f84270 */
[----:B--2---:R-:W-:Y:S02]  /*a2a0*/  IADD3 R124, P5, PT, R125, R121, RZ ;  /* 0x000000797d7c7210 */ /* 0x004fe40007fbe0ff */
[----:B------:R-:W2:Y:S04]  /*a2b0*/  LDL R125, [R1+0x214] ;  /* 0x00021400017d7983 */ /* 0x000ea80000100800 */
[----:B---3--:R0:W-:Y:S04]  /*a2c0*/  STL [R1+0x10], R2 ;  /* 0x0000100201007387 */ /* 0x0081e80000100800 */
[----:B0-----:R-:W3:Y:S04]  /*a2d0*/  LDL.LU R2, [R1+0x244] ;  /* 0x0002440001027983 */ /* 0x001ee80000300800 */
        /* <DEDUP_REMOVED lines=34> */
[----:B---3--:R0:W-:Y:S04]  /*a500*/  STL [R1], R252 ;  /* 0x000000fc01007387 */ /* 0x0081e80000100800 */
[----:B0-----:R-:W3:Y:S04]  /*a510*/  LDL.LU R252, [R1+0x234] ;  /* 0x0002340001fc7983 */ /* 0x001ee80000300800 */
[----:B------:R-:W3:Y:S01]  /*a520*/  LDL R127, [R1+0xf8] ;  /* 0x0000f800017f7983 */ /* 0x000ee20000100800 */
[----:B------:R-:W-:Y:S01]  /*a530*/  PRMT R251, RZ, 0x7610, R251 ;  /* 0x00007610fffb7816 */ /* 0x000fe200000000fb */
[----:B--2---:R-:W-:-:S05]  /*a540*/  IMAD.X R125, R125, 0x1, R122, P5 ;  /* 0x000000017d7d7824 */ /* 0x004fca00028e067a */
[----:B------:R-:W2:Y:S01]  /*a550*/  @P1 LDG.E.U8 R251, desc[UR26][R124.64] ;  /* 0x0000001a7cfb1981 */ /* 0x000ea2000c1e1100 */
[----:B------:R-:W-:Y:S02]  /*a560*/  ISETP.GT.AND P2, PT, R117, 0xc, PT ;  /* 0x0000000c7500780c */ /* 0x000fe40003f44270 */
[----:B------:R-:W-:Y:S01]  /*a570*/  PRMT R249, RZ, 0x7610, R249 ;  /* 0x00007610fff97816 */ /* 0x000fe200000000f9 */
[----:B------:R-:W4:Y:S01]  /*a580*/  LDL R125, [R1+0xf4] ;  /* 0x0000f400017d7983 */ /* 0x000f220000100800 */
[----:B---3--:R-:W-:-:S03]  /*a590*/  IADD3 R126, P6, PT, R127, R121, RZ ;  /* 0x000000797f7e7210 */ /* 0x008fc60007fde0ff */
[----:B------:R-:W3:Y:S04]  /*a5a0*/  LDL R127, [R1+0x1f8] ;  /* 0x0001f800017f7983 */ /* 0x000ee80000100800 */
[----:B--2---:R0:W-:Y:S04]  /*a5b0*/  STL [R1+0x22c], R251 ;  /* 0x00022cfb01007387 */ /* 0x0041e80000100800 */
[----:B0-----:R-:W2:Y:S01]  /*a5c0*/  LDL R251, [R1+0x1ec] ;  /* 0x0001ec0001fb7983 */ /* 0x001ea20000100800 */
[----:B---3--:R-:W-:-:S05]  /*a5d0*/  IMAD.X R127, R127, 0x1, R122, P6 ;  /* 0x000000017f7f7824 */ /* 0x008fca00030e067a */
[----:B------:R-:W3:Y:S04]  /*a5e0*/  @P2 LDG.E.U8 R249, desc[UR26][R126.64] ;  /* 0x0000001a7ef92981 */ /* 0x000ee8000c1e1100 */
[----:B------:R-:W5:Y:S01]  /*a5f0*/  LDL R127, [R1+0xf0] ;  /* 0x0000f000017f7983 */ /* 0x000f620000100800 */
[----:B------:R-:W-:Y:S02]  /*a600*/  ISETP.GT.AND P4, PT, R117, 0xd, PT ;  /* 0x0000000d7500780c */ /* 0x000fe40003f84270 */
[----:B----4-:R-:W-:Y:S02]  /*a610*/  IADD3 R124, P5, PT, R125, R121, RZ ;  /* 0x000000797d7c7210 */ /* 0x010fe40007fbe0ff */
[----:B------:R-:W-:-:S03]  /*a620*/  PRMT R247, RZ, 0x7610, R247 ;  /* 0x00007610fff77816 */ /* 0x000fc600000000f7 */
[----:B--2---:R-:W-:Y:S02]  /*a630*/  IMAD.X R125, R251, 0x1, R122, P5 ;  /* 0x00000001fb7d7824 */ /* 0x004fe400028e067a */
[----:B------:R-:W2:Y:S04]  /*a640*/  LDL R251, [R1+0x1d4] ;  /* 0x0001d40001fb7983 */ /* 0x000ea80000100800 */
[----:B------:R0:W4:Y:S04]  /*a650*/  @P4 LDG.E.U8 R247, desc[UR26][R124.64] ;  /* 0x0000001a7cf74981 */ /* 0x000128000c1e1100 */
[----:B---3--:R1:W-:Y:S04]  /*a660*/  STL [R1+0x230], R249 ;  /* 0x000230f901007387 */ /* 0x0083e80000100800 */
[----:B------:R-:W0:Y:S01]  /*a670*/  LDL R125, [R1+0xec] ;  /* 0x0000ec00017d7983 */ /* 0x000e220000100800 */
[----:B-----5:R-:W-:-:S03]  /*a680*/  IADD3 R126, P6, PT, R127, R121, RZ ;  /* 0x000000797f7e7210 */ /* 0x020fc60007fde0ff */
[----:B-1----:R-:W3:Y:S04]  /*a690*/  LDL R249, [R1+0xe8] ;  /* 0x0000e80001f97983 */ /* 0x002ee80000100800 */
[----:B------:R-:W5:Y:S01]  /*a6a0*/  LDL R127, [R1+0x1e4] ;  /* 0x0001e400017f7983 */ /* 0x000f620000100800 */
[----:B------:R-:W-:Y:S02]  /*a6b0*/  ISETP.GT.AND P1, PT, R117, 0xe, PT ;  /* 0x0000000e7500780c */ /* 0x000fe40003f24270 */
[----:B------:R-:W-:Y:S02]  /*a6c0*/  PRMT R245, RZ, 0x7610, R245 ;  /* 0x00007610fff57816 */ /* 0x000fe400000000f5 */
[----:B0-----:R-:W-:Y:S02]  /*a6d0*/  IADD3 R124, P5, PT, R125, R121, RZ ;  /* 0x000000797d7c7210 */ /* 0x001fe40007fbe0ff */
[----:B------:R-:W2:Y:S01]  /*a6e0*/  LDL R125, [R1+0x1e0] ;  /* 0x0001e000017d7983 */ /* 0x000ea20000100800 */
[----:B-----5:R-:W-:-:S06]  /*a6f0*/  IMAD.X R127, R127, 0x1, R122, P6 ;  /* 0x000000017f7f7824 */ /* 0x020fcc00030e067a */
[----:B------:R3:W5:Y:S04]  /*a700*/  @P1 LDG.E.U8 R245, desc[UR26][R126.64] ;  /* 0x0000001a7ef51981 */ /* 0x000768000c1e1100 */
[----:B------:R-:W4:Y:S01]  /*a710*/  LDL R127, [R1+0xe4] ;  /* 0x0000e400017f7983 */ /* 0x000f220000100800 */
[C---:B------:R-:W-:Y:S02]  /*a720*/  ISETP.GT.AND P2, PT, R117.reuse, 0xf, PT ;  /* 0x0000000f7500780c */ /* 0x040fe40003f44270 */
[----:B------:R-:W-:Y:S02]  /*a730*/  ISETP.GT.AND P4, PT, R117, 0x10, PT ;  /* 0x000000107500780c */ /* 0x000fe40003f84270 */
[----:B------:R-:W-:Y:S02]  /*a740*/  PRMT R243, RZ, 0x7610, R243 ;  /* 0x00007610fff37816 */ /* 0x000fe400000000f3 */
[----:B---3--:R-:W-:-:S02]  /*a750*/  IADD3 R126, P6, PT, R249, R121, RZ ;  /* 0x00000079f97e7210 */ /* 0x008fc40007fde0ff */
[----:B------:R-:W-:Y:S01]  /*a760*/  PRMT R223, RZ, 0x7610, R223 ;  /* 0x00007610ffdf7816 */ /* 0x000fe200000000df */
[----:B------:R-:W3:Y:S01]  /*a770*/  LDL R249, [R1+0x1d0] ;  /* 0x0001d00001f97983 */ /* 0x000ee20000100800 */
[----:B--2---:R-:W-:-:S05]  /*a780*/  IMAD.X R125, R125, 0x1, R122, P5 ;  /* 0x000000017d7d7824 */ /* 0x004fca00028e067a */
[----:B------:R4:W2:Y:S04]  /*a790*/  @P2 LDG.E.U8 R243, desc[UR26][R124.64] ;  /* 0x0000001a7cf32981 */ /* 0x0008a8000c1e1100 */
[----:B------:R-:W2:Y:S01]  /*a7a0*/  LDL R125, [R1+0x1dc] ;  /* 0x0001dc00017d7983 */ /* 0x000ea20000100800 */
[----:B----4-:R-:W-:Y:S01]  /*a7b0*/  IADD3 R124, P5, PT, R127, R121, RZ ;  /* 0x000000797f7c7210 */ /* 0x010fe20007fbe0ff */
[----:B------:R-:W-:Y:S01]  /*a7c0*/  IMAD.X R127, R251, 0x1, R122, P6 ;  /* 0x00000001fb7f7824 */ /* 0x000fe200030e067a */
[----:B------:R-:W-:Y:S01]  /*a7d0*/  ISETP.GT.AND P1, PT, R117, 0x11, PT ;  /* 0x000000117500780c */ /* 0x000fe20003f24270 */
[----:B------:R-:W4:Y:S04]  /*a7e0*/  LDL R251, [R1+0xd8] ;  /* 0x0000d80001fb7983 */ /* 0x000f280000100800 */
[----:B------:R0:W2:Y:S04]  /*a7f0*/  @P4 LDG.E.U8 R223, desc[UR26][R126.64] ;  /* 0x0000001a7edf4981 */ /* 0x0000a8000c1e1100 */
[----:B------:R-:W0:Y:S01]  /*a800*/  LDL R127, [R1+0xe0] ;  /* 0x0000e000017f7983 */ /* 0x000e220000100800 */
[----:B------:R-:W-:-:S02]  /*a810*/  PRMT R221, RZ, 0x7610, R221 ;  /* 0x00007610ffdd7816 */ /* 0x000fc400000000dd */
[----:B------:R-:W-:Y:S02]  /*a820*/  ISETP.GT.AND P2, PT, R117, 0x12, PT ;  /* 0x000000127500780c */ /* 0x000fe40003f44270 */
[----:B0-----:R-:W-:Y:S02]  /*a830*/  IADD3 R126, P6, PT, R127, R121, RZ ;  /* 0x000000797f7e7210 */ /* 0x001fe40007fde0ff */
[----:B------:R-:W3:Y:S01]  /*a840*/  LDL R127, [R1+0x1d8] ;  /* 0x0001d800017f7983 */ /* 0x000ee20000100800 */
[----:B--2---:R-:W-:-:S05]  /*a850*/  IMAD.X R125, R125, 0x1, R122, P5 ;  /* 0x000000017d7d7824 */ /* 0x004fca00028e067a */
[----:B------:R0:W2:Y:S01]  /*a860*/  @P1 LDG.E.U8 R221, desc[UR26][R124.64] ;  /* 0x0000001a7cdd1981 */ /* 0x0000a2000c1e1100 */
[----:B------:R-:W-:-:S03]  /*a870*/  PRMT R219, RZ, 0x7610, R219 ;  /* 0x00007610ffdb7816 */ /* 0x000fc600000000db */
[----:B------:R-:W0:Y:S01]  /*a880*/  LDL R125, [R1+0xdc] ;  /* 0x0000dc00017d7983 */ /* 0x000e220000100800 */
[----:B---3--:R-:W-:-:S05]  /*a890*/  IMAD.X R127, R127, 0x1, R122, P6 ;  /* 0x000000017f7f7824 */ /* 0x008fca00030e067a */
[----:B------:R4:W3:Y:S04]  /*a8a0*/  @P2 LDG.E.U8 R219, desc[UR26][R126.64] ;  /* 0x0000001a7edb2981 */ /* 0x0008e8000c1e1100 */
[----:B------:R-:W2:Y:S01]  /*a8b0*/  LDL R127, [R1+0x1cc] ;  /* 0x0001cc00017f7983 */ /* 0x000ea20000100800 */
[----:B------:R-:W-:Y:S02]  /*a8c0*/  ISETP.GT.AND P4, PT, R117, 0x13, PT ;  /* 0x000000137500780c */ /* 0x000fe40003f84270 */
[-C--:B0-----:R-:W-:Y:S02]  /*a8d0*/  IADD3 R124, P5, PT, R125, R121.reuse, RZ ;  /* 0x000000797d7c7210 */ /* 0x081fe40007fbe0ff */
[----:B------:R-:W-:Y:S02]  /*a8e0*/  ISETP.GT.AND P1, PT, R117, 0x14, PT ;  /* 0x000000147500780c */ /* 0x000fe40003f24270 */
[----:B------:R-:W-:Y:S01]  /*a8f0*/  PRMT R217, RZ, 0x7610, R217 ;  /* 0x00007610ffd97816 */ /* 0x000fe200000000d9 */
[----:B------:R-:W-:Y:S01]  /*a900*/  IMAD.X R125, R249, 0x1, R122, P5 ;  /* 0x00000001f97d7824 */ /* 0x000fe200028e067a */
[----:B----4-:R-:W-:Y:S01]  /*a910*/  IADD3 R126, P6, PT, R251, R121, RZ ;  /* 0x00000079fb7e7210 */ /* 0x010fe20007fde0ff */
[----:B------:R-:W4:Y:S01]  /*a920*/  LDL R249, [R1+0x1c4] ;  /* 0x0001c40001f97983 */ /* 0x000f220000100800 */
[----:B------:R-:W-:-:S03]  /*a930*/  PRMT R215, RZ, 0x7610, R215 ;  /* 0x00007610ffd77816 */ /* 0x000fc600000000d7 */
[----:B------:R0:W3:Y:S01]  /*a940*/  @P4 LDG.E.U8 R217, desc[UR26][R124.64] ;  /* 0x0000001a7cd94981 */ /* 0x0000e2000c1e1100 */
[----:B------:R-:W-:Y:S02]  /*a950*/  ISETP.GT.AND P2, PT, R117, 0x15, PT ;  /* 0x000000157500780c */ /* 0x000fe40003f44270 */
[----:B------:R-:W-:Y:S01]  /*a960*/  PRMT R213, RZ, 0x7610, R213 ;  /* 0x00007610ffd57816 */ /* 0x000fe200000000d5 */
[----:B------:R-:W3:Y:S04]  /*a970*/  LDL R251, [R1+0x1c0] ;  /* 0x0001c00001fb7983 */ /* 0x000ee80000100800 */
[----:B------:R-:W0:Y:S01]  /*a980*/  LDL R125, [R1+0xd4] ;  /* 0x0000d400017d7983 */ /* 0x000e220000100800 */
[----:B--2---:R-:W-:-:S05]  /*a990*/  IMAD.X R127, R127, 0x1, R122, P6 ;  /* 0x000000017f7f7824 */ /* 0x004fca00030e067a */
[----:B------:R1:W2:Y:S04]  /*a9a0*/  @P1 LDG.E.U8 R215, desc[UR26][R126.64] ;  /* 0x0000001a7ed71981 */ /* 0x0002a8000c1e1100 */
[----:B------:R-:W1:Y:S01]  /*a9b0*/  LDL R127, [R1+0xd0] ;  /* 0x0000d000017f7983 */ /* 0x000e620000100800 */
[----:B0-----:R-:W-:-:S03]  /*a9c0*/  IADD3 R124, P5, PT, R125, R121, RZ ;  /* 0x000000797d7c7210 */ /* 0x001fc60007fbe0ff */
[----:B------:R-:W2:Y:S01]  /*a9d0*/  LDL R125, [R1+0x1c8] ;  /* 0x0001c800017d7983 */ /* 0x000ea20000100800 */
[----:B-1----:R-:W-:-:S03]  /*a9e0*/  IADD3 R126, P6, PT, R127, R121, RZ ;  /* 0x000000797f7e7210 */ /* 0x002fc60007fde0ff */
[----:B------:R-:W3:Y:S01]  /*a9f0*/  LDL R127, [R1+0xcc] ;  /* 0x0000cc00017f7983 */ /* 0x000ee20000100800 */
[----:B------:R-:W-:Y:S02]  /*aa00*/  ISETP.GT.AND P4, PT, R117, 0x16, PT ;  /* 0x000000167500780c */ /* 0x000fe40003f84270 */
[----:B------:R-:W-:Y:S01]  /*aa10*/  PRMT R211, RZ, 0x7610, R211 ;  /* 0x00007610ffd37816 */ /* 0x000fe200000000d3 */
[----:B--2---:R-:W-:-:S05]  /*aa20*/  IMAD.X R125, R125, 0x1, R122, P5 ;  /* 0x000000017d7d7824 */ /* 0x004fca00028e067a */
[----:B------:R3:W2:Y:S02]  /*aa30*/  @P2 LDG.E.U8 R213, desc[UR26][R124.64] ;  /* 0x0000001a7cd52981 */ /* 0x0006a4000c1e1100 */
[-C--:B---3--:R-:W-:Y:S01]  /*aa40*/  IADD3 R124, P5, PT, R127, R121.reuse, RZ ;  /* 0x000000797f7c7210 */ /* 0x088fe20007fbe0ff */
[----:B----4-:R-:W-:Y:S01]  /*aa50*/  IMAD.X R127, R249, 0x1, R122, P6 ;  /* 0x00000001f97f7824 */ /* 0x010fe200030e067a */
[----:B------:R-:W-:Y:S01]  /*aa60*/  ISETP.GT.AND P1, PT, R117, 0x17, PT ;  /* 0x000000177500780c */ /* 0x000fe20003f24270 */
[----:B------:R-:W3:Y:S04]  /*aa70*/  LDL R249, [R1+0xc0] ;  /* 0x0000c00001f97983 */ /* 0x000ee80000100800 */
[----:B------:R0:W4:Y:S04]  /*aa80*/  @P4 LDG.E.U8 R211, desc[UR26][R126.64] ;  /* 0x0000001a7ed34981 */ /* 0x000128000c1e1100 */
[----:B------:R-:W0:Y:S01]  /*aa90*/  LDL R127, [R1+0xc8] ;  /* 0x0000c800017f7983 */ /* 0x000e220000100800 */
[----:B------:R-:W-:Y:S01]  /*aaa0*/  PRMT R210, RZ, 0x7610, R210 ;  /* 0x00007610ffd27816 */ /* 0x000fe200000000d2 */
[----:B------:R-:W-:Y:S01]  /*aab0*/  IMAD.X R125, R251, 0x1, R122, P5 ;  /* 0x00000001fb7d7824 */ /* 0x000fe200028e067a */
[----:B------:R-:W-:Y:S01]  /*aac0*/  ISETP.GT.AND P2, PT, R117, 0x18, PT ;  /* 0x000000187500780c */ /* 0x000fe20003f44270 */
[----:B------:R-:W2:Y:S04]  /*aad0*/  LDL R251, [R1+0x1b8] ;  /* 0x0001b80001fb7983 */ /* 0x000ea80000100800 */
[----:B------:R1:W2:Y:S04]  /*aae0*/  @P1 LDG.E.U8 R210, desc[UR26][R124.64] ;  /* 0x0000001a7cd21981 */ /* 0x0002a8000c1e1100 */
[----:B------:R-:W1:Y:S01]  /*aaf0*/  LDL R125, [R1+0xc4] ;  /* 0x0000c400017d7983 */ /* 0x000e620000100800 */
[----:B0-----:R-:W-:-:S03]  /*ab00*/  IADD3 R126, P6, PT, R127, R121, RZ ;  /* 0x000000797f7e7210 */ /* 0x001fc60007fde0ff */
[----:B------:R-:W2:Y:S01]  /*ab10*/  LDL R127, [R1+0x20c] ;  /* 0x00020c00017f7983 */ /* 0x000ea20000100800 */
[----:B------:R-:W-:Y:S02]  /*ab20*/  PRMT R209, RZ, 0x7610, R209 ;  /* 0x00007610ffd17816 */ /* 0x000fe400000000d1 */
[----:B-1----:R-:W-:Y:S02]  /*ab30*/  IADD3 R124, P5, PT, R125, R121, RZ ;  /* 0x000000797d7c7210 */ /* 0x002fe40007fbe0ff */
[----:B------:R-:W3:Y:S01]  /*ab40*/  LDL R125, [R1+0x1bc] ;  /* 0x0001bc00017d7983 */ /* 0x000ee20000100800 */
[----:B--2---:R-:W-:-:S05]  /*ab50*/  IMAD.X R127, R127, 0x1, R122, P6 ;  /* 0x000000017f7f7824 */ /* 0x004fca00030e067a */
[----:B------:R0:W2:Y:S04]  /*ab60*/  @P2 LDG.E.U8 R209, desc[UR26][R126.64] ;  /* 0x0000001a7ed12981 */ /* 0x0000a8000c1e1100 */
[----:B------:R-:W2:Y:S01]  /*ab70*/  LDL R127, [R1+0xbc] ;  /* 0x0000bc00017f7983 */ /* 0x000ea20000100800 */
[C---:B------:R-:W-:Y:S02]  /*ab80*/  ISETP.GT.AND P4, PT, R117.reuse, 0x19, PT ;  /* 0x000000197500780c */ /* 0x040fe40003f84270 */
[----:B------:R-:W-:Y:S01]  /*ab90*/  ISETP.GT.AND P1, PT, R117, 0x1a, PT ;  /* 0x0000001a7500780c */ /* 0x000fe20003f24270 */
[----:B---3--:R-:W-:Y:S01]  /*aba0*/  IMAD.X R125, R125, 0x1, R122, P5 ;  /* 0x000000017d7d7824 */ /* 0x008fe200028e067a */
[----:B------:R-:W-:Y:S02]  /*abb0*/  PRMT R206, RZ, 0x7610, R206 ;  /* 0x00007610ffce7816 */ /* 0x000fe400000000ce */
[----:B0-----:R-:W-:-:S02]  /*abc0*/  IADD3 R126, P6, PT, R249, R121, RZ ;  /* 0x00000079f97e7210 */ /* 0x001fc40007fde0ff */
[----:B------:R-:W-:Y:S01]  /*abd0*/  PRMT R205, RZ, 0x7610, R205 ;  /* 0x00007610ffcd7816 */ /* 0x000fe200000000cd */
[----:B------:R-:W3:Y:S04]  /*abe0*/  LDL R249, [R1+0x1ac] ;  /* 0x0001ac0001f97983 */ /* 0x000ee80000100800 */
[----:B------:R2:W3:Y:S04]  /*abf0*/  @P4 LDG.E.U8 R206, desc[UR26][R124.64] ;  /* 0x0000001a7cce4981 */ /* 0x0004e8000c1e1100 */
[----:B------:R-:W3:Y:S01]  /*ac00*/  LDL R125, [R1+0x1b4] ;  /* 0x0001b400017d7983 */ /* 0x000ee20000100800 */
[----:B--2---:R-:W-:Y:S01]  /*ac10*/  IADD3 R124, P5, PT, R127, R121, RZ ;  /* 0x000000797f7c7210 */ /* 0x004fe20007fbe0ff */
[----:B------:R-:W-:Y:S01]  /*ac20*/  IMAD.X R127, R251, 0x1, R122, P6 ;  /* 0x00000001fb7f7824 */ /* 0x000fe200030e067a */
[----:B------:R-:W-:Y:S01]  /*ac30*/  ISETP.GT.AND P2, PT, R117, 0x1b, PT ;  /* 0x0000001b7500780c */ /* 0x000fe20003f44270 */
[----:B------:R-:W2:Y:S04]  /*ac40*/  LDL R251, [R1+0xb0] ;  /* 0x0000b00001fb7983 */ /* 0x000ea80000100800 */
[----:B------:R0:W2:Y:S04]  /*ac50*/  @P1 LDG.E.U8 R205, desc[UR26][R126.64] ;  /* 0x0000001a7ecd1981 */ /* 0x0000a8000c1e1100 */
[----:B------:R-:W0:Y:S01]  /*ac60*/  LDL R127, [R1+0xb8] ;  /* 0x0000b800017f7983 */ /* 0x000e220000100800 */
[----:B------:R-:W-:-:S02]  /*ac70*/  PRMT R203, RZ, 0x7610, R203 ;  /* 0x00007610ffcb7816 */ /* 0x000fc400000000cb */
[----:B------:R-:W-:Y:S01]  /*ac80*/  ISETP.GT.AND P4, PT, R117, 0x1c, PT ;  /* 0x0000001c7500780c */ /* 0x000fe20003f84270 */
[----:B---3--:R-:W-:-:S05]  /*ac90*/  IMAD.X R125, R125, 0x1, R122, P5 ;  /* 0x000000017d7d7824 */ /* 0x008fca00028e067a */
[----:B------:R1:W3:Y:S01]  /*aca0*/  @P2 LDG.E.U8 R203, desc[UR26][R124.64] ;  /* 0x0000001a7ccb2981 */ /* 0x0002e2000c1e1100 */
[----:B------:R-:W-:-:S03]  /*acb0*/  PRMT R200, RZ, 0x7610, R200 ;  /* 0x00007610ffc87816 */ /* 0x000fc600000000c8 */
[----:B------:R-:W1:Y:S01]  /*acc0*/  LDL R125, [R1+0xb4] ;  /* 0x0000b400017d7983 */ /* 0x000e620000100800 */
[----:B0-----:R-:W-:-:S03]  /*acd0*/  IADD3 R126, P6, PT, R127, R121, RZ ;  /* 0x000000797f7e7210 */ /* 0x001fc60007fde0ff */
[----:B------:R-:W2:Y:S01]  /*ace0*/  LDL R127, [R1+0x1b0] ;  /* 0x0001b000017f7983 */ /* 0x000ea20000100800 */
[----:B------:R-:W-:Y:S01]  /*acf0*/  ISETP.GT.AND P1, PT, R117, 0x1d, PT ;  /* 0x0000001d7500780c */ /* 0x000fe20003f24270 */
[----:B--2---:R-:W-:-:S05]  /*ad00*/  IMAD.X R127, R127, 0x1, R122, P6 ;  /* 0x000000017f7f7824 */ /* 0x004fca00030e067a */
[----:B------:R0:W2:Y:S04]  /*ad10*/  @P4 LDG.E.U8 R200, desc[UR26][R126.64] ;  /* 0x0000001a7ec84981 */ /* 0x0000a8000c1e1100 */
[----:B------:R-:W2:Y:S01]  /*ad20*/  LDL R127, [R1+0x1a8] ;  /* 0x0001a800017f7983 */ /* 0x000ea20000100800 */
[-C--:B-1----:R-:W-:Y:S02]  /*ad30*/  IADD3 R124, P5, PT, R125, R121.reuse, RZ ;  /* 0x000000797d7c7210 */ /* 0x082fe40007fbe0ff */
[----:B------:R-:W-:Y:S02]  /*ad40*/  ISETP.GT.AND P2, PT, R117, 0x1e, PT ;  /* 0x0000001e7500780c */ /* 0x000fe40003f44270 */
[----:B------:R-:W-:Y:S01]  /*ad50*/  PRMT R199, RZ, 0x7610, R199 ;  /* 0x00007610ffc77816 */ /* 0x000fe200000000c7 */
[----:B------:R-:W-:Y:S01]  /*ad60*/  IMAD.X R125, R249, 0x1, R122, P5 ;  /* 0x00000001f97d7824 */ /* 0x000fe200028e067a */
[----:B0-----:R-:W-:Y:S01]  /*ad70*/  IADD3 R126, P6, PT, R251, R121, RZ ;  /* 0x00000079fb7e7210 */ /* 0x001fe20007fde0ff */
[----:B------:R-:W3:Y:S01]  /*ad80*/  LDL R249, [R1+0x200] ;  /* 0x0002000001f97983 */ /* 0x000ee20000100800 */
        /* <DEDUP_REMOVED lines=13> */
[----:B------:R-:W-:Y:S01]  /*ae60*/  ISETP.GT.AND P1, PT, R117, 0x20, PT ;  /* 0x000000207500780c */ /* 0x000fe20003f24270 */
[----:B--2---:R-:W-:Y:S01]  /*ae70*/  IMAD.X R125, R125, 0x1, R122, P5 ;  /* 0x000000017d7d7824 */ /* 0x004fe200028e067a */
[----:B------:R-:W-:-:S04]  /*ae80*/  PRMT R193, RZ, 0x7610, R193 ;  /* 0x00007610ffc17816 */ /* 0x000fc800000000c1 */
[----:B------:R3:W2:Y:S02]  /*ae90*/  @P4 LDG.E.U8 R194, desc[UR26][R124.64] ;  /* 0x0000001a7cc24981 */ /* 0x0006a4000c1e1100 */
[-C--:B---3--:R-:W-:Y:S01]  /*aea0*/  IADD3 R124, P5, PT, R127, R121.reuse, RZ ;  /* 0x000000797f7c7210 */ /* 0x088fe20007fbe0ff */
[--C-:B------:R-:W-:Y:S01]  /*aeb0*/  IMAD.X R127, R249, 0x1, R122.reuse, P6 ;  /* 0x00000001f97f7824 */ /* 0x100fe200030e067a */
[----:B------:R-:W-:Y:S01]  /*aec0*/  ISETP.GT.AND P2, PT, R117, 0x21, PT ;  /* 0x000000217500780c */ /* 0x000fe20003f44270 */
[----:B------:R-:W3:Y:S04]  /*aed0*/  LDL R249, [R1+0x98] ;  /* 0x0000980001f97983 */ /* 0x000ee80000100800 */
[----:B------:R0:W2:Y:S04]  /*aee0*/  @P1 LDG.E.U8 R193, desc[UR26][R126.64] ;  /* 0x0000001a7ec11981 */ /* 0x0000a8000c1e1100 */
        /* <DEDUP_REMOVED lines=66> */
[----:B------:R-:W-:Y:S01]  /*b310*/  IMAD.X R127, R249, 0x1, R122, P6 ;  /* 0x00000001f97f7824 */ /* 0x000fe200030e067a */
        /* <DEDUP_REMOVED lines=98> */
[--C-:B------:R-:W-:Y:S01]  /*b940*/  IMAD.X R127, R251, 0x1, R122.reuse, P6 ;  /* 0x00000001fb7f7824 */ /* 0x100fe200030e067a */
[----:B------:R-:W-:Y:S01]  /*b950*/  ISETP.GT.AND P2, PT, R117, 0x39, PT ;  /* 0x000000397500780c */ /* 0x000fe20003f44270 */
[----:B------:R-:W2:Y:S04]  /*b960*/  LDL R251, [R1+0x38] ;  /* 0x0000380001fb7983 */ /* 0x000ea80000100800 */
[----:B------:R0:W2:Y:S04]  /*b970*/  @P1 LDG.E.U8 R145, desc[UR26][R126.64] ;  /* 0x0000001a7e911981 */ /* 0x0000a8000c1e1100 */
[----:B------:R-:W0:Y:S01]  /*b980*/  LDL R127, [R1+0x40] ;  /* 0x00004000017f7983 */ /* 0x000e220000100800 */
[----:B------:R-:W-:Y:S01]  /*b990*/  PRMT R143, RZ, 0x7610, R143 ;  /* 0x00007610ff8f7816 */ /* 0x000fe2000000008f */
[----:B---3--:R-:W-:-:S05]  /*b9a0*/  IMAD.X R125, R125, 0x1, R122, P5 ;  /* 0x000000017d7d7824 */ /* 0x008fca00028e067a */
[----:B------:R1:W3:Y:S04]  /*b9b0*/  @P2 LDG.E.U8 R143, desc[UR26][R124.64] ;  /* 0x0000001a7c8f2981 */ /* 0x0002e8000c1e1100 */
[----:B------:R-:W1:Y:S01]  /*b9c0*/  LDL R125, [R1+0x3c] ;  /* 0x00003c00017d7983 */ /* 0x000e620000100800 */
[----:B0-----:R-:W-:-:S03]  /*b9d0*/  IADD3 R126, P6, PT, R127, R121, RZ ;  /* 0x000000797f7e7210 */ /* 0x001fc60007fde0ff */
[----:B------:R-:W2:Y:S01]  /*b9e0*/  LDL R127, [R1+0x144] ;  /* 0x00014400017f7983 */ /* 0x000ea20000100800 */
[C---:B------:R-:W-:Y:S02]  /*b9f0*/  ISETP.GT.AND P4, PT, R117.reuse, 0x3a, PT ;  /* 0x0000003a7500780c */ /* 0x040fe40003f84270 */
[----:B------:R-:W-:Y:S02]  /*ba00*/  ISETP.GT.AND P1, PT, R117, 0x3b, PT ;  /* 0x0000003b7500780c */ /* 0x000fe40003f24270 */
[----:B------:R-:W-:Y:S02]  /*ba10*/  PRMT R140, RZ, 0x7610, R140 ;  /* 0x00007610ff8c7816 */ /* 0x000fe4000000008c */
[----:B------:R-:W-:Y:S02]  /*ba20*/  PRMT R139, RZ, 0x7610, R139 ;  /* 0x00007610ff8b7816 */ /* 0x000fe4000000008b */
[----:B-1----:R-:W-:-:S05]  /*ba30*/  IADD3 R124, P5, PT, R125, R121, RZ ;  /* 0x000000797d7c7210 */ /* 0x002fca0007fbe0ff */
[--C-:B------:R-:W-:Y:S01]  /*ba40*/  IMAD.X R125, R249, 0x1, R122.reuse, P5 ;  /* 0x00000001f97d7824 */ /* 0x100fe200028e067a */
[----:B------:R-:W-:Y:S01]  /*ba50*/  ISETP.GT.AND P2, PT, R117, 0x3c, PT ;  /* 0x0000003c7500780c */ /* 0x000fe20003f44270 */
[----:B------:R-:W3:Y:S04]  /*ba60*/  LDL R249, [R1+0x134] ;  /* 0x0001340001f97983 */ /* 0x000ee80000100800 */
[----:B------:R-:W3:Y:S04]  /*ba70*/  @P1 LDG.E.U8 R139, desc[UR26][R124.64] ;  /* 0x0000001a7c8b1981 */ /* 0x000ee8000c1e1100 */
[----:B------:R-:W3:Y:S01]  /*ba80*/  LDL R125, [R1+0x34] ;  /* 0x00003400017d7983 */ /* 0x000ee20000100800 */
[----:B--2---:R-:W-:-:S05]  /*ba90*/  IMAD.X R127, R127, 0x1, R122, P6 ;  /* 0x000000017f7f7824 */ /* 0x004fca00030e067a */
[----:B------:R0:W2:Y:S04]  /*baa0*/  @P4 LDG.E.U8 R140, desc[UR26][R126.64] ;  /* 0x0000001a7e8c4981 */ /* 0x0000a8000c1e1100 */
[----:B------:R-:W2:Y:S01]  /*bab0*/  LDL R127, [R1+0x13c] ;  /* 0x00013c00017f7983 */ /* 0x000ea20000100800 */
[-C--:B0-----:R-:W-:Y:S02]  /*bac0*/  IADD3 R126, P6, PT, R251, R121.reuse, RZ ;  /* 0x00000079fb7e7210 */ /* 0x081fe40007fde0ff */
[----:B------:R-:W-:Y:S01]  /*bad0*/  PRMT R137, RZ, 0x7610, R137 ;  /* 0x00007610ff897816 */ /* 0x000fe20000000089 */
[----:B------:R-:W4:Y:S01]  /*bae0*/  LDL R251, [R1+0x130] ;  /* 0x0001300001fb7983 */ /* 0x000f220000100800 */
[----:B---3--:R-:W-:-:S03]  /*baf0*/  IADD3 R124, P5, PT, R125, R121, RZ ;  /* 0x000000797d7c7210 */ /* 0x008fc60007fbe0ff */
[----:B------:R-:W3:Y:S01]  /*bb00*/  LDL R125, [R1+0x138] ;  /* 0x00013800017d7983 */ /* 0x000ee20000100800 */
[----:B--2---:R-:W-:-:S05]  /*bb10*/  IMAD.X R127, R127, 0x1, R122, P6 ;  /* 0x000000017f7f7824 */ /* 0x004fca00030e067a */
[----:B------:R0:W2:Y:S04]  /*bb20*/  @P2 LDG.E.U8 R137, desc[UR26][R126.64] ;  /* 0x0000001a7e892981 */ /* 0x0000a8000c1e1100 */
[----:B------:R-:W0:Y:S01]  /*bb30*/  LDL R127, [R1+0x30] ;  /* 0x00003000017f7983 */ /* 0x000e220000100800 */
[----:B---3--:R-:W-:Y:S01]  /*bb40*/  IMAD.X R125, R125, 0x1, R122, P5 ;  /* 0x000000017d7d7824 */ /* 0x008fe200028e067a */
[----:B0-----:R-:W-:Y:S02]  /*bb50*/  IADD3 R126, P5, PT, R127, R121, RZ ;  /* 0x000000797f7e7210 */ /* 0x001fe40007fbe0ff */
[----:B------:R-:W3:Y:S01]  /*bb60*/  LDL R127, [R1+0x28] ;  /* 0x00002800017f7983 */ /* 0x000ee20000100800 */
[----:B------:R-:W-:Y:S02]  /*bb70*/  ISETP.GT.AND P4, PT, R117, 0x3d, PT ;  /* 0x0000003d7500780c */ /* 0x000fe40003f84270 */
[----:B------:R-:W-:-:S11]  /*bb80*/  PRMT R134, RZ, 0x7610, R134 ;  /* 0x00007610ff867816 */ /* 0x000fd60000000086 */
[----:B------:R3:W2:Y:S01]  /*bb90*/  @P4 LDG.E.U8 R134, desc[UR26][R124.64] ;  /* 0x0000001a7c864981 */ /* 0x0006a2000c1e1100 */
[C---:B------:R-:W-:Y:S02]  /*bba0*/  ISETP.GT.AND P1, PT, R117.reuse, 0x3e, PT ;  /* 0x0000003e7500780c */ /* 0x040fe40003f24270 */
[----:B------:R-:W-:Y:S02]  /*bbb0*/  ISETP.GT.AND P2, PT, R117, 0x3f, PT ;  /* 0x0000003f7500780c */ /* 0x000fe40003f44270 */
[----:B------:R-:W-:Y:S02]  /*bbc0*/  PRMT R133, RZ, 0x7610, R133 ;  /* 0x00007610ff857816 */ /* 0x000fe40000000085 */
[----:B------:R-:W-:Y:S02]  /*bbd0*/  PRMT R131, RZ, 0x7610, R131 ;  /* 0x00007610ff837816 */ /* 0x000fe40000000083 */
[----:B------:R-:W-:Y:S02]  /*bbe0*/  PRMT R128, RZ, 0x7610, R128 ;  /* 0x00007610ff807816 */ /* 0x000fe40000000080 */
[----:B------:R-:W-:-:S02]  /*bbf0*/  PRMT R129, RZ, 0x7610, R129 ;  /* 0x00007610ff817816 */ /* 0x000fc40000000081 */
[----:B------:R-:W-:Y:S02]  /*bc00*/  PRMT R130, RZ, 0x7610, R130 ;  /* 0x00007610ff827816 */ /* 0x000fe40000000082 */
[----:B------:R-:W-:Y:S02]  /*bc10*/  PRMT R132, RZ, 0x7610, R132 ;  /* 0x00007610ff847816 */ /* 0x000fe40000000084 */
        /* <DEDUP_REMOVED lines=23> */
[----:B---3--:R-:W-:Y:S01]  /*bd90*/  IADD3 R124, P4, PT, R127, R121, RZ ;  /* 0x000000797f7c7210 */ /* 0x008fe20007f9e0ff */
[--C-:B------:R-:W-:Y:S02]  /*bda0*/  IMAD.X R127, R249, 0x1, R122.reuse, P5 ;  /* 0x00000001f97f7824 */ /* 0x100fe400028e067a */
[----:B------:R-:W0:Y:S01]  /*bdb0*/  S2R R249, SR_TID.X ;  /* 0x0000000000f97919 */ /* 0x000e220000002100 */
[----:B------:R-:W-:Y:S01]  /*bdc0*/  ISETP.GT.AND P5, PT, R117, RZ, PT ;  /* 0x000000ff7500720c */ /* 0x000fe20003fa4270 */
[----:B----4-:R-:W-:Y:S01]  /*bdd0*/  IMAD.X R125, R251, 0x1, R122, P4 ;  /* 0x00000001fb7d7824 */ /* 0x010fe200020e067a */
[----:B------:R-:W3:Y:S01]  /*bde0*/  @P1 LDG.E.U8 R133, desc[UR26][R126.64] ;  /* 0x0000001a7e851981 */ /* 0x000ee2000c1e1100 */
[----:B------:R-:W-:-:S03]  /*bdf0*/  IADD3 R241, P1, PT, R123, R241, RZ ;  /* 0x000000f17bf17210 */ /* 0x000fc60007f3e0ff */
[----:B------:R1:W4:Y:S04]  /*be00*/  @P2 LDG.E.U8 R131, desc[UR26][R124.64] ;  /* 0x0000001a7c832981 */ /* 0x000328000c1e1100 */
[----:B------:R-:W2:Y:S03]  /*be10*/  LDL.LU R251, [R1+0x8] ;  /* 0x0000080001fb7983 */ /* 0x000ea60000300800 */
[----:B-1----:R-:W-:Y:S02]  /*be20*/  @P5 IMAD.MOV.U32 R124, RZ, RZ, R121 ;  /* 0x000000ffff7c5224 */ /* 0x002fe400078e0079 */
[----:B------:R-:W-:-:S05]  /*be30*/  @P5 IMAD.MOV.U32 R125, RZ, RZ, R122 ;  /* 0x000000ffff7d5224 */ /* 0x000fca00078e007a */
[----:B------:R1:W2:Y:S01]  /*be40*/  @P5 LDG.E.U8 R128, desc[UR26][R124.64] ;  /* 0x0000001a7c805981 */ /* 0x0002a2000c1e1100 */
[----:B0-----:R-:W-:-:S04]  /*be50*/  LOP3.LUT R249, R249, 0x3f, RZ, 0xc0, !PT ;  /* 0x0000003ff9f97812 */ /* 0x001fc800078ec0ff */
[----:B------:R-:W-:Y:S02]  /*be60*/  ISETP.GE.AND P4, PT, R249, R117, PT ;  /* 0x00000075f900720c */ /* 0x000fe40003f86270 */
[----:B------:R-:W-:-:S05]  /*be70*/  SHF.R.S32.HI R249, RZ, 0x1f, R123 ;  /* 0x0000001ffff97819 */ /* 0x000fca000001147b */
[----:B------:R-:W-:Y:S01]  /*be80*/  IMAD.X R239, R249, 0x1, R239, P1 ;  /* 0x00000001f9ef7824 */ /* 0x000fe200008e06ef */
[----:B------:R-:W-:-:S05]  /*be90*/  IADD3 R120, P1, PT, R123, R120, RZ ;  /* 0x000000787b787210 */ /* 0x000fca0007f3e0ff */
[----:B------:R-:W-:Y:S01]  /*bea0*/  IMAD.X R115, R249, 0x1, R115, P1 ;  /* 0x00000001f9737824 */ /* 0x000fe200008e0673 */
[----:B------:R-:W-:-:S05]  /*beb0*/  IADD3 R114, P1, PT, R123, R114, RZ ;  /* 0x000000727b727210 */ /* 0x000fca0007f3e0ff */
[----:B------:R-:W-:Y:S01]  /*bec0*/  IMAD.X R112, R249, 0x1, R112, P1 ;  /* 0x00000001f9707824 */ /* 0x000fe200008e0670 */
[C---:B------:R-:W-:Y:S02]  /*bed0*/  IADD3 R111, P1, PT, R123.reuse, R111, RZ ;  /* 0x0000006f7b6f7210 */ /* 0x040fe40007f3e0ff */
[----:B------:R-:W-:-:S03]  /*bee0*/  IADD3 R118, P2, PT, R123, R118, RZ ;  /* 0x000000767b767210 */ /* 0x000fc60007f5e0ff */
[----:B------:R-:W-:Y:S01]  /*bef0*/  IMAD.X R109, R249, 0x1, R109, P1 ;  /* 0x00000001f96d7824 */ /* 0x000fe200008e066d */
[----:B------:R-:W-:Y:S01]  /*bf00*/  IADD3 R108, P1, PT, R123, R108, RZ ;  /* 0x0000006c7b6c7210 */ /* 0x000fe20007f3e0ff */
[----:B------:R-:W-:Y:S01]  /*bf10*/  @!P4 IMAD.MOV.U32 R126, RZ, RZ, R241 ;  /* 0x000000ffff7ec224 */ /* 0x000fe200078e00f1 */
[----:B-1----:R-:W-:Y:S01]  /*bf20*/  PRMT R124, RZ, 0x7610, R124 ;  /* 0x00007610ff7c7816 */ /* 0x002fe2000000007c */
[----:B------:R-:W-:Y:S01]  /*bf30*/  @!P4 IMAD.MOV.U32 R127, RZ, RZ, R239 ;  /* 0x000000ffff7fc224 */ /* 0x000fe200078e00ef */
[----:B------:R-:W-:Y:S01]  /*bf40*/  BAR.SYNC.DEFER_BLOCKING 0x0 ;  /* 0x0000000000007b1d */ /* 0x000fe20000010000 */
[----:B------:R-:W-:Y:S01]  /*bf50*/  IMAD.X R119, R249, 0x1, R119, P2 ;  /* 0x00000001f9777824 */ /* 0x000fe200010e0677 */
[----:B------:R-:W-:Y:S01]  /*bf60*/  IADD3 R116, P2, PT, R123, R116, RZ ;  /* 0x000000747b747210 */ /* 0x000fe20007f5e0ff */
[----:B------:R-:W-:Y:S01]  /*bf70*/  IMAD.X R106, R249, 0x1, R106, P1 ;  /* 0x00000001f96a7824 */ /* 0x000fe200008e066a */
[----:B------:R-:W-:-:S03]  /*bf80*/  IADD3 R105, P1, PT, R123, R105, RZ ;  /* 0x000000697b697210 */ /* 0x000fc60007f3e0ff */
[C---:B------:R-:W-:Y:S02]  /*bf90*/  IMAD.X R113, R249.reuse, 0x1, R113, P2 ;  /* 0x00000001f9717824 */ /* 0x040fe400010e0671 */
[----:B------:R-:W-:Y:S01]  /*bfa0*/  IMAD.X R103, R249, 0x1, R103, P1 ;  /* 0x00000001f9677824 */ /* 0x000fe200008e0667 */
[----:B------:R-:W-:-:S05]  /*bfb0*/  IADD3 R102, P1, PT, R123, R102, RZ ;  /* 0x000000667b667210 */ /* 0x000fca0007f3e0ff */
[----:B------:R-:W-:Y:S01]  /*bfc0*/  IMAD.X R100, R249, 0x1, R100, P1 ;  /* 0x00000001f9647824 */ /* 0x000fe200008e0664 */
[----:B------:R0:W2:Y:S01]  /*bfd0*/  @!P4 LDG.E.U8 R124, desc[UR26][R126.64] ;  /* 0x0000001a7e7cc981 */ /* 0x0000a2000c1e1100 */
[----:B------:R-:W-:Y:S01]  /*bfe0*/  IADD3 R99, P1, PT, R123, R99, RZ ;  /* 0x000000637b637210 */ /* 0x000fe20007f3e0ff */
[----:B0-----:R-:W-:Y:S02]  /*bff0*/  @!P4 IMAD.MOV.U32 R126, RZ, RZ, R120 ;  /* 0x000000ffff7ec224 */ /* 0x001fe400078e0078 */
[----:B------:R-:W-:-:S05]  /*c000*/  @!P4 IMAD.MOV.U32 R127, RZ, RZ, R115 ;  /* 0x000000ffff7fc224 */ /* 0x000fca00078e0073 */
[----:B------:R0:W2:Y:S01]  /*c010*/  @!P4 LDG.E.U8 R129, desc[UR26][R126.64] ;  /* 0x0000001a7e81c981 */ /* 0x0000a2000c1e1100 */
[----:B------:R-:W-:Y:S02]  /*c020*/  IMAD.X R97, R249, 0x1, R97, P1 ;  /* 0x00000001f9617824 */ /* 0x000fe400008e0661 */
[----:B0-----:R-:W-:Y:S02]  /*c030*/  @!P4 IMAD.MOV.U32 R126, RZ, RZ, R116 ;  /* 0x000000ffff7ec224 */ /* 0x001fe400078e0074 */
[----:B------:R-:W-:Y:S01]  /*c040*/  @!P4 IMAD.MOV.U32 R127, RZ, RZ, R113 ;  /* 0x000000ffff7fc224 */ /* 0x000fe200078e0071 */
[----:B------:R-:W-:-:S04]  /*c050*/  IADD3 R110, P2, PT, R123, R110, RZ ;  /* 0x0000006e7b6e7210 */ /* 0x000fc80007f5e0ff */
[----:B------:R0:W2:Y:S01]  /*c060*/  @!P4 LDG.E.U8 R130, desc[UR26][R126.64] ;  /* 0x0000001a7e82c981 */ /* 0x0000a2000c1e1100 */
[----:B------:R-:W-:Y:S01]  /*c070*/  IADD3 R96, P1, PT, R123, R96, RZ ;  /* 0x000000607b607210 */ /* 0x000fe20007f3e0ff */
[C---:B------:R-:W-:Y:S02]  /*c080*/  IMAD.X R107, R249.reuse, 0x1, R107, P2 ;  /* 0x00000001f96b7824 */ /* 0x040fe400010e066b */
[----:B0-----:R-:W-:Y:S02]  /*c090*/  @!P4 IMAD.MOV.U32 R126, RZ, RZ, R114 ;  /* 0x000000ffff7ec224 */ /* 0x001fe400078e0072 */
[----:B------:R-:W-:Y:S02]  /*c0a0*/  @!P4 IMAD.MOV.U32 R127, RZ, RZ, R112 ;  /* 0x000000ffff7fc224 */ /* 0x000fe400078e0070 */
[----:B------:R-:W-:-:S03]  /*c0b0*/  IMAD.X R94, R249, 0x1, R94, P1 ;  /* 0x00000001f95e7824 */ /* 0x000fc600008e065e */
[----:B------:R0:W2:Y:S01]  /*c0c0*/  @!P4 LDG.E.U8 R132, desc[UR26][R126.64] ;  /* 0x0000001a7e84c981 */ /* 0x0000a2000c1e1100 */
[----:B------:R-:W-:Y:S01]  /*c0d0*/  IADD3 R93, P1, PT, R123, R93, RZ ;  /* 0x0000005d7b5d7210 */ /* 0x000fe20007f3e0ff */
[----:B0-----:R-:W-:Y:S02]  /*c0e0*/  @!P4 IMAD.MOV.U32 R126, RZ, RZ, R111 ;  /* 0x000000ffff7ec224 */ /* 0x001fe400078e006f */
[----:B------:R-:W-:Y:S02]  /*c0f0*/  @!P4 IMAD.MOV.U32 R127, RZ, RZ, R109 ;  /* 0x000000ffff7fc224 */ /* 0x000fe400078e006d */
[----:B------:R-:W-:-:S03]  /*c100*/  IMAD.X R91, R249, 0x1, R91, P1 ;  /* 0x00000001f95b7824 */ /* 0x000fc600008e065b */
[----:B------:R0:W2:Y:S01]  /*c110*/  @!P4 LDG.E.U8 R135, desc[UR26][R126.64] ;  /* 0x0000001a7e87c981 */ /* 0x0000a2000c1e1100 */
[C---:B------:R-:W-:Y:S01]  /*c120*/  IADD3 R229, P1, PT, R123.reuse, R229, RZ ;  /* 0x000000e57be57210 */ /* 0x040fe20007f3e0ff */
[----:B0-----:R-:W-:Y:S02]  /*c130*/  @!P4 IMAD.MOV.U32 R126, RZ, RZ, R110 ;  /* 0x000000ffff7ec224 */ /* 0x001fe400078e006e */
[----:B------:R-:W-:Y:S01]  /*c140*/  @!P4 IMAD.MOV.U32 R127, RZ, RZ, R107 ;  /* 0x000000ffff7fc224 */ /* 0x000fe200078e006b */
[----:B------:R-:W-:Y:S01]  /*c150*/  IADD3 R104, P2, PT, R123, R104, RZ ;  /* 0x000000687b687210 */ /* 0x000fe20007f5e0ff */
[----:B------:R-:W-:-:S03]  /*c160*/  IMAD.X R227, R249, 0x1, R227, P1 ;  /* 0x00000001f9e37824 */ /* 0x000fc600008e06e3 */
        /* <DEDUP_REMOVED lines=114> */
[C---:B------:R-:W-:Y:S02]  /*c890*/  IADD3 R33, P1, PT, R123.reuse, R33, RZ ;  /* 0x000000217b217210 */ /* 0x040fe40007f3e0ff */
[----:B------:R-:W-:Y:S01]  /*c8a0*/  PRMT R180, RZ, 0x7610, R180 ;  /* 0x00007610ffb47816 */ /* 0x000fe200000000b4 */
[----:B0-----:R-:W-:Y:S02]  /*c8b0*/  @!P4 IMAD.MOV.U32 R126, RZ, RZ, R70 ;  /* 0x000000ffff7ec224 */ /* 0x001fe400078e0046 */
[----:B------:R-:W-:Y:S01]  /*c8c0*/  @!P4 IMAD.MOV.U32 R127, RZ, RZ, R67 ;  /* 0x000000ffff7fc224 */ /* 0x000fe200078e0043 */
[----:B------:R-:W-:Y:S01]  /*c8d0*/  IADD3 R64, P2, PT, R123, R64, RZ ;  /* 0x000000407b407210 */ /* 0x000fe20007f5e0ff */
[----:B------:R-:W-:-:S03]  /*c8e0*/  IMAD.X R32, R249, 0x1, R32, P1 ;  /* 0x00000001f9207824 */ /* 0x000fc600008e0620 */
[----:B------:R0:W2:Y:S01]  /*c8f0*/  @!P4 LDG.E.U8 R178, desc[UR26][R126.64] ;  /* 0x0000001a7eb2c981 */ /* 0x0000a2000c1e1100 */
[----:B------:R-:W-:Y:S02]  /*c900*/  IADD3 R31, P1, PT, R123, R31, RZ ;  /* 0x0000001f7b1f7210 */ /* 0x000fe40007f3e0ff */
[----:B------:R-:W-:Y:S01]  /*c910*/  PRMT R183, RZ, 0x7610, R183 ;  /* 0x00007610ffb77816 */ /* 0x000fe200000000b7 */
[----:B0-----:R-:W-:Y:S02]  /*c920*/  @!P4 IMAD.MOV.U32 R126, RZ, RZ, R68 ;  /* 0x000000ffff7ec224 */ /* 0x001fe400078e0044 */
[----:B------:R-:W-:Y:S02]  /*c930*/  @!P4 IMAD.MOV.U32 R127, RZ, RZ, R66 ;  /* 0x000000ffff7fc224 */ /* 0x000fe400078e0042 */
[----:B------:R-:W-:-:S03]  /*c940*/  IMAD.X R61, R249, 0x1, R61, P2 ;  /* 0x00000001f93d7824 */ /* 0x000fc600010e063d */
[----:B------:R0:W2:Y:S01]  /*c950*/  @!P4 LDG.E.U8 R180, desc[UR26][R126.64] ;  /* 0x0000001a7eb4c981 */ /* 0x0000a2000c1e1100 */
[----:B------:R-:W-:Y:S01]  /*c960*/  IMAD.X R30, R249, 0x1, R30, P1 ;  /* 0x00000001f91e7824 */ /* 0x000fe200008e061e */
[----:B------:R-:W-:Y:S02]  /*c970*/  IADD3 R237, P1, PT, R123, R237, RZ ;  /* 0x000000ed7bed7210 */ /* 0x000fe40007f3e0ff */
[----:B------:R-:W-:Y:S01]  /*c980*/  PRMT R184, RZ, 0x7610, R184 ;  /* 0x00007610ffb87816 */ /* 0x000fe200000000b8 */
        /* <DEDUP_REMOVED lines=30> */
[----:B------:R0:W3:Y:S01]  /*cb70*/  @!P4 LDG.E.U8 R190, desc[UR26][R126.64] ;  /* 0x0000001a7ebec981 */ /* 0x0000e2000c1e1100 */
[----:B------:R-:W-:Y:S02]  /*cb80*/  IADD3 R21, P1, PT, R123, R21, RZ ;  /* 0x000000157b157210 */ /* 0x000fe40007f3e0ff */
[----:B------:R-:W-:Y:S01]  /*cb90*/  PRMT R195, RZ, 0x7610, R195 ;  /* 0x00007610ffc37816 */ /* 0x000fe200000000c3 */
[----:B0-----:R-:W-:Y:S02]  /*cba0*/  @!P4 IMAD.MOV.U32 R126, RZ, RZ, R58 ;  /* 0x000000ffff7ec224 */ /* 0x001fe400078e003a */
[----:B------:R-:W-:Y:S02]  /*cbb0*/  @!P4 IMAD.MOV.U32 R127, RZ, RZ, R56 ;  /* 0x000000ffff7fc224 */ /* 0x000fe400078e0038 */
[----:B------:R-:W-:-:S03]  /*cbc0*/  IMAD.X R51, R249, 0x1, R51, P2 ;  /* 0x00000001f9337824 */ /* 0x000fc600010e0633 */
[----:B------:R0:W3:Y:S01]  /*cbd0*/  @!P4 LDG.E.U8 R192, desc[UR26][R126.64] ;  /* 0x0000001a7ec0c981 */ /* 0x0000e2000c1e1100 */
[----:B------:R-:W-:Y:S01]  /*cbe0*/  IMAD.X R20, R249, 0x1, R20, P1 ;  /* 0x00000001f9147824 */ /* 0x000fe200008e0614 */
[----:B------:R-:W-:Y:S02]  /*cbf0*/  IADD3 R19, P1, PT, R123, R19, RZ ;  /* 0x000000137b137210 */ /* 0x000fe40007f3e0ff */
[----:B------:R-:W-:Y:S01]  /*cc00*/  PRMT R196, RZ, 0x7610, R196 ;  /* 0x00007610ffc47816 */ /* 0x000fe200000000c4 */
[----:B0-----:R-:W-:Y:S02]  /*cc10*/  @!P4 IMAD.MOV.U32 R126, RZ, RZ, R55 ;  /* 0x000000ffff7ec224 */ /* 0x001fe400078e0037 */
[----:B------:R-:W-:Y:S02]  /*cc20*/  @!P4 IMAD.MOV.U32 R127, RZ, RZ, R53 ;  /* 0x000000ffff7fc224 */ /* 0x000fe400078e0035 */
[----:B------:R-:W-:-:S03]  /*cc30*/  IMAD.X R18, R249, 0x1, R18, P1 ;  /* 0x00000001f9127824 */ /* 0x000fc600008e0612 */
[----:B------:R0:W3:Y:S01]  /*cc40*/  @!P4 LDG.E.U8 R195, desc[UR26][R126.64] ;  /* 0x0000001a7ec3c981 */ /* 0x0000e2000c1e1100 */
        /* <DEDUP_REMOVED lines=58> */
[----:B------:R-:W-:Y:S01]  /*cff0*/  PRMT R218, RZ, 0x7610, R218 ;  /* 0x00007610ffda7816 */ /* 0x000fe200000000da */
[----:B------:R-:W1:Y:S01]  /*d000*/  S2R R249, SR_TID.X ;  /* 0x0000000000f97919 */ /* 0x000e620000002100 */
[----:B0-----:R-:W-:Y:S02]  /*d010*/  @!P4 IMAD.MOV.U32 R126, RZ, RZ, R35 ;  /* 0x000000ffff7ec224 */ /* 0x001fe400078e0023 */
[----:B------:R-:W-:-:S05]  /*d020*/  @!P4 IMAD.MOV.U32 R127, RZ, RZ, R34 ;  /* 0x000000ffff7fc224 */ /* 0x000fca00078e0022 */
[----:B------:R0:W3:Y:S01]  /*d030*/  @!P4 LDG.E.U8 R216, desc[UR26][R126.64] ;  /* 0x0000001a7ed8c981 */ /* 0x0000e2000c1e1100 */
[----:B------:R-:W-:Y:S01]  /*d040*/  PRMT R220, RZ, 0x7610, R220 ;  /* 0x00007610ffdc7816 */ /* 0x000fe200000000dc */
        /* <DEDUP_REMOVED lines=15> */
[----:B------:R-:W-:Y:S02]  /*d140*/  PRMT R228, RZ, 0x7610, R228 ;  /* 0x00007610ffe47816 */ /* 0x000fe400000000e4 */
[----:B-1----:R-:W-:Y:S01]  /*d150*/  LOP3.LUT R249, R249, 0x7f, RZ, 0xc0, !PT ;  /* 0x0000007ff9f97812 */ /* 0x002fe200078ec0ff */
[----:B0-----:R-:W-:Y:S02]  /*d160*/  @!P4 IMAD.MOV.U32 R126, RZ, RZ, R27 ;  /* 0x000000ffff7ec224 */ /* 0x001fe400078e001b */
[----:B------:R-:W-:-:S05]  /*d170*/  @!P4 IMAD.MOV.U32 R127, RZ, RZ, R26 ;  /* 0x000000ffff7fc224 */ /* 0x000fca00078e001a */
[----:B------:R0:W3:Y:S01]  /*d180*/  @!P4 LDG.E.U8 R226, desc[UR26][R126.64] ;  /* 0x0000001a7ee2c981 */ /* 0x0000e2000c1e1100 */
[----:B------:R-:W-:-:S03]  /*d190*/  PRMT R230, RZ, 0x7610, R230 ;  /* 0x00007610ffe67816 */ /* 0x000fc600000000e6 */
[----:B--2---:R1:W-:Y:S01]  /*d1a0*/  STS.U8 [R249+UR13+0x4000], R128 ;  /* 0x00400080f9007988 */ /* 0x0043e2000800000d */
[----:B0-----:R-:W-:Y:S02]  /*d1b0*/  @!P4 IMAD.MOV.U32 R126, RZ, RZ, R25 ;  /* 0x000000ffff7ec224 */ /* 0x001fe400078e0019 */
[----:B------:R-:W-:Y:S01]  /*d1c0*/  @!P4 IMAD.MOV.U32 R127, RZ, RZ, R24 ;  /* 0x000000ffff7fc224 */ /* 0x000fe200078e0018 */
[----:B-1----:R-:W0:Y:S04]  /*d1d0*/  S2R R128, SR_TID.X ;  /* 0x0000000000807919 */ /* 0x002e280000002100 */
[----:B------:R1:W2:Y:S01]  /*d1e0*/  @!P4 LDG.E.U8 R228, desc[UR26][R126.64] ;  /* 0x0000001a7ee4c981 */ /* 0x0002a2000c1e1100 */
[----:B------:R-:W-:Y:S01]  /*d1f0*/  PRMT R232, RZ, 0x7610, R232 ;  /* 0x00007610ffe87816 */ /* 0x000fe200000000e8 */
[----:B-1----:R-:W-:-:S02]  /*d200*/  @!P4 IMAD.MOV.U32 R126, RZ, RZ, R23 ;  /* 0x000000ffff7ec224 */ /* 0x002fc400078e0017 */
[----:B------:R-:W-:-:S05]  /*d210*/  @!P4 IMAD.MOV.U32 R127, RZ, RZ, R22 ;  /* 0x000000ffff7fc224 */ /* 0x000fca00078e0016 */
[----:B------:R1:W2:Y:S01]  /*d220*/  @!P4 LDG.E.U8 R230, desc[UR26][R126.64] ;  /* 0x0000001a7ee6c981 */ /* 0x0002a2000c1e1100 */
[----:B------:R-:W-:Y:S01]  /*d230*/  PRMT R234, RZ, 0x7610, R234 ;  /* 0x00007610ffea7816 */ /* 0x000fe200000000ea */
[----:B-1----:R-:W-:Y:S02]  /*d240*/  @!P4 IMAD.MOV.U32 R126, RZ, RZ, R21 ;  /* 0x000000ffff7ec224 */ /* 0x002fe400078e0015 */
        /* <DEDUP_REMOVED lines=10> */
[----:B------:R-:W-:Y:S02]  /*d2f0*/  PRMT R240, RZ, 0x7610, R240 ;  /* 0x00007610fff07816 */ /* 0x000fe400000000f0 */
[----:B0-----:R-:W-:Y:S01]  /*d300*/  LOP3.LUT R128, R128, 0x7f, RZ, 0xc0, !PT ;  /* 0x0000007f80807812 */ /* 0x001fe200078ec0ff */
[----:B-1----:R-:W-:Y:S02]  /*d310*/  @!P4 IMAD.MOV.U32 R126, RZ, RZ, R15 ;  /* 0x000000ffff7ec224 */ /* 0x002fe400078e000f */
[----:B------:R-:W-:-:S05]  /*d320*/  @!P4 IMAD.MOV.U32 R127, RZ, RZ, R14 ;  /* 0x000000ffff7fc224 */ /* 0x000fca00078e000e */
[----:B------:R0:W2:Y:S01]  /*d330*/  @!P4 LDG.E.U8 R238, desc[UR26][R126.64] ;  /* 0x0000001a7eeec981 */ /* 0x0000a2000c1e1100 */
[----:B------:R-:W-:-:S03]  /*d340*/  PRMT R242, RZ, 0x7610, R242 ;  /* 0x00007610fff27816 */ /* 0x000fc600000000f2 */
[----:B------:R-:W-:Y:S01]  /*d350*/  STS.U8 [R128+UR13+0x4400], R251 ;  /* 0x004400fb80007988 */ /* 0x000fe2000800000d */
[----:B0-----:R-:W-:Y:S02]  /*d360*/  @!P4 IMAD.MOV.U32 R126, RZ, RZ, R13 ;  /* 0x000000ffff7ec224 */ /* 0x001fe400078e000d */
[----:B------:R-:W-:Y:S01]  /*d370*/  @!P4 IMAD.MOV.U32 R127, RZ, RZ, R12 ;  /* 0x000000ffff7fc224 */ /* 0x000fe200078e000c */
[----:B------:R0:W-:Y:S04]  /*d380*/  STS.U8 [R128+UR13+0x4800], R223 ;  /* 0x004800df80007988 */ /* 0x0001e8000800000d */
[----:B------:R1:W2:Y:S01]  /*d390*/  @!P4 LDG.E.U8 R240, desc[UR26][R126.64] ;  /* 0x0000001a7ef0c981 */ /* 0x0002a2000c1e1100 */
[----:B------:R-:W-:Y:S01]  /*d3a0*/  PRMT R244, RZ, 0x7610, R244 ;  /* 0x00007610fff47816 */ /* 0x000fe200000000f4 */
[----:B0-----:R-:W0:Y:S01]  /*d3b0*/  S2R R223, SR_TID.X ;  /* 0x0000000000df7919 */ /* 0x001e220000002100 */
        /* <DEDUP_REMOVED lines=19> */
[----:B0-----:R-:W-:Y:S01]  /*d4f0*/  LOP3.LUT R223, R223, 0x7f, RZ, 0xc0, !PT ;  /* 0x0000007fdfdf7812 */ /* 0x001fe200078ec0ff */
[----:B-1----:R-:W-:Y:S02]  /*d500*/  @!P4 IMAD.MOV.U32 R126, RZ, RZ, R225 ;  /* 0x000000ffff7ec224 */ /* 0x002fe400078e00e1 */
[----:B------:R-:W-:Y:S02]  /*d510*/  @!P4 IMAD.MOV.U32 R127, RZ, RZ, R0 ;  /* 0x000000ffff7fc224 */ /* 0x000fe400078e0000 */
[----:B------:R0:W-:Y:S04]  /*d520*/  STS.U8 [R223+UR13+0x4c00], R209 ;  /* 0x004c00d1df007988 */ /* 0x0001e8000800000d */
[----:B------:R1:W2:Y:S04]  /*d530*/  @!P4 LDG.E.U8 R252, desc[UR26][R126.64] ;  /* 0x0000001a7efcc981 */ /* 0x0002a8000c1e1100 */
[----:B------:R0:W-:Y:S04]  /*d540*/  STS.U8 [R223+UR13+0x5000], R193 ;  /* 0x005000c1df007988 */ /* 0x0001e8000800000d */
[----:B------:R-:W2:Y:S04]  /*d550*/  LDL.LU R127, [R1+0x4] ;  /* 0x00000400017f7983 */ /* 0x000ea80000300800 */
[----:B------:R-:W2:Y:S04]  /*d560*/  LDL.LU R126, [R1] ;  /* 0x00000000017e7983 */ /* 0x000ea80000300800 */
[----:B------:R-:W2:Y:S04]  /*d570*/  LDL.LU R249, [R1+0x230] ;  /* 0x0002300001f97983 */ /* 0x000ea80000300800 */
[----:B------:R-:W2:Y:S04]  /*d580*/  LDL.LU R251, [R1+0x22c] ;  /* 0x00022c0001fb7983 */ /* 0x000ea80000300800 */
[----:B0-----:R-:W2:Y:S04]  /*d590*/  LDL.LU R209, [R1+0x1c] ;  /* 0x00001c0001d17983 */ /* 0x001ea80000300800 */
[----:B------:R-:W2:Y:S04]  /*d5a0*/  LDL.LU R193, [R1+0x24] ;  /* 0x0000240001c17983 */ /* 0x000ea80000300800 */
[----:B------:R0:W-:Y:S04]  /*d5b0*/  STS.U8 [R223+UR13+0x5400], R176 ;  /* 0x005400b0df007988 */ /* 0x0001e8000800000d */
[----:B0-----:R-:W3:Y:S01]  /*d5c0*/  LDL.LU R176, [R1+0x20] ;  /* 0x0000200001b07983 */ /* 0x001ee20000300800 */
[----:B------:R-:W-:-:S03]  /*d5d0*/  LOP3.LUT R128, R223, 0x10, RZ, 0x3c, !PT ;  /* 0x00000010df807812 */ /* 0x000fc600078e3cff */
[----:B------:R-:W-:Y:S04]  /*d5e0*/  STS.U8 [R223+UR13+0x5800], R161 ;  /* 0x005800a1df007988 */ /* 0x000fe8000800000d */
[----:B------:R0:W-:Y:S01]  /*d5f0*/  STS.U8 [R223+UR13+0x5c00], R145 ;  /* 0x005c0091df007988 */ /* 0x0001e2000800000d */
[----:B------:R-:W-:-:S06]  /*d600*/  PRMT R125, RZ, 0x7610, R125 ;  /* 0x00007610ff7d7816 */ /* 0x000fcc000000007d */
[----:B------:R-:W3:Y:S01]  /*d610*/  @!P4 LDG.E.U8 R125, desc[UR26][R118.64] ;  /* 0x0000001a767dc981 */ /* 0x000ee2000c1e1100 */
[----:B0-----:R-:W0:Y:S03]  /*d620*/  S2R R145, SR_TID.X ;  /* 0x0000000000917919 */ /* 0x001e260000002100 */
[----:B--2---:R2:W-:Y:S04]  /*d630*/  STS.U8 [R128+UR13+0x4080], R193 ;  /* 0x004080c180007988 */ /* 0x0045e8000800000d */
[----:B------:R-:W-:Y:S04]  /*d640*/  STS.U8 [R128+UR13+0x4480], R127 ;  /* 0x0044807f80007988 */ /* 0x000fe8000800000d */
[----:B------:R0:W-:Y:S04]  /*d650*/  STS.U8 [R128+UR13+0x4880], R221 ;  /* 0x004880dd80007988 */ /* 0x0001e8000800000d */
[----:B--2---:R-:W2:Y:S04]  /*d660*/  LDL.LU R193, [R1+0x14] ;  /* 0x0000140001c17983 */ /* 0x004ea80000300800 */
[----:B0-----:R-:W2:Y:S01]  /*d670*/  LDL.LU R221, [R1+0x18] ;  /* 0x0000180001dd7983 */ /* 0x001ea20000300800 */
[----:B-1----:R-:W-:-:S03]  /*d680*/  LOP3.LUT R127, R223, 0x20, RZ, 0x3c, !PT ;  /* 0x00000020df7f7812 */ /* 0x002fc600078e3cff */
[----:B------:R-:W-:Y:S04]  /*d690*/  STS.U8 [R128+UR13+0x4c80], R206 ;  /* 0x004c80ce80007988 */ /* 0x000fe8000800000d */
[----:B------:R-:W-:Y:S04]  /*d6a0*/  STS.U8 [R128+UR13+0x5080], R191 ;  /* 0x005080bf80007988 */ /* 0x000fe8000800000d */
[----:B------:R-:W-:Y:S04]  /*d6b0*/  STS.U8 [R128+UR13+0x5480], R175 ;  /* 0x005480af80007988 */ /* 0x000fe8000800000d */
[----:B------:R-:W-:Y:S04]  /*d6c0*/  STS.U8 [R128+UR13+0x5880], R158 ;  /* 0x0058809e80007988 */ /* 0x000fe8000800000d */
[----:B------:R-:W-:Y:S04]  /*d6d0*/  STS.U8 [R128+UR13+0x5c80], R143 ;  /* 0x005c808f80007988 */ /* 0x000fe8000800000d */
[----:B---3--:R0:W-:Y:S04]  /*d6e0*/  STS.U8 [R127+UR13+0x4100], R176 ;  /* 0x004100b07f007988 */ /* 0x0081e8000800000d */
[----:B------:R1:W-:Y:S04]  /*d6f0*/  STS.U8 [R127+UR13+0x4500], R126 ;  /* 0x0045007e7f007988 */ /* 0x0003e8000800000d */
[----:B------:R-:W-:Y:S04]  /*d700*/  STS.U8 [R127+UR13+0x4900], R219 ;  /* 0x004900db7f007988 */ /* 0x000fe8000800000d */
[----:B0-----:R-:W3:Y:S01]  /*d710*/  LDL.LU R176, [R1+0x10] ;  /* 0x0000100001b07983 */ /* 0x001ee20000300800 */
[----:B-1----:R-:W-:-:S03]  /*d720*/  LOP3.LUT R126, R223, 0x30, RZ, 0x3c, !PT ;  /* 0x00000030df7e7812 */ /* 0x002fc600078e3cff */
[----:B------:R-:W-:Y:S04]  /*d730*/  STS.U8 [R127+UR13+0x4d00], R205 ;  /* 0x004d00cd7f007988 */ /* 0x000fe8000800000d */
[----:B------:R-:W-:Y:S04]  /*d740*/  STS.U8 [R127+UR13+0x5100], R188 ;  /* 0x005100bc7f007988 */ /* 0x000fe8000800000d */
[----:B------:R-:W-:Y:S04]  /*d750*/  STS.U8 [R127+UR13+0x5500], R173 ;  /* 0x005500ad7f007988 */ /* 0x000fe8000800000d */
[----:B------:R-:W-:Y:S04]  /*d760*/  STS.U8 [R127+UR13+0x5900], R157 ;  /* 0x0059009d7f007988 */ /* 0x000fe8000800000d */
[----:B------:R-:W-:Y:S04]  /*d770*/  STS.U8 [R127+UR13+0x5d00], R140 ;  /* 0x005d008c7f007988 */ /* 0x000fe8000800000d */
[----:B------:R0:W-:Y:S04]  /*d780*/  STS.U8 [R126+UR13+0x4180], R209 ;  /* 0x004180d17e007988 */ /* 0x0001e8000800000d */
[----:B0-----:R-:W3:Y:S01]  /*d790*/  LDL.LU R209, [R1+0xc] ;  /* 0x00000c0001d17983 */ /* 0x001ee20000300800 */
[----:B------:R-:W-:-:S03]  /*d7a0*/  LOP3.LUT R145, R145, 0x7f, RZ, 0xc0, !PT ;  /* 0x0000007f91917812 */ /* 0x000fc600078ec0ff */
[----:B------:R-:W-:Y:S01]  /*d7b0*/  STS.U8 [R126+UR13+0x4580], R251 ;  /* 0x004580fb7e007988 */ /* 0x000fe2000800000d */
[----:B------:R-:W-:-:S03]  /*d7c0*/  LOP3.LUT R161, R145, 0x40, RZ, 0x3c, !PT ;  /* 0x0000004091a17812 */ /* 0x000fc600078e3cff */
[----:B------:R-:W-:Y:S04]  /*d7d0*/  STS.U8 [R126+UR13+0x4980], R217 ;  /* 0x004980d97e007988 */ /* 0x000fe8000800000d */
[----:B------:R-:W-:Y:S04]  /*d7e0*/  STS.U8 [R126+UR13+0x4d80], R203 ;  /* 0x004d80cb7e007988 */ /* 0x000fe8000800000d */
[----:B------:R-:W-:Y:S04]  /*d7f0*/  STS.U8 [R126+UR13+0x5180], R187 ;  /* 0x005180bb7e007988 */ /* 0x000fe8000800000d */
[----:B------:R-:W-:Y:S04]  /*d800*/  STS.U8 [R126+UR13+0x5580], R170 ;  /* 0x005580aa7e007988 */ /* 0x000fe8000800000d */
[----:B------:R-:W-:Y:S04]  /*d810*/  STS.U8 [R126+UR13+0x5980], R155 ;  /* 0x0059809b7e007988 */ /* 0x000fe8000800000d */
[----:B------:R-:W-:Y:S01]  /*d820*/  STS.U8 [R126+UR13+0x5d80], R139 ;  /* 0x005d808b7e007988 */ /* 0x000fe2000800000d */
[----:B------:R-:W-:Y:S01]  /*d830*/  LOP3.LUT R145, R145, 0x50, RZ, 0x3c, !PT ;  /* 0x0000005091917812 */ /* 0x000fe200078e3cff */
[----:B------:R-:W-:Y:S01]  /*d840*/  ULEA UR10, UR15, UR13, 0x3 ;  /* 0x0000000d0f0a7291 */ /* 0x000fe2000f8e18ff */
[----:B------:R-:W-:-:S03]  /*d850*/  UMOV UR4, UR5 ;  /* 0x0000000500047c82 */ /* 0x000fc60008000000 */
[----:B------:R-:W-:Y:S01]  /*d860*/  UIADD3 UR10, UPT, UPT, UR10, 0x8000, URZ ;  /* 0x000080000a0a7890 */ /* 0x000fe2000fffe0ff */
[----:B--2---:R-:W-:Y:S04]  /*d870*/  STS.U8 [R161+UR13+0x4200], R221 ;  /* 0x004200dda1007988 */ /* 0x004fe8000800000d */
[----:B------:R-:W-:Y:S04]  /*d880*/  STS.U8 [R161+UR13+0x4600], R249 ;  /* 0x004600f9a1007988 */ /* 0x000fe8000800000d */
[----:B------:R-:W-:Y:S04]  /*d890*/  STS.U8 [R161+UR13+0x4a00], R215 ;  /* 0x004a00d7a1007988 */ /* 0x000fe8000800000d */
[----:B------:R-:W-:Y:S04]  /*d8a0*/  STS.U8 [R161+UR13+0x4e00], R200 ;  /* 0x004e00c8a1007988 */ /* 0x000fe8000800000d */
[----:B------:R-:W-:Y:S04]  /*d8b0*/  STS.U8 [R161+UR13+0x5200], R185 ;  /* 0x005200b9a1007988 */ /* 0x000fe8000800000d */
[----:B------:R-:W-:Y:S04]  /*d8c0*/  STS.U8 [R161+UR13+0x5600], R169 ;  /* 0x005600a9a1007988 */ /* 0x000fe8000800000d */
[----:B------:R-:W-:Y:S04]  /*d8d0*/  STS.U8 [R161+UR13+0x5a00], R152 ;  /* 0x005a0098a1007988 */ /* 0x000fe8000800000d */
[----:B------:R-:W-:Y:S04]  /*d8e0*/  STS.U8 [R161+UR13+0x5e00], R137 ;  /* 0x005e0089a1007988 */ /* 0x000fe8000800000d */
[----:B------:R0:W-:Y:S02]  /*d8f0*/  STS.U8 [R145+UR13+0x4280], R193 ;  /* 0x004280c191007988 */ /* 0x0001e4000800000d */
[----:B0-----:R-:W0:Y:S02]  /*d900*/  S2R R193, SR_TID.X ;  /* 0x0000000000c17919 */ /* 0x001e240000002100 */
[----:B------:R1:W-:Y:S04]  /*d910*/  STS.U8 [R145+UR13+0x4680], R247 ;  /* 0x004680f791007988 */ /* 0x0003e8000800000d */
[----:B------:R1:W-:Y:S04]  /*d920*/  STS.U8 [R145+UR13+0x4a80], R213 ;  /* 0x004a80d591007988 */ /* 0x0003e8000800000d */
[----:B------:R1:W-:Y:S04]  /*d930*/  STS.U8 [R145+UR13+0x4e80], R199 ;  /* 0x004e80c791007988 */ /* 0x0003e8000800000d */
[----:B------:R1:W-:Y:S04]  /*d940*/  STS.U8 [R145+UR13+0x5280], R182 ;  /* 0x005280b691007988 */ /* 0x0003e8000800000d */
[----:B------:R1:W-:Y:S04]  /*d950*/  STS.U8 [R145+UR13+0x5680], R167 ;  /* 0x005680a791007988 */ /* 0x0003e8000800000d */
[----:B------:R1:W-:Y:S01]  /*d960*/  STS.U8 [R145+UR13+0x5a80], R151 ;  /* 0x005a809791007988 */ /* 0x0003e2000800000d */
[----:B0-----:R-:W-:-:S04]  /*d970*/  LOP3.LUT R193, R193, 0x7f, RZ, 0xc0, !PT ;  /* 0x0000007fc1c17812 */ /* 0x001fc800078ec0ff */
[C---:B------:R-:W-:Y:S01]  /*d980*/  LOP3.LUT R143, R193.reuse, 0x60, RZ, 0x3c, !PT ;  /* 0x00000060c18f7812 */ /* 0x040fe200078e3cff */
[----:B------:R1:W-:Y:S01]  /*d990*/  STS.U8 [R145+UR13+0x5e80], R134 ;  /* 0x005e808691007988 */ /* 0x0003e2000800000d */
[----:B------:R-:W-:-:S03]  /*d9a0*/  LOP3.LUT R140, R193, 0x70, RZ, 0x3c, !PT ;  /* 0x00000070c18c7812 */ /* 0x000fc600078e3cff */
[----:B---3--:R1:W-:Y:S04]  /*d9b0*/  STS.U8 [R143+UR13+0x4300], R176 ;  /* 0x004300b08f007988 */ /* 0x0083e8000800000d */
[----:B-----5:R1:W-:Y:S04]  /*d9c0*/  STS.U8 [R143+UR13+0x4700], R245 ;  /* 0x004700f58f007988 */ /* 0x0203e8000800000d */
[----:B------:R1:W-:Y:S04]  /*d9d0*/  STS.U8 [R143+UR13+0x4b00], R211 ;  /* 0x004b00d38f007988 */ /* 0x0003e8000800000d */
        /* <DEDUP_REMOVED lines=12> */
[----:B----4-:R1:W-:Y:S04]  /*daa0*/  STS.U8 [R140+UR13+0x5f80], R131 ;  /* 0x005f80838c007988 */ /* 0x0103e8000800000d */
        /* <DEDUP_REMOVED lines=63> */
[----:B------:R1:W-:Y:S01]  /*dea0*/  STS.U8 [R126+UR13+0x7d80], R252 ;  /* 0x007d80fc7e007988 */ /* 0x0003e2000800000d */
[----:B------:R0:W-:Y:S06]  /*deb0*/  MEMBAR.ALL.CTA ;  /* 0x0000000000007992 */ /* 0x0001ec0000008000 */
[----:B0-----:R-:W0:Y:S02]  /*dec0*/  FENCE.VIEW.ASYNC.S ;  /* 0x00000000000073c6 */ /* 0x001e240000000000 */
[----:B0-----:R-:W-:Y:S06]  /*ded0*/  BAR.SYNC.DEFER_BLOCKING 0x0 ;  /* 0x0000000000007b1d */ /* 0x001fec0000010000 */
[----:B------:R-:W-:Y:S05]  /*dee0*/  @P0 BRA `(.L_x_9) ;  /* 0x0000000000380947 */ /* 0x000fea0003800000 */
[----:B------:R-:W-:Y:S01]  /*def0*/  UMOV UR20, UR6 ;  /* 0x0000000600147c82 */ /* 0x000fe20008000000 */
[----:B------:R-:W-:Y:S01]  /*df00*/  UMOV UR21, 0x40004040 ;  /* 0x4000404000157882 */ /* 0x000fe20000000000 */
[----:B------:R-:W-:Y:S01]  /*df10*/  UMOV UR22, UR8 ;  /* 0x0000000800167c82 */ /* 0x000fe20008000000 */
[----:B------:R-:W-:Y:S01]  /*df20*/  UMOV UR23, 0x80004020 ;  /* 0x8000402000177882 */ /* 0x000fe20000000000 */
[----:B------:R-:W-:Y:S01]  /*df30*/  UMOV UR24, 0x0 ;  /* 0x0000000000187882 */ /* 0x000fe20000000000 */
[----:B------:R-:W-:Y:S01]  /*df40*/  UMOV UR25, 0x8208010 ;  /* 0x0820801000197882 */ /* 0x000fe20000000000 */
[----:B------:R-:W-:Y:S01]  /*df50*/  UMOV UR11, URZ ;  /* 0x000000ff000b7c82 */ /* 0x000fe20008000000 */
[----:B------:R-:W-:Y:S01]  /*df60*/  UMOV UR30, 0x0 ;  /* 0x00000000001e7882 */ /* 0x000fe20000000000 */
[----:B------:R-:W-:Y:S01]  /*df70*/  UMOV UR31, 0x8208010 ;  /* 0x08208010001f7882 */ /* 0x000fe20000000000 */
[----:B------:R0:W-:Y:S01]  /*df80*/  UTCQMMA gdesc[UR20], gdesc[UR22], tmem[UR12], tmem[UR24], idesc[UR25], UPT ;  /* 0x00ff1816140075ea */ /* 0x0001e2000b80030c */
[----:B------:R-:W-:Y:S01]  /*df90*/  UMOV UR5, UR10 ;  /* 0x0000000a00057c82 */ /* 0x000fe20008000000 */
[----:B------:R0:W-:Y:S01]  /*dfa0*/  UTCQMMA gdesc[UR16], gdesc[UR18], tmem[UR12], tmem[UR30], idesc[UR31], UPT ;  /* 0x00ff1e12100075ea */ /* 0x0001e2000b80030c */
[----:B------:R0:W-:Y:S01]  /*dfb0*/  UTCBAR [UR5], URZ ;  /* 0x000000ff050073e9 */ /* 0x0001e200080000ff */
[----:B------:R-:W-:-:S02]  /*dfc0*/  NOP ;  /* 0x0000000000007918 */ /* 0x000fc40000000000 */
.L_x_9:
[----:B-1----:R-:W2:Y:S04]  /*dfd0*/  LDL R125, [R1+0x2c] ;  /* 0x00002c00017d7983 */ /* 0x002ea80000100800 */
[----:B------:R-:W3:Y:S01]  /*dfe0*/  LDL R124, [R1+0x12c] ;  /* 0x00012c00017c7983 */ /* 0x000ee20000100800 */
[----:B------:R-:W-:Y:S01]  /*dff0*/  UIADD3 UR15, UPT, UPT, UR15, 0x1, URZ ;  /* 0x000000010f0f7890 */ /* 0x000fe2000fffe0ff */
[----:B------:R-:W-:Y:S01]  /*e000*/  VIADD R117, R117, 0xffffffc0 ;  /* 0xffffffc075757836 */ /* 0x000fe20000000000 */
[----:B------:R-:W-:Y:S01]  /*e010*/  UIADD3 UR28, UPT, UPT, UR28, -0x1, URZ ;  /* 0xffffffff1c1c7890 */ /* 0x000fe2000fffe0ff */
[----:B------:R-:W-:Y:S01]  /*e020*/  IMAD.U32 R126, RZ, RZ, UR4 ;  /* 0x00000004ff7e7e24 */ /* 0x000fe2000f8e00ff */
[----:B------:R-:W-:-:S04]  /*e030*/  UISETP.GT.AND UP1, UPT, UR15, 0x1, UPT ;  /* 0x000000010f00788c */ /* 0x000fc8000bf24270 */
[----:B0-----:R-:W-:Y:S02]  /*e040*/  USEL UR5, URZ, 0x1, !UP1 ;  /* 0x00000001ff057887 */ /* 0x001fe4000c800000 */
[----:B------:R-:W-:Y:S02]  /*e050*/  USEL UR15, UR15, URZ, !UP1 ;  /* 0x000000ff0f0f7287 */ /* 0x000fe4000c800000 */
[----:B------:R-:W-:Y:S02]  /*e060*/  UISETP.NE.U32.AND UP1, UPT, UR28, URZ, UPT ;  /* 0x000000ff1c00728c */ /* 0x000fe4000bf25070 */
[----:B------:R-:W-:Y:S01]  /*e070*/  ULOP3.LUT UR5, UR4, UR5, URZ, 0x3c, !UPT ;  /* 0x0000000504057292 */ /* 0x000fe2000f8e3cff */
[----:B--2---:R-:W-:-:S05]  /*e080*/  IADD3 R121, P1, PT, R125, R121, RZ ;  /* 0x000000797d797210 */ /* 0x004fca0007f3e0ff */
[----:B---3--:R-:W-:Y:S01]  /*e090*/  IMAD.X R122, R124, 0x1, R122, P1 ;  /* 0x000000017c7a7824 */ /* 0x008fe200008e067a */
[----:B------:R-:W-:Y:S07]  /*e0a0*/  BRA.U UP1, `(.L_x_10) ;  /* 0xffffffbd016c7547 */ /* 0x000fee000b83ffff */
.L_x_7:
[----:B------:R-:W2:Y:S01]  /*e0b0*/  LDL.LU R125, [R1+0x158] ;  /* 0x00015800017d7983 */ /* 0x000ea20000300800 */
[----:B------:R-:W1:Y:S01]  /*e0c0*/  LDC R124, c[0x0][0x3a0] ;  /* 0x0000e800ff7c7b82 */ /* 0x000e620000000800 */
[----:B------:R-:W3:Y:S01]  /*e0d0*/  LDCU UR5, c[0x0][0x3b8] ;  /* 0x00007700ff0577ac */ /* 0x000ee20008000800 */
[----:B------:R-:W4:Y:S01]  /*e0e0*/  S2R R127, SR_CgaCtaId ;  /* 0x00000000007f7919 */ /* 0x000f220000008800 */
[----:B------:R-:W0:Y:S01]  /*e0f0*/  LDCU UR6, c[0x0][0x3b4] ;  /* 0x00007680ff0677ac */ /* 0x000e220008000800 */
[----:B------:R-:W0:Y:S01]  /*e100*/  LDCU UR7, c[0x0][0x39c] ;  /* 0x00007380ff0777ac */ /* 0x000e220008000800 */
[----:B------:R-:W0:Y:S01]  /*e110*/  LDCU.128 UR16, c[0x0][0x390] ;  /* 0x00007200ff1077ac */ /* 0x000e220008000c00 */
[----:B-1----:R-:W-:-:S05]  /*e120*/  VIADD R124, R124, 0x3f ;  /* 0x0000003f7c7c7836 */ /* 0x002fca0000000000 */
[----:B------:R-:W-:Y:S01]  /*e130*/  ISETP.GE.AND P0, PT, R124, 0x40, PT ;  /* 0x000000407c00780c */ /* 0x000fe20003f06270 */
[----:B----4-:R-:W-:-:S05]  /*e140*/  IMAD.SHL.U32 R127, R127, 0x80, RZ ;  /* 0x000000807f7f7824 */ /* 0x010fca00078e00ff */
[----:B--2---:R-:W-:-:S05]  /*e150*/  LOP3.LUT R0, R125, 0x80, R127, 0xf8, !PT ;  /* 0x000000807d007812 */ /* 0x004fca00078ef87f */
[----:B---3--:R-:W-:-:S04]  /*e160*/  IMAD R133, R0, UR5, RZ ;  /* 0x0000000500857c24 */ /* 0x008fc8000f8e02ff */
[----:B------:R-:W-:-:S04]  /*e170*/  VIADD R135, R133, UR5 ;  /* 0x0000000585877c36 */ /* 0x000fc80008000000 */
[----:B------:R-:W-:Y:S01]  /*e180*/  VIADD R137, R135, UR5 ;  /* 0x0000000587897c36 */ /* 0x000fe20008000000 */
[----:B0-----:R-:W-:Y:S06]  /*e190*/  @!P0 BRA `(.L_x_11) ;  /* 0x0000000000108947 */ /* 0x001fec0003800000 */
[----:B------:R-:W-:-:S06]  /*e1a0*/  USHF.L.U32 UR4, UR4, 0x1f, URZ ;  /* 0x0000001f04047899 */ /* 0x000fcc00080006ff */
[----:B------:R-:W-:-:S04]  /*e1b0*/  IMAD.U32 R2, RZ, RZ, UR4 ;  /* 0x00000004ff027e24 */ /* 0x000fc8000f8e00ff */
[----:B------:R-:W0:Y:S02]  /*e1c0*/  SYNCS.PHASECHK.TRANS64.TRYWAIT P0, [UR10], R2 ;  /* 0x00000002ff0075a7 */ /* 0x000e24000800110a */
[----:B0-----:R-:W-:Y:S05]  /*e1d0*/  @!P0 BRA `(.L_x_12) ;  /* 0x0000004400e88947 */ /* 0x001fea0003800000 */
.L_x_11:
[----:B------:R-:W2:Y:S01]  /*e1e0*/  LDL.LU R3, [R1+0x128] ;  /* 0x0001280001037983 */ /* 0x000ea20000300800 */
[----:B------:R-:W-:Y:S01]  /*e1f0*/  VIADD R139, R137, UR5 ;  /* 0x00000005898b7c36 */ /* 0x000fe20008000000 */
[C---:B------:R-:W-:Y:S01]  /*e200*/  LOP3.LUT R2, R0.reuse, 0x7f, RZ, 0xfc, !PT ;  /* 0x0000007f00027812 */ /* 0x040fe200078efcff */
[----:B------:R-:W0:Y:S01]  /*e210*/  LDCU UR4, c[0x0][0x39c] ;  /* 0x00007380ff0477ac */ /* 0x000e220008000800 */
[----:B------:R-:W-:Y:S01]  /*e220*/  BAR.SYNC.DEFER_BLOCKING 0x0 ;  /* 0x0000000000007b1d */ /* 0x000fe20000010000 */
[----:B------:R-:W-:Y:S01]  /*e230*/  VIADD R140, R139, UR5 ;  /* 0x000000058b8c7c36 */ /* 0x000fe20008000000 */
[C---:B------:R-:W-:Y:S02]  /*e240*/  LOP3.LUT R132, R0.reuse, 0x2, RZ, 0xfc, !PT ;  /* 0x0000000200847812 */ /* 0x040fe400078efcff */
[----:B------:R-:W-:Y:S01]  /*e250*/  LOP3.LUT R134, R0, 0x1, RZ, 0xfc, !PT ;  /* 0x0000000100867812 */ /* 0x000fe200078efcff */
[----:B------:R-:W-:Y:S01]  /*e260*/  VIADD R141, R140, UR5 ;  /* 0x000000058c8d7c36 */ /* 0x000fe20008000000 */
[----:B------:R-:W-:-:S02]  /*e270*/  LOP3.LUT R195, R0, 0x3, RZ, 0xfc, !PT ;  /* 0x0000000300c37812 */ /* 0x000fc400078efcff */
[----:B------:R-:W-:Y:S01]  /*e280*/  LOP3.LUT R194, R0, 0x4, RZ, 0xfc, !PT ;  /* 0x0000000400c27812 */ /* 0x000fe200078efcff */
[----:B------:R-:W-:-:S04]  /*e290*/  VIADD R145, R141, UR5 ;  /* 0x000000058d917c36 */ /* 0x000fc80008000000 */
[----:B------:R-:W-:-:S04]  /*e2a0*/  VIADD R146, R145, UR5 ;  /* 0x0000000591927c36 */ /* 0x000fc80008000000 */
[----:B------:R-:W-:-:S04]  /*e2b0*/  VIADD R147, R146, UR5 ;  /* 0x0000000592937c36 */ /* 0x000fc80008000000 */
[----:B------:R-:W-:Y:S01]  /*e2c0*/  VIADD R149, R147, UR5 ;  /* 0x0000000593957c36 */ /* 0x000fe20008000000 */
[----:B------:R-:W1:Y:S03]  /*e2d0*/  @!P3 SYNCS.CCTL.IV [UR13+0x8000] ;  /* 0x00800000ff00b9b1 */ /* 0x000e66000800000d */
[----:B------:R-:W-:Y:S01]  /*e2e0*/  VIADD R152, R149, UR5 ;  /* 0x0000000595987c36 */ /* 0x000fe20008000000 */
[----:B-1----:R-:W-:Y:S03]  /*e2f0*/  BAR.SYNC.DEFER_BLOCKING 0x0 ;  /* 0x0000000000007b1d */ /* 0x002fe60000010000 */
[----:B------:R-:W-:-:S04]  /*e300*/  VIADD R153, R152, UR5 ;  /* 0x0000000598997c36 */ /* 0x000fc80008000000 */
[----:B------:R-:W-:Y:S01]  /*e310*/  VIADD R155, R153, UR5 ;  /* 0x00000005999b7c36 */ /* 0x000fe20008000000 */
[----:B------:R-:W1:Y:S03]  /*e320*/  LDTM.x128 R4, tmem[UR14] ;  /* 0x0000000e000479ee */ /* 0x000e6600083c0000 */
[----:B------:R-:W-:-:S04]  /*e330*/  VIADD R158, R155, UR5 ;  /* 0x000000059b9e7c36 */ /* 0x000fc80008000000 */
[----:B------:R-:W-:-:S04]  /*e340*/  VIADD R159, R158, UR5 ;  /* 0x000000059e9f7c36 */ /* 0x000fc80008000000 */
[----:B------:R-:W-:-:S04]  /*e350*/  VIADD R161, R159, UR5 ;  /* 0x000000059fa17c36 */ /* 0x000fc80008000000 */
[----:B------:R-:W-:Y:S01]  /*e360*/  VIADD R162, R161, UR5 ;  /* 0x00000005a1a27c36 */ /* 0x000fe20008000000 */
[----:B------:R-:W3:Y:S01]  /*e370*/  @!P3 SYNCS.CCTL.IV [UR13+0x8008] ;  /* 0x00800800ff00b9b1 */ /* 0x000ee2000800000d */
[----:B------:R-:W-:Y:S02]  /*e380*/  NOP ;  /* 0x0000000000007918 */ /* 0x000fe40000000000 */
[----:B------:R-:W-:-:S04]  /*e390*/  VIADD R163, R162, UR5 ;  /* 0x00000005a2a37c36 */ /* 0x000fc80008000000 */
[----:B------:R-:W-:Y:S01]  /*e3a0*/  VIADD R167, R163, UR5 ;  /* 0x00000005a3a77c36 */ /* 0x000fe20008000000 */
[----:B-1----:R-:W-:Y:S02]  /*e3b0*/  F2FP.SATFINITE.E4M3.F32.PACK_AB_MERGE_C R193, R5, R4, RZ ;  /* 0x0000000405c1723e */ /* 0x002fe400048070ff */
[----:B------:R-:W-:Y:S01]  /*e3c0*/  F2FP.SATFINITE.E4M3.F32.PACK_AB_MERGE_C R7, R7, R6, RZ ;  /* 0x000000060707723e */ /* 0x000fe200048070ff */
[----:B------:R-:W-:Y:S01]  /*e3d0*/  VIADD R170, R167, UR5 ;  /* 0x00000005a7aa7c36 */ /* 0x000fe20008000000 */
[----:B------:R-:W-:Y:S02]  /*e3e0*/  LOP3.LUT R6, R0, 0x5, RZ, 0xfc, !PT ;  /* 0x0000000500067812 */ /* 0x000fe400078efcff */
[----:B------:R-:W-:Y:S01]  /*e3f0*/  F2FP.SATFINITE.E4M3.F32.PACK_AB_MERGE_C R9, R9, R8, RZ ;  /* 0x000000080909723e */ /* 0x000fe200048070ff */
[----:B------:R-:W-:Y:S01]  /*e400*/  VIADD R171, R170, UR5 ;  /* 0x00000005aaab7c36 */ /* 0x000fe20008000000 */
[----:B------:R-:W-:Y:S02]  /*e410*/  F2FP.SATFINITE.E4M3.F32.PACK_AB_MERGE_C R11, R11, R10, RZ ;  /* 0x0000000a0b0b723e */ /* 0x000fe400048070ff */
[----:B------:R-:W-:Y:S01]  /*e420*/  LOP3.LUT R8, R0, 0x7, RZ, 0xfc, !PT ;  /* 0x0000000700087812 */ /* 0x000fe200078efcff */
[----:B------:R-:W-:Y:S01]  /*e430*/  VIADD R173, R171, UR5 ;  /* 0x00000005abad7c36 */ /* 0x000fe20008000000 */
[----:B------:R-:W-:-:S02]  /*e440*/  F2FP.SATFINITE.E4M3.F32.PACK_AB_MERGE_C R13, R13, R12, RZ ;  /* 0x0000000c0d0d723e */ /* 0x000fc400048070ff */
[----:B------:R-:W-:Y:S01]  /*e450*/  F2FP.SATFINITE.E4M3.F32.PACK_AB_MERGE_C R15, R15, R14, RZ ;  /* 0x0000000e0f0f723e */ /* 0x000fe200048070ff */
[----:B------:R-:W-:Y:S01]  /*e460*/  VIADD R174, R173, UR5 ;  /* 0x00000005adae7c36 */ /* 0x000fe20008000000 */
[----:B------:R-:W-:Y:S02]  /*e470*/  F2FP.SATFINITE.E4M3.F32.PACK_AB_MERGE_C R17, R17, R16, RZ ;  /* 0x000000101111723e */ /* 0x000fe400048070ff */
[----:B------:R-:W-:Y:S01]  /*e480*/  F2FP.SATFINITE.E4M3.F32.PACK_AB_MERGE_C R19, R19, R18, RZ ;  /* 0x000000121313723e */ /* 0x000fe200048070ff */
[----:B------:R-:W-:Y:S01]  /*e490*/  VIADD R175, R174, UR5 ;  /* 0x00000005aeaf7c36 */ /* 0x000fe20008000000 */
[----:B------:R-:W-:Y:S02]  /*e4a0*/  F2FP.SATFINITE.E4M3.F32.PACK_AB_MERGE_C R21, R21, R20, RZ ;  /* 0x000000141515723e */ /* 0x000fe400048070ff */
[----:B------:R-:W-:Y:S01]  /*e4b0*/  F2FP.SATFINITE.E4M3.F32.PACK_AB_MERGE_C R23, R23, R22, RZ ;  /* 0x000000161717723e */ /* 0x000fe200048070ff */
        /* <DEDUP_REMOVED lines=13> */
[----:B------:R-:W-:Y:S02]  /*e590*/  PRMT R12, R37, 0x9910, RZ ;  /* 0x00009910250c7816 */ /* 0x000fe400000000ff */
[----:B------:R-:W-:Y:S01]  /*e5a0*/  F2FP.SATFINITE.E4M3.F32.PACK_AB_MERGE_C R41, R41, R40, RZ ;  /* 0x000000282929723e */ /* 0x000fe200048070ff */
[----:B------:R-:W-:Y:S01]  /*e5b0*/  VIADD R189, R187, UR5 ;  /* 0x00000005bbbd7c36 */ /* 0x000fe20008000000 */
[----:B------:R-:W-:Y:S02]  /*e5c0*/  F2FP.SATFINITE.E4M3.F32.PACK_AB_MERGE_C R43, R43, R42, RZ ;  /* 0x0000002a2b2b723e */ /* 0x000fe400048070ff */
[----:B------:R-:W-:Y:S01]  /*e5d0*/  F2FP.SATFINITE.E4M3.F32.PACK_AB_MERGE_C R45, R45, R44, RZ ;  /* 0x0000002c2d2d723e */ /* 0x000fe200048070ff */
[----:B------:R-:W-:Y:S01]  /*e5e0*/  VIADD R192, R189, UR5 ;  /* 0x00000005bdc07c36 */ /* 0x000fe20008000000 */
[----:B------:R-:W-:-:S02]  /*e5f0*/  F2FP.SATFINITE.E4M3.F32.PACK_AB_MERGE_C R47, R47, R46, RZ ;  /* 0x0000002e2f2f723e */ /* 0x000fc400048070ff */
[----:B------:R-:W-:Y:S02]  /*e600*/  F2FP.SATFINITE.E4M3.F32.PACK_AB_MERGE_C R49, R49, R48, RZ ;  /* 0x000000303131723e */ /* 0x000fe400048070ff */
[----:B------:R-:W-:Y:S02]  /*e610*/  F2FP.SATFINITE.E4M3.F32.PACK_AB_MERGE_C R51, R51, R50, RZ ;  /* 0x000000323333723e */ /* 0x000fe400048070ff */
[----:B------:R-:W-:Y:S02]  /*e620*/  LOP3.LUT R14, R0, 0x30, RZ, 0xfc, !PT ;  /* 0x00000030000e7812 */ /* 0x000fe400078efcff */
[----:B------:R-:W-:Y:S02]  /*e630*/  F2FP.SATFINITE.E4M3.F32.PACK_AB_MERGE_C R53, R53, R52, RZ ;  /* 0x000000343535723e */ /* 0x000fe400048070ff */
[----:B------:R-:W-:Y:S02]  /*e640*/  F2FP.SATFINITE.E4M3.F32.PACK_AB_MERGE_C R55, R55, R54, RZ ;  /* 0x000000363737723e */ /* 0x000fe400048070ff */
[----:B------:R-:W-:-:S02]  /*e650*/  F2FP.SATFINITE.E4M3.F32.PACK_AB_MERGE_C R57, R57, R56, RZ ;  /* 0x000000383939723e */ /* 0x000fc400048070ff */
[----:B------:R-:W-:Y:S02]  /*e660*/  F2FP.SATFINITE.E4M3.F32.PACK_AB_MERGE_C R59, R59, R58, RZ ;  /* 0x0000003a3b3b723e */ /* 0x000fe400048070ff */
[----:B------:R-:W-:Y:S02]  /*e670*/  F2FP.SATFINITE.E4M3.F32.PACK_AB_MERGE_C R61, R61, R60, RZ ;  /* 0x0000003c3d3d723e */ /* 0x000fe400048070ff */
[----:B------:R-:W-:Y:S02]  /*e680*/  F2FP.SATFINITE.E4M3.F32.PACK_AB_MERGE_C R63, R63, R62, RZ ;  /* 0x0000003e3f3f723e */ /* 0x000fe400048070ff */
        /* <DEDUP_REMOVED lines=31> */
[----:B------:R-:W-:Y:S02]  /*e880*/  LOP3.LUT R18, R0, 0x7d, RZ, 0xfc, !PT ;  /* 0x0000007d00127812 */ /* 0x000fe400078efcff */
[----:B------:R-:W-:-:S02]  /*e890*/  F2FP.SATFINITE.E4M3.F32.PACK_AB_MERGE_C R127, R127, R126, RZ ;  /* 0x0000007e7f7f723e */ /* 0x000fc400048070ff */
[----:B------:R-:W-:Y:S02]  /*e8a0*/  F2FP.SATFINITE.E4M3.F32.PACK_AB_MERGE_C R129, R129, R128, RZ ;  /* 0x000000808181723e */ /* 0x000fe400048070ff */
[----:B------:R-:W-:Y:S02]  /*e8b0*/  F2FP.SATFINITE.E4M3.F32.PACK_AB_MERGE_C R131, R131, R130, RZ ;  /* 0x000000828383723e */ /* 0x000fe400048070ff */
[C---:B--2---:R-:W-:Y:S01]  /*e8c0*/  ISETP.GE.AND P0, PT, R3.reuse, UR18, PT ;  /* 0x0000001203007c0c */ /* 0x044fe2000bf06270 */
[----:B------:R-:W-:Y:S01]  /*e8d0*/  IMAD R3, R3, UR6, RZ ;  /* 0x0000000603037c24 */ /* 0x000fe2000f8e02ff */
[----:B------:R-:W1:Y:S02]  /*e8e0*/  LDCU UR6, c[0x0][0x39c] ;  /* 0x00007380ff0677ac */ /* 0x000e640008000800 */
[----:B------:R-:W-:Y:S02]  /*e8f0*/  ISETP.LT.AND P1, PT, R2, UR7, !P0 ;  /* 0x0000000702007c0c */ /* 0x000fe4000c721270 */
[----:B------:R-:W-:Y:S01]  /*e900*/  IADD3 R2, P4, PT, R3, UR16, RZ ;  /* 0x0000001003027c10 */ /* 0x000fe2000ff9e0ff */
[----:B------:R-:W2:Y:S01]  /*e910*/  LDCU UR7, c[0x0][0x39c] ;  /* 0x00007380ff0777ac */ /* 0x000ea20008000800 */
[----:B------:R-:W-:-:S02]  /*e920*/  ISETP.LT.AND P5, PT, R132, UR19, !P0 ;  /* 0x0000001384007c0c */ /* 0x000fc4000c7a1270 */
[----:B------:R-:W-:Y:S02]  /*e930*/  LEA.HI.X.SX32 R3, R3, UR17, 0x1, P4 ;  /* 0x0000001103037c11 */ /* 0x000fe4000a0f0eff */
[-C--:B------:R-:W-:Y:S02]  /*e940*/  IADD3 R4, P4, PT, R133, R2.reuse, RZ ;  /* 0x0000000285047210 */ /* 0x080fe40007f9e0ff */
[----:B------:R-:W-:Y:S02]  /*e950*/  ISETP.LT.AND P2, PT, R134, UR19, !P0 ;  /* 0x0000001386007c0c */ /* 0x000fe4000c741270 */
[-C--:B------:R-:W-:Y:S02]  /*e960*/  IADD3 R132, P6, PT, R135, R2.reuse, RZ ;  /* 0x0000000287847210 */ /* 0x080fe40007fde0ff */
[----:B------:R-:W-:Y:S02]  /*e970*/  LEA.HI.X.SX32 R5, R133, R3, 0x1, P4 ;  /* 0x0000000385057211 */ /* 0x000fe400020f0eff */
[----:B------:R-:W-:-:S02]  /*e980*/  IADD3 R134, P4, PT, R137, R2, RZ ;  /* 0x0000000289867210 */ /* 0x000fc40007f9e0ff */
[-C--:B------:R-:W-:Y:S02]  /*e990*/  LEA.HI.X.SX32 R133, R135, R3.reuse, 0x1, P6 ;  /* 0x0000000387857211 */ /* 0x080fe400030f0eff */
[-C--:B------:R-:W-:Y:S02]  /*e9a0*/  IADD3 R136, P6, PT, R139, R2.reuse, RZ ;  /* 0x000000028b887210 */ /* 0x080fe40007fde0ff */
[-C--:B------:R-:W-:Y:S02]  /*e9b0*/  LEA.HI.X.SX32 R135, R137, R3.reuse, 0x1, P4 ;  /* 0x0000000389877211 */ /* 0x080fe400020f0eff */
[C---:B------:R-:W-:Y:S02]  /*e9c0*/  IADD3 R138, P4, PT, R140.reuse, R2, RZ ;  /* 0x000000028c8a7210 */ /* 0x040fe40007f9e0ff */
[-C--:B------:R-:W-:Y:S02]  /*e9d0*/  LEA.HI.X.SX32 R137, R139, R3.reuse, 0x1, P6 ;  /* 0x000000038b897211 */ /* 0x080fe400030f0eff */
[----:B------:R-:W-:-:S02]  /*e9e0*/  LEA.HI.X.SX32 R139, R140, R3, 0x1, P4 ;  /* 0x000000038c8b7211 */ /* 0x000fc400020f0eff */
[-C--:B------:R-:W-:Y:S02]  /*e9f0*/  IADD3 R142, P3, PT, R141, R2.reuse, RZ ;  /* 0x000000028d8e7210 */ /* 0x080fe40007f7e0ff */
[-C--:B------:R-:W-:Y:S02]  /*ea00*/  IADD3 R144, P4, PT, R145, R2.reuse, RZ ;  /* 0x0000000291907210 */ /* 0x080fe40007f9e0ff */
[C---:B------:R-:W-:Y:S02]  /*ea10*/  IADD3 R140, P6, PT, R146.reuse, R2, RZ ;  /* 0x00000002928c7210 */ /* 0x040fe40007fde0ff */
[-C--:B------:R-:W-:Y:S02]  /*ea20*/  LEA.HI.X.SX32 R143, R141, R3.reuse, 0x1, P3 ;  /* 0x000000038d8f7211 */ /* 0x080fe400018f0eff */
        /* <DEDUP_REMOVED lines=38> */
[CC--:B------:R-:W-:Y:S02]  /*ec90*/  IADD3 R184, P3, PT, R183.reuse, R2.reuse, RZ ;  /* 0x00000002b7b87210 */ /* 0x0c0fe40007f7e0ff */
[-C--:B------:R-:W-:Y:S02]  /*eca0*/  IADD3 R182, P4, PT, R186, R2.reuse, RZ ;  /* 0x00000002bab67210 */ /* 0x080fe40007f9e0ff */
[----:B------:R-:W-:Y:S02]  /*ecb0*/  ISETP.LT.AND P6, PT, R0, UR19, !P0 ;  /* 0x0000001300007c0c */ /* 0x000fe4000c7c1270 */
[-C--:B------:R-:W-:Y:S02]  /*ecc0*/  LEA.HI.X.SX32 R185, R183, R3.reuse, 0x1, P3 ;  /* 0x00000003b7b97211 */ /* 0x080fe400018f0eff */
[----:B------:R-:W-:Y:S02]  /*ecd0*/  LEA.HI.X.SX32 R183, R186, R3, 0x1, P4 ;  /* 0x00000003bab77211 */ /* 0x000fe400020f0eff */
[----:B------:R-:W-:-:S02]  /*ece0*/  IADD3 R188, P3, PT, R189, R2, RZ ;  /* 0x00000002bdbc7210 */ /* 0x000fc40007f7e0ff */
[-C--:B------:R-:W-:Y:S02]  /*ecf0*/  IADD3 R190, P4, PT, R187, R2.reuse, RZ ;  /* 0x00000002bbbe7210 */ /* 0x080fe40007f9e0ff */
[-C--:B------:R-:W-:Y:S02]  /*ed00*/  LEA.HI.X.SX32 R189, R189, R3.reuse, 0x1, P3 ;  /* 0x00000003bdbd7211 */ /* 0x080fe400018f0eff */
[----:B------:R-:W-:Y:S01]  /*ed10*/  LEA.HI.X.SX32 R191, R187, R3, 0x1, P4 ;  /* 0x00000003bbbf7211 */ /* 0x000fe200020f0eff */
[----:B------:R4:W-:Y:S01]  /*ed20*/  @P6 STG.E.U8 desc[UR26][R4.64], R193 ;  /* 0x000000c104006986 */ /* 0x0009e2000c10111a */
[----:B------:R-:W-:Y:S02]  /*ed30*/  ISETP.LT.AND P3, PT, R195, UR19, !P0 ;  /* 0x00000013c3007c0c */ /* 0x000fe4000c761270 */
[----:B------:R-:W-:Y:S02]  /*ed40*/  IADD3 R186, P4, PT, R192, R2, RZ ;  /* 0x00000002c0ba7210 */ /* 0x000fe40007f9e0ff */
[----:B------:R-:W-:-:S02]  /*ed50*/  PRMT R195, R193, 0x9910, RZ ;  /* 0x00009910c1c37816 */ /* 0x000fc400000000ff */
[C---:B------:R-:W-:Y:S01]  /*ed60*/  LEA.HI.X.SX32 R187, R192.reuse, R3, 0x1, P4 ;  /* 0x00000003c0bb7211 */ /* 0x040fe200020f0eff */
[----:B------:R-:W-:Y:S01]  /*ed70*/  VIADD R192, R192, UR5 ;  /* 0x00000005c0c07c36 */ /* 0x000fe20008000000 */
[----:B------:R-:W-:Y:S02]  /*ed80*/  SHF.R.S32.HI R195, RZ, 0x8, R195 ;  /* 0x00000008ffc37819 */ /* 0x000fe400000114c3 */
[----:B------:R-:W-:Y:S02]  /*ed90*/  ISETP.LT.AND P4, PT, R194, UR19, !P0 ;  /* 0x00000013c2007c0c */ /* 0x000fe4000c781270 */
[----:B------:R-:W-:Y:S01]  /*eda0*/  ISETP.LT.AND P6, PT, R6, UR19, !P0 ;  /* 0x0000001306007c0c */ /* 0x000fe2000c7c1270 */
[----:B------:R-:W-:Y:S01]  /*edb0*/  @P2 STG.E.U8 desc[UR26][R132.64], R195 ;  /* 0x000000c384002986 */ /* 0x000fe2000c10111a */
[----:B------:R-:W-:Y:S02]  /*edc0*/  LOP3.LUT R6, R0, 0x6, RZ, 0xfc, !PT ;  /* 0x0000000600067812 */ /* 0x000fe400078efcff */
[----:B------:R-:W-:Y:S01]  /*edd0*/  PRMT R194, R7, 0x9910, RZ ;  /* 0x0000991007c27816 */ /* 0x000fe200000000ff */
[----:B------:R5:W-:Y:S01]  /*ede0*/  @P5 STG.E.U8 desc[UR26][R134.64], R7 ;  /* 0x0000000786005986 */ /* 0x000be2000c10111a */
[----:B------:R-:W-:-:S02]  /*edf0*/  ISETP.LT.AND P2, PT, R6, UR19, !P0 ;  /* 0x0000001306007c0c */ /* 0x000fc4000c741270 */
[----:B----4-:R-:W-:Y:S01]  /*ee00*/  LOP3.LUT R4, R0, 0x8, RZ, 0xfc, !PT ;  /* 0x0000000800047812 */ /* 0x010fe200078efcff */
[----:B------:R-:W-:Y:S01]  /*ee10*/  IMAD.MOV.U32 R6, RZ, RZ, R194 ;  /* 0x000000ffff067224 */ /* 0x000fe200078e00c2 */
[----:B------:R-:W-:-:S04]  /*ee20*/  ISETP.LT.AND P5, PT, R8, UR19, !P0 ;  /* 0x0000001308007c0c */ /* 0x000fc8000c7a1270 */
[----:B------:R-:W-:Y:S02]  /*ee30*/  SHF.R.S32.HI R5, RZ, 0x8, R6 ;  /* 0x00000008ff057819 */ /* 0x000fe40000011406 */
[----:B------:R-:W-:-:S03]  /*ee40*/  PRMT R6, R9, 0x9910, RZ ;  /* 0x0000991009067816 */ /* 0x000fc600000000ff */
[----:B------:R4:W-:Y:S01]  /*ee50*/  @P3 STG.E.U8 desc[UR26][R136.64], R5 ;  /* 0x0000000588003986 */ /* 0x0009e2000c10111a */
[----:B------:R-:W-:Y:S01]  /*ee60*/  ISETP.LT.AND P3, PT, R4, UR19, !P0 ;  /* 0x0000001304007c0c */ /* 0x000fe2000c761270 */
[----:B------:R-:W-:Y:S01]  /*ee70*/  IMAD.MOV.U32 R4, RZ, RZ, R6 ;  /* 0x000000ffff047224 */ /* 0x000fe200078e0006 */
[----:B------:R-:W-:Y:S01]  /*ee80*/  LOP3.LUT R6, R0, 0x9, RZ, 0xfc, !PT ;  /* 0x0000000900067812 */ /* 0x000fe200078efcff */
[----:B------:R-:W-:Y:S03]  /*ee90*/  @P4 STG.E.U8 desc[UR26][R138.64], R9 ;  /* 0x000000098a004986 */ /* 0x000fe6000c10111a */
[----:B------:R-:W-:Y:S02]  /*eea0*/  ISETP.LT.AND P4, PT, R6, UR19, !P0 ;  /* 0x0000001306007c0c */ /* 0x000fe4000c781270 */
[----:B-----5:R-:W-:Y:S02]  /*eeb0*/  SHF.R.S32.HI R7, RZ, 0x8, R4 ;  /* 0x00000008ff077819 */ /* 0x020fe40000011404 */
[----:B------:R-:W-:-:S02]  /*eec0*/  PRMT R6, R11, 0x9910, RZ ;  /* 0x000099100b067816 */ /* 0x000fc400000000ff */
[----:B------:R-:W-:Y:S01]  /*eed0*/  LOP3.LUT R4, R0, 0xa, RZ, 0xfc, !PT ;  /* 0x0000000a00047812 */ /* 0x000fe200078efcff */
[----:B------:R5:W-:Y:S02]  /*eee0*/  @P6 STG.E.U8 desc[UR26][R142.64], R7 ;  /* 0x000000078e006986 */ /* 0x000be4000c10111a */
[----:B----4-:R-:W-:Y:S01]  /*eef0*/  IMAD.MOV.U32 R5, RZ, RZ, R6 ;  /* 0x000000ffff057224 */ /* 0x010fe200078e0006 */
[----:B------:R-:W-:Y:S01]  /*ef00*/  ISETP.LT.AND P6, PT, R4, UR19, !P0 ;  /* 0x0000001304007c0c */ /* 0x000fe2000c7c1270 */
[----:B------:R-:W-:Y:S01]  /*ef10*/  @P2 STG.E.U8 desc[UR26][R144.64], R11 ;  /* 0x0000000b90002986 */ /* 0x000fe2000c10111a */
[----:B------:R-:W-:Y:S02]  /*ef20*/  LOP3.LUT R4, R0, 0xb, RZ, 0xfc, !PT ;  /* 0x0000000b00047812 */ /* 0x000fe400078efcff */
[----:B------:R-:W-:Y:S02]  /*ef30*/  SHF.R.S32.HI R5, RZ, 0x8, R5 ;  /* 0x00000008ff057819 */ /* 0x000fe40000011405 */
[----:B------:R-:W-:-:S02]  /*ef40*/  PRMT R6, R13, 0x9910, RZ ;  /* 0x000099100d067816 */ /* 0x000fc400000000ff */
[----:B------:R-:W-:Y:S01]  /*ef50*/  ISETP.LT.AND P2, PT, R4, UR19, !P0 ;  /* 0x0000001304007c0c */ /* 0x000fe2000c741270 */
[----:B------:R4:W-:Y:S01]  /*ef60*/  @P5 STG.E.U8 desc[UR26][R140.64], R5 ;  /* 0x000000058c005986 */ /* 0x0009e2000c10111a */
[----:B------:R-:W-:Y:S01]  /*ef70*/  LOP3.LUT R4, R0, 0xc, RZ, 0xfc, !PT ;  /* 0x0000000c00047812 */ /* 0x000fe200078efcff */
[----:B-----5:R-:W-:Y:S01]  /*ef80*/  IMAD.MOV.U32 R7, RZ, RZ, R6 ;  /* 0x000000ffff077224 */ /* 0x020fe200078e0006 */
[----:B------:R-:W-:Y:S01]  /*ef90*/  PRMT R6, R15, 0x9910, RZ ;  /* 0x000099100f067816 */ /* 0x000fe200000000ff */
[----:B------:R-:W-:Y:S01]  /*efa0*/  @P3 STG.E.U8 desc[UR26][R150.64], R13 ;  /* 0x0000000d96003986 */ /* 0x000fe2000c10111a */
[----:B------:R-:W-:Y:S02]  /*efb0*/  ISETP.LT.AND P5, PT, R4, UR19, !P0 ;  /* 0x0000001304007c0c */ /* 0x000fe4000c7a1270 */
[----:B------:R-:W-:Y:S02]  /*efc0*/  LOP3.LUT R4, R0, 0xd, RZ, 0xfc, !PT ;  /* 0x0000000d00047812 */ /* 0x000fe400078efcff */
[----:B------:R-:W-:-:S02]  /*efd0*/  SHF.R.S32.HI R7, RZ, 0x8, R7 ;  /* 0x00000008ff077819 */ /* 0x000fc40000011407 */
[----:B------:R-:W-:Y:S01]  /*efe0*/  ISETP.LT.AND P3, PT, R4, UR19, !P0 ;  /* 0x0000001304007c0c */ /* 0x000fe2000c761270 */
[----:B----4-:R-:W-:Y:S01]  /*eff0*/  IMAD.MOV.U32 R5, RZ, RZ, R6 ;  /* 0x000000ffff057224 */ /* 0x010fe200078e0006 */
[----:B------:R-:W-:Y:S01]  /*f000*/  LOP3.LUT R4, R0, 0xe, RZ, 0xfc, !PT ;  /* 0x0000000e00047812 */ /* 0x000fe200078efcff */
[----:B------:R4:W-:Y:S01]  /*f010*/  @P4 STG.E.U8 desc[UR26][R148.64], R7 ;  /* 0x0000000794004986 */ /* 0x0009e2000c10111a */
[----:B------:R-:W-:Y:S02]  /*f020*/  PRMT R11, R35, 0x9910, RZ ;  /* 0x00009910230b7816 */ /* 0x000fe400000000ff */
[----:B------:R-:W-:Y:S01]  /*f030*/  ISETP.LT.AND P4, PT, R4, UR19, !P0 ;  /* 0x0000001304007c0c */ /* 0x000fe2000c781270 */
[----:B------:R-:W-:Y:S01]  /*f040*/  @P6 STG.E.U8 desc[UR26][R146.64], R15 ;  /* 0x0000000f92006986 */ /* 0x000fe2000c10111a */
[----:B------:R-:W-:Y:S02]  /*f050*/  LOP3.LUT R4, R0, 0xf, RZ, 0xfc, !PT ;  /* 0x0000000f00047812 */ /* 0x000fe400078efcff */
[----:B------:R-:W-:-:S02]  /*f060*/  SHF.R.S32.HI R5, RZ, 0x8, R5 ;  /* 0x00000008ff057819 */ /* 0x000fc40000011405 */
[----:B------:R-:W-:Y:S02]  /*f070*/  ISETP.LT.AND P6, PT, R4, UR19, !P0 ;  /* 0x0000001304007c0c */ /* 0x000fe4000c7c1270 */
[----:B------:R-:W-:Y:S01]  /*f080*/  LOP3.LUT R4, R0, 0x10, RZ, 0xfc, !PT ;  /* 0x0000001000047812 */ /* 0x000fe200078efcff */
[----:B------:R5:W-:Y:S01]  /*f090*/  @P2 STG.E.U8 desc[UR26][R156.64], R5 ;  /* 0x000000059c002986 */ /* 0x000be2000c10111a */
[----:B----4-:R-:W-:Y:S02]  /*f0a0*/  PRMT R7, R17, 0x9910, RZ ;  /* 0x0000991011077816 */ /* 0x010fe400000000ff */
[----:B------:R-:W-:Y:S01]  /*f0b0*/  ISETP.LT.AND P2, PT, R4, UR19, !P0 ;  /* 0x0000001304007c0c */ /* 0x000fe2000c741270 */
[----:B------:R-:W-:Y:S01]  /*f0c0*/  @P5 STG.E.U8 desc[UR26][R154.64], R17 ;  /* 0x000000119a005986 */ /* 0x000fe2000c10111a */
[----:B------:R-:W-:Y:S02]  /*f0d0*/  LOP3.LUT R4, R0, 0x11, RZ, 0xfc, !PT ;  /* 0x0000001100047812 */ /* 0x000fe400078efcff */
[----:B------:R-:W-:-:S02]  /*f0e0*/  SHF.R.S32.HI R7, RZ, 0x8, R7 ;  /* 0x00000008ff077819 */ /* 0x000fc40000011407 */
[----:B------:R-:W-:Y:S02]  /*f0f0*/  ISETP.LT.AND P5, PT, R4, UR19, !P0 ;  /* 0x0000001304007c0c */ /* 0x000fe4000c7a1270 */
[----:B------:R-:W-:Y:S01]  /*f100*/  LOP3.LUT R4, R0, 0x12, RZ, 0xfc, !PT ;  /* 0x0000001200047812 */ /* 0x000fe200078efcff */
[----:B------:R4:W-:Y:S01]  /*f110*/  @P3 STG.E.U8 desc[UR26][R152.64], R7 ;  /* 0x0000000798003986 */ /* 0x0009e2000c10111a */
[----:B-----5:R-:W-:Y:S02]  /*f120*/  PRMT R5, R19, 0x9910, RZ ;  /* 0x0000991013057816 */ /* 0x020fe400000000ff */
[----:B0-----:R-:W-:Y:S01]  /*f130*/  ISETP.LT.AND P3, PT, R4, UR4, !P0 ;  /* 0x0000000404007c0c */ /* 0x001fe2000c761270 */
[----:B------:R-:W0:Y:S01]  /*f140*/  LDCU UR4, c[0x0][0x39c] ;  /* 0x00007380ff0477ac */ /* 0x000e220008000800 */
[----:B------:R-:W-:Y:S01]  /*f150*/  LOP3.LUT R4, R0, 0x13, RZ, 0xfc, !PT ;  /* 0x0000001300047812 */ /* 0x000fe200078efcff */
[----:B------:R-:W-:Y:S01]  /*f160*/  @P4 STG.E.U8 desc[UR26][R164.64], R19 ;  /* 0x00000013a4004986 */ /* 0x000fe2000c10111a */
[----:B------:R-:W-:-:S02]  /*f170*/  SHF.R.S32.HI R5, RZ, 0x8, R5 ;  /* 0x00000008ff057819 */ /* 0x000fc40000011405 */
[----:B-1----:R-:W-:Y:S01]  /*f180*/  ISETP.LT.AND P4, PT, R4, UR6, !P0 ;  /* 0x0000000604007c0c */ /* 0x002fe2000c781270 */
[----:B------:R-:W1:Y:S01]  /*f190*/  LDCU UR6, c[0x0][0x39c] ;  /* 0x00007380ff0677ac */ /* 0x000e620008000800 */
[----:B------:R-:W-:Y:S01]  /*f1a0*/  LOP3.LUT R4, R0, 0x14, RZ, 0xfc, !PT ;  /* 0x0000001400047812 */ /* 0x000fe200078efcff */
[----:B------:R5:W-:Y:S01]  /*f1b0*/  @P6 STG.E.U8 desc[UR26][R160.64], R5 ;  /* 0x00000005a0006986 */ /* 0x000be2000c10111a */
[----:B----4-:R-:W-:Y:S02]  /*f1c0*/  PRMT R7, R21, 0x9910, RZ ;  /* 0x0000991015077816 */ /* 0x010fe400000000ff */
[----:B--2---:R-:W-:Y:S01]  /*f1d0*/  ISETP.LT.AND P6, PT, R4, UR7, !P0 ;  /* 0x0000000704007c0c */ /* 0x004fe2000c7c1270 */
[----:B------:R-:W2:Y:S01]  /*f1e0*/  LDCU UR7, c[0x0][0x39c] ;  /* 0x00007380ff0777ac */ /* 0x000ea20008000800 */
[----:B------:R-:W-:Y:S01]  /*f1f0*/  LOP3.LUT R4, R0, 0x15, RZ, 0xfc, !PT ;  /* 0x0000001500047812 */ /* 0x000fe200078efcff */
[----:B------:R-:W-:Y:S01]  /*f200*/  @P2 STG.E.U8 desc[UR26][R158.64], R21 ;  /* 0x000000159e002986 */ /* 0x000fe2000c10111a */
[----:B------:R-:W-:-:S02]  /*f210*/  SHF.R.S32.HI R7, RZ, 0x8, R7 ;  /* 0x00000008ff077819 */ /* 0x000fc40000011407 */
[----:B------:R-:W-:Y:S02]  /*f220*/  SHF.R.S32.HI R11, RZ, 0x8, R11 ;  /* 0x00000008ff0b7819 */ /* 0x000fe4000001140b */
[----:B0-----:R-:W-:Y:S01]  /*f230*/  ISETP.LT.AND P2, PT, R4, UR4, !P0 ;  /* 0x0000000404007c0c */ /* 0x001fe2000c741270 */
[----:B------:R-:W0:Y:S01]  /*f240*/  LDCU UR4, c[0x0][0x39c] ;  /* 0x00007380ff0477ac */ /* 0x000e220008000800 */
[----:B------:R-:W-:Y:S01]  /*f250*/  LOP3.LUT R4, R0, 0x16, RZ, 0xfc, !PT ;  /* 0x0000001600047812 */ /* 0x000fe200078efcff */
[----:B------:R4:W-:Y:S01]  /*f260*/  @P5 STG.E.U8 desc[UR26][R168.64], R7 ;  /* 0x00000007a8005986 */ /* 0x0009e2000c10111a */
[----:B-----5:R-:W-:Y:S02]  /*f270*/  PRMT R5, R23, 0x9910, RZ ;  /* 0x0000991017057816 */ /* 0x020fe400000000ff */
[----:B-1----:R-:W-:Y:S01]  /*f280*/  ISETP.LT.AND P5, PT, R4, UR6, !P0 ;  /* 0x0000000604007c0c */ /* 0x002fe2000c7a1270 */
[----:B------:R-:W1:Y:S01]  /*f290*/  LDCU UR6, c[0x0][0x39c] ;  /* 0x00007380ff0677ac */ /* 0x000e620008000800 */
[----:B------:R-:W-:Y:S01]  /*f2a0*/  LOP3.LUT R4, R0, 0x17, RZ, 0xfc, !PT ;  /* 0x0000001700047812 */ /* 0x000fe200078efcff */
[----:B------:R-:W-:Y:S01]  /*f2b0*/  @P3 STG.E.U8 desc[UR26][R166.64], R23 ;  /* 0x00000017a6003986 */ /* 0x000fe2000c10111a */
[----:B------:R-:W-:-:S02]  /*f2c0*/  SHF.R.S32.HI R5, RZ, 0x8, R5 ;  /* 0x00000008ff057819 */ /* 0x000fc40000011405 */
[----:B--2---:R-:W-:Y:S01]  /*f2d0*/  ISETP.LT.AND P3, PT, R4, UR7, !P0 ;  /* 0x0000000704007c0c */ /* 0x004fe2000c761270 */
[----:B------:R-:W2:Y:S01]  /*f2e0*/  LDCU UR7, c[0x0][0x39c] ;  /* 0x00007380ff0777ac */ /* 0x000ea20008000800 */
[C---:B------:R-:W-:Y:S01]  /*f2f0*/  LOP3.LUT R4, R0.reuse, 0x18, RZ, 0xfc, !PT ;  /* 0x0000001800047812 */ /* 0x040fe200078efcff */
[----:B------:R5:W-:Y:S01]  /*f300*/  @P4 STG.E.U8 desc[UR26][R162.64], R5 ;  /* 0x00000005a2004986 */ /* 0x000be2000c10111a */
[----:B----4-:R-:W-:Y:S02]  /*f310*/  PRMT R7, R25, 0x9910, RZ ;  /* 0x0000991019077816 */ /* 0x010fe400000000ff */
[----:B------:R-:W-:Y:S01]  /*f320*/  LOP3.LUT R6, R0, 0x23, RZ, 0xfc, !PT ;  /* 0x0000002300067812 */ /* 0x000fe200078efcff */
[----:B------:R-:W-:Y:S01]  /*f330*/  @P6 STG.E.U8 desc[UR26][R176.64], R25 ;  /* 0x00000019b0006986 */ /* 0x000fe2000c10111a */
[----:B0-----:R-:W-:Y:S01]  /*f340*/  ISETP.LT.AND P4, PT, R4, UR4, !P0 ;  /* 0x0000000404007c0c */ /* 0x001fe2000c781270 */
[----:B------:R-:W0:Y:S01]  /*f350*/  LDCU UR4, c[0x0][0x39c] ;  /* 0x00007380ff0477ac */ /* 0x000e220008000800 */
[----:B------:R-:W-:-:S02]  /*f360*/  LOP3.LUT R4, R0, 0x19, RZ, 0xfc, !PT ;  /* 0x0000001900047812 */ /* 0x000fc400078efcff */
[----:B------:R-:W-:Y:S02]  /*f370*/  SHF.R.S32.HI R7, RZ, 0x8, R7 ;  /* 0x00000008ff077819 */ /* 0x000fe40000011407 */
[----:B-1----:R-:W-:Y:S01]  /*f380*/  ISETP.LT.AND P6, PT, R4, UR6, !P0 ;  /* 0x0000000604007c0c */ /* 0x002fe2000c7c1270 */
[----:B------:R-:W1:Y:S01]  /*f390*/  LDCU UR6, c[0x0][0x39c] ;  /* 0x00007380ff0677ac */ /* 0x000e620008000800 */
[----:B------:R-:W-:Y:S01]  /*f3a0*/  LOP3.LUT R4, R0, 0x1a, RZ, 0xfc, !PT ;  /* 0x0000001a00047812 */ /* 0x000fe200078efcff */
[----:B------:R4:W-:Y:S01]  /*f3b0*/  @P2 STG.E.U8 desc[UR26][R172.64], R7 ;  /* 0x00000007ac002986 */ /* 0x0009e2000c10111a */
[----:B-----5:R-:W-:Y:S02]  /*f3c0*/  PRMT R5, R27, 0x9910, RZ ;  /* 0x000099101b057816 */ /* 0x020fe400000000ff */
[----:B--2---:R-:W-:Y:S01]  /*f3d0*/  ISETP.LT.AND P2, PT, R4, UR7, !P0 ;  /* 0x0000000704007c0c */ /* 0x004fe2000c741270 */
[----:B------:R-:W2:Y:S01]  /*f3e0*/  LDCU UR7, c[0x0][0x39c] ;  /* 0x00007380ff0777ac */ /* 0x000ea20008000800 */
[----:B------:R-:W-:Y:S01]  /*f3f0*/  LOP3.LUT R4, R0, 0x1b, RZ, 0xfc, !PT ;  /* 0x0000001b00047812 */ /* 0x000fe200078efcff */
[----:B------:R-:W-:Y:S01]  /*f400*/  @P5 STG.E.U8 desc[UR26][R170.64], R27 ;  /* 0x0000001baa005986 */ /* 0x000fe2000c10111a */
[----:B------:R-:W-:-:S02]  /*f410*/  SHF.R.S32.HI R5, RZ, 0x8, R5 ;  /* 0x00000008ff057819 */ /* 0x000fc40000011405 */
[----:B------:R-:W-:Y:S02]  /*f420*/  LOP3.LUT R13, R0, 0x24, RZ, 0xfc, !PT ;  /* 0x00000024000d7812 */ /* 0x000fe400078efcff */
[----:B0-----:R-:W-:Y:S01]  /*f430*/  ISETP.LT.AND P5, PT, R4, UR4, !P0 ;  /* 0x0000000404007c0c */ /* 0x001fe2000c7a1270 */
[----:B------:R-:W0:Y:S01]  /*f440*/  LDCU UR4, c[0x0][0x39c] ;  /* 0x00007380ff0477ac */ /* 0x000e220008000800 */
[----:B------:R-:W-:Y:S01]  /*f450*/  LOP3.LUT R4, R0, 0x1c, RZ, 0xfc, !PT ;  /* 0x0000001c00047812 */ /* 0x000fe200078efcff */
[----:B------:R5:W-:Y:S01]  /*f460*/  @P3 STG.E.U8 desc[UR26][R180.64], R5 ;  /* 0x00000005b4003986 */ /* 0x000be2000c10111a */
[----:B----4-:R-:W-:Y:S02]  /*f470*/  PRMT R7, R29, 0x9910, RZ ;  /* 0x000099101d077816 */ /* 0x010fe400000000ff */
[----:B-1----:R-:W-:Y:S01]  /*f480*/  ISETP.LT.AND P3, PT, R4, UR6, !P0 ;  /* 0x0000000604007c0c */ /* 0x002fe2000c761270 */
[----:B------:R-:W1:Y:S01]  /*f490*/  LDCU UR6, c[0x0][0x39c] ;  /* 0x00007380ff0677ac */ /* 0x000e620008000800 */
[----:B------:R-:W-:Y:S01]  /*f4a0*/  LOP3.LUT R4, R0, 0x1d, RZ, 0xfc, !PT ;  /* 0x0000001d00047812 */ /* 0x000fe200078efcff */
[----:B------:R-:W-:Y:S01]  /*f4b0*/  @P4 STG.E.U8 desc[UR26][R178.64], R29 ;  /* 0x0000001db2004986 */ /* 0x000fe2000c10111a */
[----:B------:R-:W-:-:S02]  /*f4c0*/  SHF.R.S32.HI R7, RZ, 0x8, R7 ;  /* 0x00000008ff077819 */ /* 0x000fc40000011407 */
[----:B--2---:R-:W-:Y:S01]  /*f4d0*/  ISETP.LT.AND P4, PT, R4, UR7, !P0 ;  /* 0x0000000704007c0c */ /* 0x004fe2000c781270 */
[----:B------:R-:W2:Y:S01]  /*f4e0*/  LDCU UR7, c[0x0][0x39c] ;  /* 0x00007380ff0777ac */ /* 0x000ea20008000800 */
[----:B------:R-:W-:Y:S01]  /*f4f0*/  LOP3.LUT R4, R0, 0x1e, RZ, 0xfc, !PT ;  /* 0x0000001e00047812 */ /* 0x000fe200078efcff */
[----:B------:R4:W-:Y:S01]  /*f500*/  @P6 STG.E.U8 desc[UR26][R174.64], R7 ;  /* 0x00000007ae006986 */ /* 0x0009e2000c10111a */
[----:B-----5:R-:W-:Y:S02]  /*f510*/  PRMT R5, R31, 0x9910, RZ ;  /* 0x000099101f057816 */ /* 0x020fe400000000ff */
[----:B------:R-:W-:Y:S01]  /*f520*/  PRMT R17, R125, 0x9910, RZ ;  /* 0x000099107d117816 */ /* 0x000fe200000000ff */
        /* <DEDUP_REMOVED lines=9> */
[----:B----4-:R-:W-:Y:S02]  /*f5c0*/  PRMT R7, R33, 0x9910, RZ ;  /* 0x0000991021077816 */ /* 0x010fe400000000ff */
[----:B--2---:R-:W-:Y:S01]  /*f5d0*/  ISETP.LT.AND P5, PT, R4, UR7, !P0 ;  /* 0x0000000704007c0c */ /* 0x004fe2000c7a1270 */
[----:B------:R-:W2:Y:S01]  /*f5e0*/  LDCU UR7, c[0x0][0x39c] ;  /* 0x00007380ff0777ac */ /* 0x000ea20008000800 */
[----:B------:R-:W-:Y:S01]  /*f5f0*/  SHF.R.S32.HI R7, RZ, 0x8, R7 ;  /* 0x00000008ff077819 */ /* 0x000fe20000011407 */
[----:B------:R-:W-:Y:S01]  /*f600*/  @P3 STG.E.U8 desc[UR26][R190.64], R33 ;  /* 0x00000021be003986 */ /* 0x000fe2000c10111a */
[----:B------:R-:W-:-:S02]  /*f610*/  LOP3.LUT R4, R0, 0x21, RZ, 0xfc, !PT ;  /* 0x0000002100047812 */ /* 0x000fc400078efcff */
[----:B------:R-:W-:Y:S01]  /*f620*/  SHF.R.S32.HI R17, RZ, 0x8, R17 ;  /* 0x00000008ff117819 */ /* 0x000fe20000011411 */
[----:B------:R4:W-:Y:S01]  /*f630*/  @P4 STG.E.U8 desc[UR26][R188.64], R7 ;  /* 0x00000007bc004986 */ /* 0x0009e2000c10111a */
[----:B0-----:R-:W-:Y:S01]  /*f640*/  ISETP.LT.AND P3, PT, R4, UR4, !P0 ;  /* 0x0000000404007c0c */ /* 0x001fe2000c761270 */
[----:B------:R-:W0:Y:S01]  /*f650*/  LDCU UR4, c[0x0][0x39c] ;  /* 0x00007380ff0477ac */ /* 0x000e220008000800 */
[----:B-----5:R-:W-:Y:S01]  /*f660*/  LOP3.LUT R5, R0, 0x22, RZ, 0xfc, !PT ;  /* 0x0000002200057812 */ /* 0x020fe200078efcff */
[----:B------:R-:W-:Y:S01]  /*f670*/  @P6 STG.E.U8 desc[UR26][R186.64], R35 ;  /* 0x00000023ba006986 */ /* 0x000fe2000c10111a */
[C---:B------:R-:W-:Y:S02]  /*f680*/  IADD3 R4, P6, PT, R192.reuse, R2, RZ ;  /* 0x00000002c0047210 */ /* 0x040fe40007fde0ff */
[----:B-1----:R-:W-:Y:S01]  /*f690*/  ISETP.LT.AND P4, PT, R5, UR6, !P0 ;  /* 0x0000000605007c0c */ /* 0x002fe2000c781270 */
[----:B------:R-:W1:Y:S01]  /*f6a0*/  LDCU UR6, c[0x0][0x39c] ;  /* 0x00007380ff0677ac */ /* 0x000e620008000800 */
[C---:B------:R-:W-:Y:S01]  /*f6b0*/  LEA.HI.X.SX32 R5, R192.reuse, R3, 0x1, P6 ;  /* 0x00000003c0057211 */ /* 0x040fe200030f0eff */
[----:B------:R-:W-:Y:S01]  /*f6c0*/  VIADD R192, R192, UR5 ;  /* 0x00000005c0c07c36 */ /* 0x000fe20008000000 */
[----:B------:R-:W-:-:S02]  /*f6d0*/  PRMT R19, R131, 0x9910, RZ ;  /* 0x0000991083137816 */ /* 0x000fc400000000ff */
[----:B--2---:R-:W-:Y:S01]  /*f6e0*/  ISETP.LT.AND P6, PT, R6, UR7, !P0 ;  /* 0x0000000706007c0c */ /* 0x004fe2000c7c1270 */
[----:B------:R2:W-:Y:S01]  /*f6f0*/  @P2 STG.E.U8 desc[UR26][R4.64], R11 ;  /* 0x0000000b04002986 */ /* 0x0005e2000c10111a */
[CC--:B------:R-:W-:Y:S01]  /*f700*/  IADD3 R6, P2, PT, R192.reuse, R2.reuse, RZ ;  /* 0x00000002c0067210 */ /* 0x0c0fe20007f5e0ff */
[C---:B------:R-:W-:Y:S01]  /*f710*/  VIADD R10, R192.reuse, UR5 ;  /* 0x00000005c00a7c36 */ /* 0x040fe20008000000 */
[----:B------:R-:W5:Y:S01]  /*f720*/  LDCU UR7, c[0x0][0x39c] ;  /* 0x00007380ff0777ac */ /* 0x000f620008000800 */
[----:B------:R-:W-:Y:S02]  /*f730*/  SHF.R.S32.HI R19, RZ, 0x8, R19 ;  /* 0x00000008ff137819 */ /* 0x000fe40000011413 */
[----:B----4-:R-:W-:Y:S02]  /*f740*/  LEA.HI.X.SX32 R7, R192, R3, 0x1, P2 ;  /* 0x00000003c0077211 */ /* 0x010fe400010f0eff */
[----:B------:R-:W-:-:S03]  /*f750*/  IADD3 R8, P2, PT, R10, R2, RZ ;  /* 0x000000020a087210 */ /* 0x000fc60007f5e0ff */
[----:B------:R4:W-:Y:S01]  /*f760*/  @P5 STG.E.U8 desc[UR26][R6.64], R37 ;  /* 0x0000002506005986 */ /* 0x0009e2000c10111a */
[C---:B------:R-:W-:Y:S01]  /*f770*/  LEA.HI.X.SX32 R9, R10.reuse, R3, 0x1, P2 ;  /* 0x000000030a097211 */ /* 0x040fe200010f0eff */
[----:B------:R-:W-:Y:S01]  /*f780*/  VIADD R10, R10, UR5 ;  /* 0x000000050a0a7c36 */ /* 0x000fe20008000000 */
[----:B--2---:R-:W-:Y:S02]  /*f790*/  SHF.R.S32.HI R11, RZ, 0x8, R12 ;  /* 0x00000008ff0b7819 */ /* 0x004fe4000001140c */
[----:B------:R-:W-:Y:S02]  /*f7a0*/  LOP3.LUT R5, R0, 0x25, RZ, 0xfc, !PT ;  /* 0x0000002500057812 */ /* 0x000fe400078efcff */
[----:B------:R-:W-:Y:S01]  /*f7b0*/  IADD3 R4, P5, PT, R10, R2, RZ ;  /* 0x000000020a047210 */ /* 0x000fe20007fbe0ff */
[----:B------:R2:W-:Y:S01]  /*f7c0*/  @P3 STG.E.U8 desc[UR26][R8.64], R11 ;  /* 0x0000000b08003986 */ /* 0x0005e2000c10111a */
[----:B0-----:R-:W-:Y:S01]  /*f7d0*/  ISETP.LT.AND P2, PT, R13, UR4, !P0 ;  /* 0x000000040d007c0c */ /* 0x001fe2000c741270 */
[----:B------:R-:W0:Y:S01]  /*f7e0*/  LDCU UR4, c[0x0][0x39c] ;  /* 0x00007380ff0477ac */ /* 0x000e220008000800 */
[----:B-1----:R-:W-:-:S02]  /*f7f0*/  ISETP.LT.AND P3, PT, R5, UR6, !P0 ;  /* 0x0000000605007c0c */ /* 0x002fc4000c761270 */
[CC--:B------:R-:W-:Y:S01]  /*f800*/  LEA.HI.X.SX32 R5, R10.reuse, R3.reuse, 0x1, P5 ;  /* 0x000000030a057211 */ /* 0x0c0fe200028f0eff */
[----:B------:R-:W-:Y:S01]  /*f810*/  VIADD R10, R10, UR5 ;  /* 0x000000050a0a7c36 */ /* 0x000fe20008000000 */
[----:B------:R-:W-:Y:S01]  /*f820*/  PRMT R13, R39, 0x9910, RZ ;  /* 0x00009910270d7816 */ /* 0x000fe200000000ff */
[----:B------:R-:W1:Y:S01]  /*f830*/  LDCU UR6, c[0x0][0x39c] ;  /* 0x00007380ff0677ac */ /* 0x000e620008000800 */
[----:B------:R-:W-:Y:S01]  /*f840*/  LOP3.LUT R12, R0, 0x26, RZ, 0xfc, !PT ;  /* 0x00000026000c7812 */ /* 0x000fe200078efcff */
[----:B------:R0:W-:Y:S01]  /*f850*/  @P4 STG.E.U8 desc[UR26][R4.64], R39 ;  /* 0x0000002704004986 */ /* 0x0001e2000c10111a */
[C---:B----4-:R-:W-:Y:S01]  /*f860*/  IADD3 R6, P4, PT, R10.reuse, R2, RZ ;  /* 0x000000020a067210 */ /* 0x050fe20007f9e0ff */
[C---:B--2---:R-:W-:Y:S01]  /*f870*/  VIADD R11, R10.reuse, UR5 ;  /* 0x000000050a0b7c36 */ /* 0x044fe20008000000 */
[----:B------:R-:W-:Y:S02]  /*f880*/  SHF.R.S32.HI R13, RZ, 0x8, R13 ;  /* 0x00000008ff0d7819 */ /* 0x000fe4000001140d */
[----:B------:R-:W-:-:S02]  /*f890*/  LEA.HI.X.SX32 R7, R10, R3, 0x1, P4 ;  /* 0x000000030a077211 */ /* 0x000fc400020f0eff */
[CC--:B------:R-:W-:Y:S02]  /*f8a0*/  IADD3 R8, P4, PT, R11.reuse, R2.reuse, RZ ;  /* 0x000000020b087210 */ /* 0x0c0fe40007f9e0ff */
[----:B------:R-:W-:Y:S01]  /*f8b0*/  LOP3.LUT R10, R0, 0x27, RZ, 0xfc, !PT ;  /* 0x00000027000a7812 */ /* 0x000fe200078efcff */
[----:B------:R2:W-:Y:S01]  /*f8c0*/  @P6 STG.E.U8 desc[UR26][R6.64], R13 ;  /* 0x0000000d06006986 */ /* 0x0005e2000c10111a */
[C---:B------:R-:W-:Y:S01]  /*f8d0*/  LEA.HI.X.SX32 R9, R11.reuse, R3, 0x1, P4 ;  /* 0x000000030b097211 */ /* 0x040fe200020f0eff */
[----:B------:R-:W-:Y:S01]  /*f8e0*/  VIADD R11, R11, UR5 ;  /* 0x000000050b0b7c36 */ /* 0x000fe20008000000 */
[----:B0-----:R-:W-:Y:S01]  /*f8f0*/  ISETP.LT.AND P4, PT, R10, UR4, !P0 ;  /* 0x000000040a007c0c */ /* 0x001fe2000c781270 */
[----:B------:R-:W0:Y:S01]  /*f900*/  LDCU UR4, c[0x0][0x39c] ;  /* 0x00007380ff0477ac */ /* 0x000e220008000800 */
[----:B------:R-:W-:Y:S01]  /*f910*/  PRMT R10, R41, 0x9910, RZ ;  /* 0x00009910290a7816 */ /* 0x000fe200000000ff */
[----:B------:R4:W-:Y:S01]  /*f920*/  @P2 STG.E.U8 desc[UR26][R8.64], R41 ;  /* 0x0000002908002986 */ /* 0x0009e2000c10111a */
[----:B------:R-:W-:-:S02]  /*f930*/  IADD3 R4, P2, PT, R11, R2, RZ ;  /* 0x000000020b047210 */ /* 0x000fc40007f5e0ff */
[----:B-----5:R-:W-:Y:S01]  /*f940*/  ISETP.LT.AND P5, PT, R12, UR7, !P0 ;  /* 0x000000070c007c0c */ /* 0x020fe2000c7a1270 */
[----:B------:R-:W5:Y:S01]  /*f950*/  LDCU UR7, c[0x0][0x39c] ;  /* 0x00007380ff0777ac */ /* 0x000f620008000800 */
[C---:B------:R-:W-:Y:S01]  /*f960*/  LEA.HI.X.SX32 R5, R11.reuse, R3, 0x1, P2 ;  /* 0x000000030b057211 */ /* 0x040fe200010f0eff */
[----:B------:R-:W-:Y:S01]  /*f970*/  VIADD R11, R11, UR5 ;  /* 0x000000050b0b7c36 */ /* 0x000fe20008000000 */
[----:B--2---:R-:W-:Y:S02]  /*f980*/  SHF.R.S32.HI R13, RZ, 0x8, R10 ;  /* 0x00000008ff0d7819 */ /* 0x004fe4000001140a */
[----:B------:R-:W-:Y:S01]  /*f990*/  LOP3.LUT R12, R0, 0x28, RZ, 0xfc, !PT ;  /* 0x00000028000c7812 */ /* 0x000fe200078efcff */
[C---:B------:R-:W-:Y:S02]  /*f9a0*/  VIADD R10, R11.reuse, UR5 ;  /* 0x000000050b0a7c36 */ /* 0x040fe40008000000 */
[----:B------:R2:W-:Y:S01]  /*f9b0*/  @P3 STG.E.U8 desc[UR26][R4.64], R13 ;  /* 0x0000000d04003986 */ /* 0x0005e2000c10111a */
[----:B-1----:R-:W-:Y:S01]  /*f9c0*/  ISETP.LT.AND P2, PT, R12, UR6, !P0 ;  /* 0x000000060c007c0c */ /* 0x002fe2000c741270 */
[----:B------:R-:W1:Y:S01]  /*f9d0*/  LDCU UR6, c[0x0][0x39c] ;  /* 0x00007380ff0677ac */ /* 0x000e620008000800 */
[----:B------:R-:W-:-:S02]  /*f9e0*/  IADD3 R6, P3, PT, R11, R2, RZ ;  /* 0x000000020b067210 */ /* 0x000fc40007f7e0ff */
[----:B------:R-:W-:Y:S02]  /*f9f0*/  PRMT R12, R43, 0x9910, RZ ;  /* 0x000099102b0c7816 */ /* 0x000fe400000000ff */
[----:B----4-:R-:W-:Y:S02]  /*fa00*/  LOP3.LUT R8, R0, 0x29, RZ, 0xfc, !PT ;  /* 0x0000002900087812 */ /* 0x010fe400078efcff */
[----:B------:R-:W-:Y:S01]  /*fa10*/  LEA.HI.X.SX32 R7, R11, R3, 0x1, P3 ;  /* 0x000000030b077211 */ /* 0x000fe200018f0eff */
[----:B------:R-:W-:Y:S01]  /*fa20*/  IMAD.MOV.U32 R11, RZ, RZ, R12 ;  /* 0x000000ffff0b7224 */ /* 0x000fe200078e000c */
[----:B0-----:R-:W-:Y:S01]  /*fa30*/  ISETP.LT.AND P3, PT, R8, UR4, !P0 ;  /* 0x0000000408007c0c */ /* 0x001fe2000c761270 */
[----:B------:R-:W0:Y:S01]  /*fa40*/  LDCU UR4, c[0x0][0x39c] ;  /* 0x00007380ff0477ac */ /* 0x000e220008000800 */
[----:B------:R-:W-:Y:S01]  /*fa50*/  LOP3.LUT R9, R0, 0x2a, RZ, 0xfc, !PT ;  /* 0x0000002a00097812 */ /* 0x000fe200078efcff */
[----:B------:R4:W-:Y:S01]  /*fa60*/  @P5 STG.E.U8 desc[UR26][R6.64], R43 ;  /* 0x0000002b06005986 */ /* 0x0009e2000c10111a */
[----:B------:R-:W-:-:S02]  /*fa70*/  IADD3 R8, P6, PT, R10, R2, RZ ;  /* 0x000000020a087210 */ /* 0x000fc40007fde0ff */
[----:B-----5:R-:W-:Y:S01]  /*fa80*/  ISETP.LT.AND P5, PT, R9, UR7, !P0 ;  /* 0x0000000709007c0c */ /* 0x020fe2000c7a1270 */
[----:B------:R-:W5:Y:S01]  /*fa90*/  LDCU UR7, c[0x0][0x39c] ;  /* 0x00007380ff0777ac */ /* 0x000f620008000800 */
[C---:B------:R-:W-:Y:S01]  /*faa0*/  LEA.HI.X.SX32 R9, R10.reuse, R3, 0x1, P6 ;  /* 0x000000030a097211 */ /* 0x040fe200030f0eff */
[----:B------:R-:W-:Y:S01]  /*fab0*/  VIADD R10, R10, UR5 ;  /* 0x000000050a0a7c36 */ /* 0x000fe20008000000 */
[----:B------:R-:W-:Y:S02]  /*fac0*/  SHF.R.S32.HI R11, RZ, 0x8, R11 ;  /* 0x00000008ff0b7819 */ /* 0x000fe4000001140b */
[----:B--2---:R-:W-:Y:S02]  /*fad0*/  LOP3.LUT R5, R0, 0x2b, RZ, 0xfc, !PT ;  /* 0x0000002b00057812 */ /* 0x004fe400078efcff */
[----:B------:R-:W-:Y:S01]  /*fae0*/  PRMT R13, R45, 0x9910, RZ ;  /* 0x000099102d0d7816 */ /* 0x000fe200000000ff */
[----:B------:R2:W-:Y:S01]  /*faf0*/  @P4 STG.E.U8 desc[UR26][R8.64], R11 ;  /* 0x0000000b08004986 */ /* 0x0005e2000c10111a */
[----:B------:R-:W-:-:S02]  /*fb00*/  IADD3 R4, P4, PT, R10, R2, RZ ;  /* 0x000000020a047210 */ /* 0x000fc40007f9e0ff */
[----:B-1----:R-:W-:Y:S01]  /*fb10*/  ISETP.LT.AND P6, PT, R5, UR6, !P0 ;  /* 0x0000000605007c0c */ /* 0x002fe2000c7c1270 */
[----:B------:R-:W1:Y:S01]  /*fb20*/  LDCU UR6, c[0x0][0x39c] ;  /* 0x00007380ff0677ac */ /* 0x000e620008000800 */
[CC--:B------:R-:W-:Y:S01]  /*fb30*/  LEA.HI.X.SX32 R5, R10.reuse, R3.reuse, 0x1, P4 ;  /* 0x000000030a057211 */ /* 0x0c0fe200020f0eff */
[----:B------:R-:W-:Y:S01]  /*fb40*/  VIADD R10, R10, UR5 ;  /* 0x000000050a0a7c36 */ /* 0x000fe20008000000 */
[----:B----4-:R-:W-:Y:S02]  /*fb50*/  LOP3.LUT R7, R0, 0x2c, RZ, 0xfc, !PT ;  /* 0x0000002c00077812 */ /* 0x010fe400078efcff */
[----:B------:R-:W-:Y:S01]  /*fb60*/  SHF.R.S32.HI R13, RZ, 0x8, R13 ;  /* 0x00000008ff0d7819 */ /* 0x000fe2000001140d */
[----:B------:R4:W-:Y:S01]  /*fb70*/  @P2 STG.E.U8 desc[UR26][R4.64], R45 ;  /* 0x0000002d04002986 */ /* 0x0009e2000c10111a */
[C---:B------:R-:W-:Y:S01]  /*fb80*/  IADD3 R6, P2, PT, R10.reuse, R2, RZ ;  /* 0x000000020a067210 */ /* 0x040fe20007f5e0ff */
[C---:B--2---:R-:W-:Y:S01]  /*fb90*/  VIADD R11, R10.reuse, UR5 ;  /* 0x000000050a0b7c36 */ /* 0x044fe20008000000 */
[----:B0-----:R-:W-:Y:S01]  /*fba0*/  ISETP.LT.AND P4, PT, R7, UR4, !P0 ;  /* 0x0000000407007c0c */ /* 0x001fe2000c781270 */
[----:B------:R-:W0:Y:S01]  /*fbb0*/  LDCU UR4, c[0x0][0x39c] ;  /* 0x00007380ff0477ac */ /* 0x000e220008000800 */
[----:B------:R-:W-:-:S02]  /*fbc0*/  LEA.HI.X.SX32 R7, R10, R3, 0x1, P2 ;  /* 0x000000030a077211 */ /* 0x000fc400010f0eff */
[C---:B------:R-:W-:Y:S02]  /*fbd0*/  LOP3.LUT R9, R0.reuse, 0x2d, RZ, 0xfc, !PT ;  /* 0x0000002d00097812 */ /* 0x040fe400078efcff */
[-C--:B------:R-:W-:Y:S01]  /*fbe0*/  IADD3 R8, P2, PT, R11, R2.reuse, RZ ;  /* 0x000000020b087210 */ /* 0x080fe20007f5e0ff */
[----:B------:R2:W-:Y:S01]  /*fbf0*/  @P3 STG.E.U8 desc[UR26][R6.64], R13 ;  /* 0x0000000d06003986 */ /* 0x0005e2000c10111a */
[----:B-----5:R-:W-:Y:S01]  /*fc00*/  ISETP.LT.AND P3, PT, R9, UR7, !P0 ;  /* 0x0000000709007c0c */ /* 0x020fe2000c761270 */
[----:B------:R-:W5:Y:S01]  /*fc10*/  LDCU UR7, c[0x0][0x39c] ;  /* 0x00007380ff0777ac */ /* 0x000f620008000800 */
[C---:B------:R-:W-:Y:S01]  /*fc20*/  LEA.HI.X.SX32 R9, R11.reuse, R3, 0x1, P2 ;  /* 0x000000030b097211 */ /* 0x040fe200010f0eff */
[----:B------:R-:W-:Y:S01]  /*fc30*/  VIADD R11, R11, UR5 ;  /* 0x000000050b0b7c36 */ /* 0x000fe20008000000 */
[----:B----4-:R-:W-:Y:S02]  /*fc40*/  PRMT R5, R47, 0x9910, RZ ;  /* 0x000099102f057816 */ /* 0x010fe400000000ff */
[----:B------:R-:W-:Y:S01]  /*fc50*/  LOP3.LUT R10, R0, 0x2e, RZ, 0xfc, !PT ;  /* 0x0000002e000a7812 */ /* 0x000fe200078efcff */
[----:B------:R4:W-:Y:S01]  /*fc60*/  @P5 STG.E.U8 desc[UR26][R8.64], R47 ;  /* 0x0000002f08005986 */ /* 0x0009e2000c10111a */
[----:B------:R-:W-:-:S02]  /*fc70*/  IADD3 R4, P5, PT, R11, R2, RZ ;  /* 0x000000020b047210 */ /* 0x000fc40007fbe0ff */
[----:B-1----:R-:W-:Y:S01]  /*fc80*/  ISETP.LT.AND P2, PT, R10, UR6, !P0 ;  /* 0x000000060a007c0c */ /* 0x002fe2000c741270 */
[----:B--2---:R-:W-:Y:S01]  /*fc90*/  IMAD.MOV.U32 R13, RZ, RZ, R5 ;  /* 0x000000ffff0d7224 */ /* 0x004fe200078e0005 */
[CC--:B------:R-:W-:Y:S01]  /*fca0*/  LEA.HI.X.SX32 R5, R11.reuse, R3.reuse, 0x1, P5 ;  /* 0x000000030b057211 */ /* 0x0c0fe200028f0eff */
[----:B------:R-:W-:Y:S01]  /*fcb0*/  VIADD R10, R11, UR5 ;  /* 0x000000050b0a7c36 */ /* 0x000fe20008000000 */
[----:B------:R-:W-:Y:S01]  /*fcc0*/  LOP3.LUT R11, R0, 0x2f, RZ, 0xfc, !PT ;  /* 0x0000002f000b7812 */ /* 0x000fe200078efcff */
[----:B------:R-:W1:Y:S01]  /*fcd0*/  LDCU UR6, c[0x0][0x39c] ;  /* 0x00007380ff0677ac */ /* 0x000e620008000800 */
[----:B------:R-:W-:Y:S02]  /*fce0*/  SHF.R.S32.HI R13, RZ, 0x8, R13 ;  /* 0x00000008ff0d7819 */ /* 0x000fe4000001140d */
[C---:B------:R-:W-:Y:S02]  /*fcf0*/  IADD3 R6, P5, PT, R10.reuse, R2, RZ ;  /* 0x000000020a067210 */ /* 0x040fe40007fbe0ff */
[----:B------:R-:W-:Y:S01]  /*fd00*/  PRMT R12, R49, 0x9910, RZ ;  /* 0x00009910310c7816 */ /* 0x000fe200000000ff */
[----:B------:R2:W-:Y:S01]  /*fd10*/  @P6 STG.E.U8 desc[UR26][R4.64], R13 ;  /* 0x0000000d04006986 */ /* 0x0005e2000c10111a */
[----:B0-----:R-:W-:Y:S01]  /*fd20*/  ISETP.LT.AND P6, PT, R11, UR4, !P0 ;  /* 0x000000040b007c0c */ /* 0x001fe2000c7c1270 */
[----:B------:R-:W0:Y:S01]  /*fd30*/  LDCU UR4, c[0x0][0x39c] ;  /* 0x00007380ff0477ac */ /* 0x000e220008000800 */
[C---:B------:R-:W-:Y:S01]  /*fd40*/  LEA.HI.X.SX32 R7, R10.reuse, R3, 0x1, P5 ;  /* 0x000000030a077211 */ /* 0x040fe200028f0eff */
[----:B------:R-:W-:-:S04]  /*fd50*/  VIADD R10, R10, UR5 ;  /* 0x000000050a0a7c36 */ /* 0x000fc80008000000 */
[----:B------:R0:W-:Y:S01]  /*fd60*/  @P4 STG.E.U8 desc[UR26][R6.64], R49 ;  /* 0x0000003106004986 */ /* 0x0001e2000c10111a */
[CC--:B----4-:R-:W-:Y:S01]  /*fd70*/  IADD3 R8, P4, PT, R10.reuse, R2.reuse, RZ ;  /* 0x000000020a087210 */ /* 0x0d0fe20007f9e0ff */
[C---:B------:R-:W-:Y:S01]  /*fd80*/  VIADD R11, R10.reuse, UR5 ;  /* 0x000000050a0b7c36 */ /* 0x040fe20008000000 */
[----:B--2---:R-:W-:Y:S02]  /*fd90*/  SHF.R.S32.HI R13, RZ, 0x8, R12 ;  /* 0x00000008ff0d7819 */ /* 0x004fe4000001140c */
[----:B------:R-:W-:Y:S02]  /*fda0*/  LEA.HI.X.SX32 R9, R10, R3, 0x1, P4 ;  /* 0x000000030a097211 */ /* 0x000fe400020f0eff */
[C---:B------:R-:W-:Y:S02]  /*fdb0*/  LOP3.LUT R5, R0.reuse, 0x31, RZ, 0xfc, !PT ;  /* 0x0000003100057812 */ /* 0x040fe400078efcff */
[----:B------:R-:W-:Y:S01]  /*fdc0*/  IADD3 R4, P5, PT, R11, R2, RZ ;  /* 0x000000020b047210 */ /* 0x000fe20007fbe0ff */
[----:B------:R2:W-:Y:S01]  /*fdd0*/  @P3 STG.E.U8 desc[UR26][R8.64], R13 ;  /* 0x0000000d08003986 */ /* 0x0005e2000c10111a */
[----:B0-----:R-:W-:-:S02]  /*fde0*/  LOP3.LUT R6, R0, 0x32, RZ, 0xfc, !PT ;  /* 0x0000003200067812 */ /* 0x001fc400078efcff */
[----:B-----5:R-:W-:Y:S01]  /*fdf0*/  ISETP.LT.AND P3, PT, R5, UR7, !P0 ;  /* 0x0000000705007c0c */ /* 0x020fe2000c761270 */
[----:B------:R-:W0:Y:S01]  /*fe00*/  LDCU UR7, c[0x0][0x39c] ;  /* 0x00007380ff0777ac */ /* 0x000e220008000800 */
[CC--:B------:R-:W-:Y:S01]  /*fe10*/  LEA.HI.X.SX32 R5, R11.reuse, R3.reuse, 0x1, P5 ;  /* 0x000000030b057211 */ /* 0x0c0fe200028f0eff */
[----:B------:R-:W-:Y:S01]  /*fe20*/  VIADD R11, R11, UR5 ;  /* 0x000000050b0b7c36 */ /* 0x000fe20008000000 */
[----:B------:R-:W-:Y:S01]  /*fe30*/  ISETP.LT.AND P5, PT, R6, UR4, !P0 ;  /* 0x0000000406007c0c */ /* 0x000fe2000c7a1270 */
[----:B------:R-:W4:Y:S01]  /*fe40*/  LDCU UR4, c[0x0][0x39c] ;  /* 0x00007380ff0477ac */ /* 0x000f220008000800 */
[----:B------:R-:W-:Y:S01]  /*fe50*/  PRMT R7, R51, 0x9910, RZ ;  /* 0x0000991033077816 */ /* 0x000fe200000000ff */
[----:B------:R5:W-:Y:S01]  /*fe60*/  @P2 STG.E.U8 desc[UR26][R4.64], R51 ;  /* 0x0000003304002986 */ /* 0x000be2000c10111a */
[----:B-1----:R-:W-:Y:S01]  /*fe70*/  ISETP.LT.AND P4, PT, R14, UR6, !P0 ;  /* 0x000000060e007c0c */ /* 0x002fe2000c781270 */
[----:B------:R-:W1:Y:S01]  /*fe80*/  LDCU UR6, c[0x0][0x39c] ;  /* 0x00007380ff0677ac */ /* 0x000e620008000800 */
[C---:B------:R-:W-:Y:S01]  /*fe90*/  IADD3 R6, P2, PT, R11.reuse, R2, RZ ;  /* 0x000000020b067210 */ /* 0x040fe20007f5e0ff */
[----:B------:R-:W-:Y:S01]  /*fea0*/  VIADD R10, R11, UR5 ;  /* 0x000000050b0a7c36 */ /* 0x000fe20008000000 */
[----:B--2---:R-:W-:Y:S01]  /*feb0*/  PRMT R13, R53, 0x9910, RZ ;  /* 0x00009910350d7816 */ /* 0x004fe200000000ff */
[----:B------:R-:W-:Y:S01]  /*fec0*/  IMAD.MOV.U32 R9, RZ, RZ, R7 ;  /* 0x000000ffff097224 */ /* 0x000fe200078e0007 */
[----:B------:R-:W-:-:S02]  /*fed0*/  LEA.HI.X.SX32 R7, R11, R3, 0x1, P2 ;  /* 0x000000030b077211 */ /* 0x000fc400010f0eff */
[CC--:B------:R-:W-:Y:S02]  /*fee0*/  IADD3 R8, P2, PT, R10.reuse, R2.reuse, RZ ;  /* 0x000000020a087210 */ /* 0x0c0fe40007f5e0ff */
[----:B------:R-:W-:Y:S02]  /*fef0*/  SHF.R.S32.HI R11, RZ, 0x8, R9 ;  /* 0x00000008ff0b7819 */ /* 0x000fe40000011409 */
[C---:B------:R-:W-:Y:S01]  /*ff00*/  LEA.HI.X.SX32 R9, R10.reuse, R3, 0x1, P2 ;  /* 0x000000030a097211 */ /* 0x040fe200010f0eff */
[----:B------:R-:W-:Y:S01]  /*ff10*/  VIADD R10, R10, UR5 ;  /* 0x000000050a0a7c36 */ /* 0x000fe20008000000 */
[C---:B-----5:R-:W-:Y:S01]  /*ff20*/  LOP3.LUT R4, R0.reuse, 0x33, RZ, 0xfc, !PT ;  /* 0x0000003300047812 */ /* 0x060fe200078efcff */
[----:B------:R2:W-:Y:S01]  /*ff30*/  @P6 STG.E.U8 desc[UR26][R6.64], R11 ;  /* 0x0000000b06006986 */ /* 0x0005e2000c10111a */
[----:B------:R-:W-:Y:S02]  /*ff40*/  LOP3.LUT R5, R0, 0x34, RZ, 0xfc, !PT ;  /* 0x0000003400057812 */ /* 0x000fe400078efcff */
[----:B----4-:R-:W-:Y:S01]  /*ff50*/  ISETP.LT.AND P2, PT, R4, UR4, !P0 ;  /* 0x0000000404007c0c */ /* 0x010fe2000c741270 */
[----:B------:R4:W-:Y:S01]  /*ff60*/  @P4 STG.E.U8 desc[UR26][R8.64], R53 ;  /* 0x0000003508004986 */ /* 0x0009e2000c10111a */
[----:B------:R-:W-:Y:S01]  /*ff70*/  IADD3 R4, P6, PT, R10, R2, RZ ;  /* 0x000000020a047210 */ /* 0x000fe20007fde0ff */
[----:B------:R-:W5:Y:S01]  /*ff80*/  LDCU UR4, c[0x0][0x39c] ;  /* 0x00007380ff0477ac */ /* 0x000f620008000800 */
[----:B-1----:R-:W-:-:S02]  /*ff90*/  ISETP.LT.AND P4, PT, R5, UR6, !P0 ;  /* 0x0000000605007c0c */ /* 0x002fc4000c781270 */
[C---:B------:R-:W-:Y:S01]  /*ffa0*/  LEA.HI.X.SX32 R5, R10.reuse, R3, 0x1, P6 ;  /* 0x000000030a057211 */ /* 0x040fe200030f0eff */
[----:B------:R-:W-:Y:S01]  /*ffb0*/  VIADD R10, R10, UR5 ;  /* 0x000000050a0a7c36 */ /* 0x000fe20008000000 */
[----:B------:R-:W-:Y:S01]  /*ffc0*/  SHF.R.S32.HI R13, RZ, 0x8, R13 ;  /* 0x00000008ff0d7819 */ /* 0x000fe2000001140d */
[----:B------:R-:W1:Y:S01]  /*ffd0*/  LDCU UR6, c[0x0][0x39c] ;  /* 0x00007380ff0677ac */ /* 0x000e620008000800 */
[----:B------:R-:W-:Y:S01]  /*ffe0*/  LOP3.LUT R12, R0, 0x35, RZ, 0xfc, !PT ;  /* 0x00000035000c7812 */ /* 0x000fe200078efcff */
[----:B--2---:R-:W-:Y:S01]  /*fff0*/  VIADD R11, R10, UR5 ;  /* 0x000000050a0b7c36 */ /* 0x004fe20008000000 */
[----:B------:R-:W-:Y:S01]  /*10000*/  LOP3.LUT R14, R0, 0x42, RZ, 0xfc, !PT ;  /* 0x00000042000e7812 */ /* 0x000fe200078efcff */
[----:B------:R2:W-:Y:S01]  /*10010*/  @P3 STG.E.U8 desc[UR26][R4.64], R13 ;  /* 0x0000000d04003986 */ /* 0x0005e2000c10111a */
[----:B------:R-:W-:Y:S02]  /*10020*/  IADD3 R6, P3, PT, R10, R2, RZ ;  /* 0x000000020a067210 */ /* 0x000fe40007f7e0ff */
[----:B----4-:R-:W-:-:S02]  /*10030*/  PRMT R9, R55, 0x9910, RZ ;  /* 0x0000991037097816 */ /* 0x010fc400000000ff */
[-C--:B------:R-:W-:Y:S02]  /*10040*/  LEA.HI.X.SX32 R7, R10, R3.reuse, 0x1, P3 ;  /* 0x000000030a077211 */ /* 0x080fe400018f0eff */
[C---:B------:R-:W-:Y:S01]  /*10050*/  IADD3 R8, P3, PT, R11.reuse, R2, RZ ;  /* 0x000000020b087210 */ /* 0x040fe20007f7e0ff */
[----:B------:R-:W-:Y:S01]  /*10060*/  IMAD.MOV.U32 R10, RZ, RZ, R9 ;  /* 0x000000ffff0a7224 */ /* 0x000fe200078e0009 */
[----:B0-----:R-:W-:Y:S01]  /*10070*/  ISETP.LT.AND P6, PT, R12, UR7, !P0 ;  /* 0x000000070c007c0c */ /* 0x001fe2000c7c1270 */
[----:B------:R-:W0:Y:S01]  /*10080*/  LDCU UR7, c[0x0][0x39c] ;  /* 0x00007380ff0777ac */ /* 0x000e220008000800 */
[C---:B------:R-:W-:Y:S01]  /*10090*/  LEA.HI.X.SX32 R9, R11.reuse, R3, 0x1, P3 ;  /* 0x000000030b097211 */ /* 0x040fe200018f0eff */
[----:B------:R-:W-:Y:S01]  /*100a0*/  VIADD R11, R11, UR5 ;  /* 0x000000050b0b7c36 */ /* 0x000fe20008000000 */
[----:B--2---:R-:W-:Y:S01]  /*100b0*/  SHF.R.S32.HI R13, RZ, 0x8, R10 ;  /* 0x00000008ff0d7819 */ /* 0x004fe2000001140a */
[----:B------:R2:W-:Y:S01]  /*100c0*/  @P5 STG.E.U8 desc[UR26][R6.64], R55 ;  /* 0x0000003706005986 */ /* 0x0005e2000c10111a */
[----:B------:R-:W-:-:S02]  /*100d0*/  LOP3.LUT R5, R0, 0x37, RZ, 0xfc, !PT ;  /* 0x0000003700057812 */ /* 0x000fc400078efcff */
[----:B------:R-:W-:Y:S01]  /*100e0*/  LOP3.LUT R12, R0, 0x36, RZ, 0xfc, !PT ;  /* 0x00000036000c7812 */ /* 0x000fe200078efcff */
[----:B------:R4:W-:Y:S01]  /*100f0*/  @P2 STG.E.U8 desc[UR26][R8.64], R13 ;  /* 0x0000000d08002986 */ /* 0x0009e2000c10111a */
[----:B------:R-:W-:Y:S02]  /*10100*/  IADD3 R4, P5, PT, R11, R2, RZ ;  /* 0x000000020b047210 */ /* 0x000fe40007fbe0ff */
[----:B-1----:R-:W-:Y:S01]  /*10110*/  ISETP.LT.AND P2, PT, R5, UR6, !P0 ;  /* 0x0000000605007c0c */ /* 0x002fe2000c741270 */
[----:B------:R-:W1:Y:S01]  /*10120*/  LDCU UR6, c[0x0][0x39c] ;  /* 0x00007380ff0677ac */ /* 0x000e620008000800 */
[----:B-----5:R-:W-:Y:S02]  /*10130*/  ISETP.LT.AND P3, PT, R12, UR4, !P0 ;  /* 0x000000040c007c0c */ /* 0x020fe4000c761270 */
[C---:B------:R-:W-:Y:S01]  /*10140*/  LEA.HI.X.SX32 R5, R11.reuse, R3, 0x1, P5 ;  /* 0x000000030b057211 */ /* 0x040fe200028f0eff */
[----:B------:R-:W5:Y:S01]  /*10150*/  LDCU UR4, c[0x0][0x39c] ;  /* 0x00007380ff0477ac */ /* 0x000f620008000800 */
[----:B------:R-:W-:Y:S01]  /*10160*/  VIADD R11, R11, UR5 ;  /* 0x000000050b0b7c36 */ /* 0x000fe20008000000 */
[----:B--2---:R-:W-:-:S02]  /*10170*/  PRMT R7, R57, 0x9910, RZ ;  /* 0x0000991039077816 */ /* 0x004fc400000000ff */
[----:B------:R-:W-:Y:S01]  /*10180*/  LOP3.LUT R10, R0, 0x38, RZ, 0xfc, !PT ;  /* 0x00000038000a7812 */ /* 0x000fe200078efcff */
[----:B------:R2:W-:Y:S01]  /*10190*/  @P4 STG.E.U8 desc[UR26][R4.64], R57 ;  /* 0x0000003904004986 */ /* 0x0005e2000c10111a */
[CC--:B------:R-:W-:Y:S01]  /*101a0*/  IADD3 R6, P4, PT, R11.reuse, R2.reuse, RZ ;  /* 0x000000020b067210 */ /* 0x0c0fe20007f9e0ff */
[----:B----4-:R-:W-:Y:S01]  /*101b0*/  IMAD.MOV.U32 R8, RZ, RZ, R7 ;  /* 0x000000ffff087224 */ /* 0x010fe200078e0007 */
[----:B0-----:R-:W-:Y:S01]  /*101c0*/  ISETP.LT.AND P5, PT, R10, UR7, !P0 ;  /* 0x000000070a007c0c */ /* 0x001fe2000c7a1270 */
[C---:B------:R-:W-:Y:S01]  /*101d0*/  VIADD R10, R11.reuse, UR5 ;  /* 0x000000050b0a7c36 */ /* 0x040fe20008000000 */
[----:B------:R-:W-:Y:S01]  /*101e0*/  LEA.HI.X.SX32 R7, R11, R3, 0x1, P4 ;  /* 0x000000030b077211 */ /* 0x000fe200020f0eff */
[----:B------:R-:W0:Y:S01]  /*101f0*/  LDCU UR7, c[0x0][0x39c] ;  /* 0x00007380ff0777ac */ /* 0x000e220008000800 */
[----:B------:R-:W-:Y:S02]  /*10200*/  SHF.R.S32.HI R11, RZ, 0x8, R8 ;  /* 0x00000008ff0b7819 */ /* 0x000fe40000011408 */
[----:B------:R-:W-:-:S02]  /*10210*/  IADD3 R8, P4, PT, R10, R2, RZ ;  /* 0x000000020a087210 */ /* 0x000fc40007f9e0ff */
[----:B------:R-:W-:Y:S01]  /*10220*/  LOP3.LUT R12, R0, 0x39, RZ, 0xfc, !PT ;  /* 0x00000039000c7812 */ /* 0x000fe200078efcff */
[----:B------:R4:W-:Y:S01]  /*10230*/  @P6 STG.E.U8 desc[UR26][R6.64], R11 ;  /* 0x0000000b06006986 */ /* 0x0009e2000c10111a */
[C---:B------:R-:W-:Y:S01]  /*10240*/  LEA.HI.X.SX32 R9, R10.reuse, R3, 0x1, P4 ;  /* 0x000000030a097211 */ /* 0x040fe200020f0eff */
[----:B------:R-:W-:Y:S01]  /*10250*/  VIADD R10, R10, UR5 ;  /* 0x000000050a0a7c36 */ /* 0x000fe20008000000 */
[----:B-----5:R-:W-:Y:S01]  /*10260*/  ISETP.LT.AND P4, PT, R12, UR4, !P0 ;  /* 0x000000040c007c0c */ /* 0x020fe2000c781270 */
[----:B------:R-:W5:Y:S01]  /*10270*/  LDCU UR4, c[0x0][0x39c] ;  /* 0x00007380ff0477ac */ /* 0x000f620008000800 */
[----:B------:R-:W-:Y:S01]  /*10280*/  PRMT R13, R59, 0x9910, RZ ;  /* 0x000099103b0d7816 */ /* 0x000fe200000000ff */
[----:B------:R0:W-:Y:S01]  /*10290*/  @P3 STG.E.U8 desc[UR26][R8.64], R59 ;  /* 0x0000003b08003986 */ /* 0x0001e2000c10111a */
[----:B--2---:R-:W-:Y:S02]  /*102a0*/  IADD3 R4, P3, PT, R10, R2, RZ ;  /* 0x000000020a047210 */ /* 0x004fe40007f7e0ff */
[----:B------:R-:W-:-:S02]  /*102b0*/  SHF.R.S32.HI R13, RZ, 0x8, R13 ;  /* 0x00000008ff0d7819 */ /* 0x000fc4000001140d */
[C---:B------:R-:W-:Y:S01]  /*102c0*/  LEA.HI.X.SX32 R5, R10.reuse, R3, 0x1, P3 ;  /* 0x000000030a057211 */ /* 0x040fe200018f0eff */
[----:B------:R-:W-:Y:S01]  /*102d0*/  VIADD R10, R10, UR5 ;  /* 0x000000050a0a7c36 */ /* 0x000fe20008000000 */
[----:B------:R-:W-:-:S03]  /*102e0*/  LOP3.LUT R12, R0, 0x3a, RZ, 0xfc, !PT ;  /* 0x0000003a000c7812 */ /* 0x000fc600078efcff */
[----:B------:R2:W-:Y:S01]  /*102f0*/  @P2 STG.E.U8 desc[UR26][R4.64], R13 ;  /* 0x0000000d04002986 */ /* 0x0005e2000c10111a */
[----:B-1----:R-:W-:Y:S01]  /*10300*/  ISETP.LT.AND P3, PT, R12, UR6, !P0 ;  /* 0x000000060c007c0c */ /* 0x002fe2000c761270 */
[----:B------:R-:W1:Y:S01]  /*10310*/  LDCU UR6, c[0x0][0x39c] ;  /* 0x00007380ff0677ac */ /* 0x000e620008000800 */
[CC--:B----4-:R-:W-:Y:S01]  /*10320*/  IADD3 R6, P2, PT, R10.reuse, R2.reuse, RZ ;  /* 0x000000020a067210 */ /* 0x0d0fe20007f5e0ff */
[----:B------:R-:W-:Y:S01]  /*10330*/  VIADD R11, R10, UR5 ;  /* 0x000000050a0b7c36 */ /* 0x000fe20008000000 */
[----:B------:R-:W-:Y:S02]  /*10340*/  PRMT R12, R61, 0x9910, RZ ;  /* 0x000099103d0c7816 */ /* 0x000fe400000000ff */
[----:B0-----:R-:W-:Y:S02]  /*10350*/  LOP3.LUT R8, R0, 0x3b, RZ, 0xfc, !PT ;  /* 0x0000003b00087812 */ /* 0x001fe400078efcff */
[----:B------:R-:W-:Y:S01]  /*10360*/  LEA.HI.X.SX32 R7, R10, R3, 0x1, P2 ;  /* 0x000000030a077211 */ /* 0x000fe200010f0eff */
[----:B------:R-:W-:Y:S01]  /*10370*/  IMAD.MOV.U32 R10, RZ, RZ, R12 ;  /* 0x000000ffff0a7224 */ /* 0x000fe200078e000c */
[----:B-----5:R-:W-:Y:S01]  /*10380*/  ISETP.LT.AND P2, PT, R8, UR4, !P0 ;  /* 0x0000000408007c0c */ /* 0x020fe2000c741270 */
[----:B------:R-:W0:Y:S01]  /*10390*/  LDCU UR4, c[0x0][0x39c] ;  /* 0x00007380ff0477ac */ /* 0x000e220008000800 */
[----:B------:R-:W-:Y:S01]  /*103a0*/  LOP3.LUT R9, R0, 0x3c, RZ, 0xfc, !PT ;  /* 0x0000003c00097812 */ /* 0x000fe200078efcff */
[----:B------:R4:W-:Y:S01]  /*103b0*/  @P5 STG.E.U8 desc[UR26][R6.64], R61 ;  /* 0x0000003d06005986 */ /* 0x0009e2000c10111a */
[----:B------:R-:W-:-:S02]  /*103c0*/  IADD3 R8, P6, PT, R11, R2, RZ ;  /* 0x000000020b087210 */ /* 0x000fc40007fde0ff */
[----:B------:R-:W-:Y:S01]  /*103d0*/  ISETP.LT.AND P5, PT, R9, UR7, !P0 ;  /* 0x0000000709007c0c */ /* 0x000fe2000c7a1270 */
[----:B------:R-:W5:Y:S01]  /*103e0*/  LDCU UR7, c[0x0][0x39c] ;  /* 0x00007380ff0777ac */ /* 0x000f620008000800 */
[C---:B------:R-:W-:Y:S01]  /*103f0*/  LEA.HI.X.SX32 R9, R11.reuse, R3, 0x1, P6 ;  /* 0x000000030b097211 */ /* 0x040fe200030f0eff */
[----:B------:R-:W-:Y:S01]  /*10400*/  VIADD R11, R11, UR5 ;  /* 0x000000050b0b7c36 */ /* 0x000fe20008000000 */
[----:B--2---:R-:W-:Y:S02]  /*10410*/  SHF.R.S32.HI R13, RZ, 0x8, R10 ;  /* 0x00000008ff0d7819 */ /* 0x004fe4000001140a */
[----:B------:R-:W-:Y:S02]  /*10420*/  LOP3.LUT R5, R0, 0x3d, RZ, 0xfc, !PT ;  /* 0x0000003d00057812 */ /* 0x000fe400078efcff */
[----:B------:R-:W-:Y:S01]  /*10430*/  PRMT R10, R63, 0x9910, RZ ;  /* 0x000099103f0a7816 */ /* 0x000fe200000000ff */
[----:B------:R2:W-:Y:S01]  /*10440*/  @P4 STG.E.U8 desc[UR26][R8.64], R13 ;  /* 0x0000000d08004986 */ /* 0x0005e2000c10111a */
[----:B------:R-:W-:-:S02]  /*10450*/  IADD3 R4, P4, PT, R11, R2, RZ ;  /* 0x000000020b047210 */ /* 0x000fc40007f9e0ff */
[----:B-1----:R-:W-:Y:S01]  /*10460*/  ISETP.LT.AND P6, PT, R5, UR6, !P0 ;  /* 0x0000000605007c0c */ /* 0x002fe2000c7c1270 */
[----:B------:R-:W1:Y:S01]  /*10470*/  LDCU UR6, c[0x0][0x39c] ;  /* 0x00007380ff0677ac */ /* 0x000e620008000800 */
[CC--:B------:R-:W-:Y:S01]  /*10480*/  LEA.HI.X.SX32 R5, R11.reuse, R3.reuse, 0x1, P4 ;  /* 0x000000030b057211 */ /* 0x0c0fe200020f0eff */
[----:B------:R-:W-:Y:S01]  /*10490*/  VIADD R11, R11, UR5 ;  /* 0x000000050b0b7c36 */ /* 0x000fe20008000000 */
[C---:B----4-:R-:W-:Y:S02]  /*104a0*/  LOP3.LUT R7, R0.reuse, 0x3e, RZ, 0xfc, !PT ;  /* 0x0000003e00077812 */ /* 0x050fe400078efcff */
[----:B------:R-:W-:Y:S01]  /*104b0*/  LOP3.LUT R12, R0, 0x40, RZ, 0xfc, !PT ;  /* 0x00000040000c7812 */ /* 0x000fe200078efcff */
[----:B------:R4:W-:Y:S01]  /*104c0*/  @P3 STG.E.U8 desc[UR26][R4.64], R63 ;  /* 0x0000003f04003986 */ /* 0x0009e2000c10111a */
[----:B------:R-:W-:Y:S01]  /*104d0*/  IADD3 R6, P3, PT, R11, R2, RZ ;  /* 0x000000020b067210 */ /* 0x000fe20007f7e0ff */
[----:B--2---:R-:W-:Y:S01]  /*104e0*/  IMAD.MOV.U32 R8, RZ, RZ, R10 ;  /* 0x000000ffff087224 */ /* 0x004fe200078e000a */
[----:B0-----:R-:W-:Y:S01]  /*104f0*/  ISETP.LT.AND P4, PT, R7, UR4, !P0 ;  /* 0x0000000407007c0c */ /* 0x001fe2000c781270 */
[C---:B------:R-:W-:Y:S01]  /*10500*/  VIADD R10, R11.reuse, UR5 ;  /* 0x000000050b0a7c36 */ /* 0x040fe20008000000 */
[----:B------:R-:W-:Y:S01]  /*10510*/  LEA.HI.X.SX32 R7, R11, R3, 0x1, P3 ;  /* 0x000000030b077211 */ /* 0x000fe200018f0eff */
[----:B------:R-:W0:Y:S01]  /*10520*/  LDCU UR4, c[0x0][0x39c] ;  /* 0x00007380ff0477ac */ /* 0x000e220008000800 */
[----:B------:R-:W-:-:S02]  /*10530*/  SHF.R.S32.HI R11, RZ, 0x8, R8 ;  /* 0x00000008ff0b7819 */ /* 0x000fc40000011408 */
[----:B------:R-:W-:Y:S02]  /*10540*/  LOP3.LUT R9, R0, 0x3f, RZ, 0xfc, !PT ;  /* 0x0000003f00097812 */ /* 0x000fe400078efcff */
[CC--:B------:R-:W-:Y:S01]  /*10550*/  IADD3 R8, P3, PT, R10.reuse, R2.reuse, RZ ;  /* 0x000000020a087210 */ /* 0x0c0fe20007f7e0ff */
[----:B------:R2:W-:Y:S01]  /*10560*/  @P2 STG.E.U8 desc[UR26][R6.64], R11 ;  /* 0x0000000b06002986 */ /* 0x0005e2000c10111a */
[----:B-----5:R-:W-:Y:S01]  /*10570*/  ISETP.LT.AND P2, PT, R9, UR7, !P0 ;  /* 0x0000000709007c0c */ /* 0x020fe2000c741270 */
[----:B------:R-:W5:Y:S01]  /*10580*/  LDCU UR7, c[0x0][0x39c] ;  /* 0x00007380ff0777ac */ /* 0x000f620008000800 */
[CC--:B------:R-:W-:Y:S01]  /*10590*/  LEA.HI.X.SX32 R9, R10.reuse, R3.reuse, 0x1, P3 ;  /* 0x000000030a097211 */ /* 0x0c0fe200018f0eff */
[----:B------:R-:W-:Y:S01]  /*105a0*/  VIADD R10, R10, UR5 ;  /* 0x000000050a0a7c36 */ /* 0x000fe20008000000 */
[----:B------:R-:W-:Y:S02]  /*105b0*/  PRMT R13, R65, 0x9910, RZ ;  /* 0x00009910410d7816 */ /* 0x000fe400000000ff */
[----:B-1----:R-:W-:Y:S01]  /*105c0*/  ISETP.LT.AND P3, PT, R12, UR6, !P0 ;  /* 0x000000060c007c0c */ /* 0x002fe2000c761270 */
[----:B------:R1:W-:Y:S01]  /*105d0*/  @P5 STG.E.U8 desc[UR26][R8.64], R65 ;  /* 0x0000004108005986 */ /* 0x0003e2000c10111a */
[C---:B----4-:R-:W-:Y:S01]  /*105e0*/  IADD3 R4, P5, PT, R10.reuse, R2, RZ ;  /* 0x000000020a047210 */ /* 0x050fe20007fbe0ff */
[----:B------:R-:W4:Y:S01]  /*105f0*/  LDCU UR6, c[0x0][0x39c] ;  /* 0x00007380ff0677ac */ /* 0x000f220008000800 */
[----:B------:R-:W-:Y:S01]  /*10600*/  SHF.R.S32.HI R13, RZ, 0x8, R13 ;  /* 0x00000008ff0d7819 */ /* 0x000fe2000001140d */
[C---:B--2---:R-:W-:Y:S01]  /*10610*/  VIADD R11, R10.reuse, UR5 ;  /* 0x000000050a0b7c36 */ /* 0x044fe20008000000 */
[----:B------:R-:W-:-:S02]  /*10620*/  LEA.HI.X.SX32 R5, R10, R3, 0x1, P5 ;  /* 0x000000030a057211 */ /* 0x000fc400028f0eff */
[----:B------:R-:W-:Y:S02]  /*10630*/  LOP3.LUT R10, R0, 0x41, RZ, 0xfc, !PT ;  /* 0x00000041000a7812 */ /* 0x000fe400078efcff */
[C---:B------:R-:W-:Y:S01]  /*10640*/  IADD3 R6, P5, PT, R11.reuse, R2, RZ ;  /* 0x000000020b067210 */ /* 0x040fe20007fbe0ff */
[----:B------:R2:W-:Y:S01]  /*10650*/  @P6 STG.E.U8 desc[UR26][R4.64], R13 ;  /* 0x0000000d04006986 */ /* 0x0005e2000c10111a */
[----:B0-----:R-:W-:Y:S01]  /*10660*/  ISETP.LT.AND P6, PT, R10, UR4, !P0 ;  /* 0x000000040a007c0c */ /* 0x001fe2000c7c1270 */
[----:B------:R-:W0:Y:S01]  /*10670*/  LDCU UR4, c[0x0][0x39c] ;  /* 0x00007380ff0477ac */ /* 0x000e220008000800 */
[C---:B------:R-:W-:Y:S01]  /*10680*/  LEA.HI.X.SX32 R7, R11.reuse, R3, 0x1, P5 ;  /* 0x000000030b077211 */ /* 0x040fe200028f0eff */
[----:B------:R-:W-:Y:S01]  /*10690*/  VIADD R11, R11, UR5 ;  /* 0x000000050b0b7c36 */ /* 0x000fe20008000000 */
[----:B------:R-:W-:-:S03]  /*106a0*/  PRMT R12, R67, 0x9910, RZ ;  /* 0x00009910430c7816 */ /* 0x000fc600000000ff */
[----:B------:R0:W-:Y:S01]  /*106b0*/  @P4 STG.E.U8 desc[UR26][R6.64], R67 ;  /* 0x0000004306004986 */ /* 0x0001e2000c10111a */
[CC--:B-1----:R-:W-:Y:S01]  /*106c0*/  IADD3 R8, P4, PT, R11.reuse, R2.reuse, RZ ;  /* 0x000000020b087210 */ /* 0x0c2fe20007f9e0ff */
[C---:B------:R-:W-:Y:S01]  /*106d0*/  VIADD R10, R11.reuse, UR5 ;  /* 0x000000050b0a7c36 */ /* 0x040fe20008000000 */
[----:B--2---:R-:W-:Y:S02]  /*106e0*/  LOP3.LUT R5, R0, 0x43, RZ, 0xfc, !PT ;  /* 0x0000004300057812 */ /* 0x004fe400078efcff */
[-C--:B------:R-:W-:Y:S02]  /*106f0*/  LEA.HI.X.SX32 R9, R11, R3.reuse, 0x1, P4 ;  /* 0x000000030b097211 */ /* 0x080fe400020f0eff */
[----:B------:R-:W-:Y:S02]  /*10700*/  SHF.R.S32.HI R11, RZ, 0x8, R12 ;  /* 0x00000008ff0b7819 */ /* 0x000fe4000001140c */
[-C--:B------:R-:W-:Y:S02]  /*10710*/  IADD3 R4, P5, PT, R10, R2.reuse, RZ ;  /* 0x000000020a047210 */ /* 0x080fe40007fbe0ff */
[----:B0-----:R-:W-:Y:S01]  /*10720*/  LOP3.LUT R6, R0, 0x44, RZ, 0xfc, !PT ;  /* 0x0000004400067812 */ /* 0x001fe200078efcff */
[----:B------:R0:W-:Y:S01]  /*10730*/  @P2 STG.E.U8 desc[UR26][R8.64], R11 ;  /* 0x0000000b08002986 */ /* 0x0001e2000c10111a */
[----:B-----5:R-:W-:Y:S01]  /*10740*/  ISETP.LT.AND P2, PT, R5, UR7, !P0 ;  /* 0x0000000705007c0c */ /* 0x020fe2000c741270 */
[----:B------:R-:W1:Y:S01]  /*10750*/  LDCU UR7, c[0x0][0x39c] ;  /* 0x00007380ff0777ac */ /* 0x000e620008000800 */
[CC--:B------:R-:W-:Y:S01]  /*10760*/  LEA.HI.X.SX32 R5, R10.reuse, R3.reuse, 0x1, P5 ;  /* 0x000000030a057211 */ /* 0x0c0fe200028f0eff */
[----:B------:R-:W-:Y:S01]  /*10770*/  VIADD R10, R10, UR5 ;  /* 0x000000050a0a7c36 */ /* 0x000fe20008000000 */
[----:B------:R-:W-:Y:S01]  /*10780*/  ISETP.LT.AND P5, PT, R6, UR4, !P0 ;  /* 0x0000000406007c0c */ /* 0x000fe2000c7a1270 */
[----:B------:R-:W2:Y:S01]  /*10790*/  LDCU UR4, c[0x0][0x39c] ;  /* 0x00007380ff0477ac */ /* 0x000ea20008000800 */
[----:B----4-:R-:W-:Y:S01]  /*107a0*/  ISETP.LT.AND P4, PT, R14, UR6, !P0 ;  /* 0x000000060e007c0c */ /* 0x010fe2000c781270 */
[----:B------:R4:W-:Y:S01]  /*107b0*/  @P3 STG.E.U8 desc[UR26][R4.64], R69 ;  /* 0x0000004504003986 */ /* 0x0009e2000c10111a */
[C---:B------:R-:W-:Y:S01]  /*107c0*/  IADD3 R6, P3, PT, R10.reuse, R2, RZ ;  /* 0x000000020a067210 */ /* 0x040fe20007f7e0ff */
[----:B------:R-:W5:Y:S01]  /*107d0*/  LDCU UR6, c[0x0][0x39c] ;  /* 0x00007380ff0677ac */ /* 0x000f620008000800 */
[----:B------:R-:W-:Y:S01]  /*107e0*/  PRMT R13, R69, 0x9910, RZ ;  /* 0x00009910450d7816 */ /* 0x000fe200000000ff */
[C---:B0-----:R-:W-:Y:S01]  /*107f0*/  VIADD R11, R10.reuse, UR5 ;  /* 0x000000050a0b7c36 */ /* 0x041fe20008000000 */
[----:B------:R-:W-:-:S02]  /*10800*/  LEA.HI.X.SX32 R7, R10, R3, 0x1, P3 ;  /* 0x000000030a077211 */ /* 0x000fc400018f0eff */
[----:B------:R-:W-:Y:S02]  /*10810*/  SHF.R.S32.HI R13, RZ, 0x8, R13 ;  /* 0x00000008ff0d7819 */ /* 0x000fe4000001140d */
[-C--:B------:R-:W-:Y:S02]  /*10820*/  IADD3 R8, P3, PT, R11, R2.reuse, RZ ;  /* 0x000000020b087210 */ /* 0x080fe40007f7e0ff */
[----:B------:R-:W-:Y:S01]  /*10830*/  PRMT R10, R71, 0x9910, RZ ;  /* 0x00009910470a7816 */ /* 0x000fe200000000ff */
[----:B------:R0:W-:Y:S01]  /*10840*/  @P6 STG.E.U8 desc[UR26][R6.64], R13 ;  /* 0x0000000d06006986 */ /* 0x0001e2000c10111a */
[C---:B------:R-:W-:Y:S01]  /*10850*/  LEA.HI.X.SX32 R9, R11.reuse, R3, 0x1, P3 ;  /* 0x000000030b097211 */ /* 0x040fe200018f0eff */
[----:B------:R-:W-:Y:S01]  /*10860*/  VIADD R11, R11, UR5 ;  /* 0x000000050b0b7c36 */ /* 0x000fe20008000000 */
[C---:B----4-:R-:W-:Y:S02]  /*10870*/  LOP3.LUT R4, R0.reuse, 0x45, RZ, 0xfc, !PT ;  /* 0x0000004500047812 */ /* 0x050fe400078efcff */
[----:B------:R-:W-:Y:S01]  /*10880*/  LOP3.LUT R5, R0, 0x46, RZ, 0xfc, !PT ;  /* 0x0000004600057812 */ /* 0x000fe200078efcff */
[----:B------:R4:W-:Y:S01]  /*10890*/  @P4 STG.E.U8 desc[UR26][R8.64], R71 ;  /* 0x0000004708004986 */ /* 0x0009e2000c10111a */
[----:B--2---:R-:W-:Y:S01]  /*108a0*/  ISETP.LT.AND P3, PT, R4, UR4, !P0 ;  /* 0x0000000404007c0c */ /* 0x004fe2000c761270 */
[----:B------:R-:W2:Y:S01]  /*108b0*/  LDCU UR4, c[0x0][0x39c] ;  /* 0x00007380ff0477ac */ /* 0x000ea20008000800 */
[----:B------:R-:W-:-:S02]  /*108c0*/  IADD3 R4, P6, PT, R11, R2, RZ ;  /* 0x000000020b047210 */ /* 0x000fc40007fde0ff */
[----:B-----5:R-:W-:Y:S01]  /*108d0*/  ISETP.LT.AND P4, PT, R5, UR6, !P0 ;  /* 0x0000000605007c0c */ /* 0x020fe2000c781270 */
[----:B------:R-:W5:Y:S01]  /*108e0*/  LDCU UR6, c[0x0][0x39c] ;  /* 0x00007380ff0677ac */ /* 0x000f620008000800 */
[C---:B------:R-:W-:Y:S01]  /*108f0*/  LEA.HI.X.SX32 R5, R11.reuse, R3, 0x1, P6 ;  /* 0x000000030b057211 */ /* 0x040fe200030f0eff */
[----:B------:R-:W-:Y:S01]  /*10900*/  VIADD R11, R11, UR5 ;  /* 0x000000050b0b7c36 */ /* 0x000fe20008000000 */
[----:B0-----:R-:W-:Y:S02]  /*10910*/  SHF.R.S32.HI R13, RZ, 0x8, R10 ;  /* 0x00000008ff0d7819 */ /* 0x001fe4000001140a */
[----:B------:R-:W-:Y:S01]  /*10920*/  LOP3.LUT R12, R0, 0x47, RZ, 0xfc, !PT ;  /* 0x00000047000c7812 */ /* 0x000fe200078efcff */
[----:B------:R-:W-:Y:S01]  /*10930*/  VIADD R10, R11, UR5 ;  /* 0x000000050b0a7c36 */ /* 0x000fe20008000000 */
[----:B----4-:R-:W-:Y:S01]  /*10940*/  PRMT R9, R73, 0x9910, RZ ;  /* 0x0000991049097816 */ /* 0x010fe200000000ff */
[----:B------:R0:W-:Y:S01]  /*10950*/  @P2 STG.E.U8 desc[UR26][R4.64], R13 ;  /* 0x0000000d04002986 */ /* 0x0001e2000c10111a */
[----:B------:R-:W-:-:S02]  /*10960*/  IADD3 R6, P2, PT, R11, R2, RZ ;  /* 0x000000020b067210 */ /* 0x000fc40007f5e0ff */
[----:B-1----:R-:W-:Y:S01]  /*10970*/  ISETP.LT.AND P6, PT, R12, UR7, !P0 ;  /* 0x000000070c007c0c */ /* 0x002fe2000c7c1270 */
[----:B------:R-:W1:Y:S01]  /*10980*/  LDCU UR7, c[0x0][0x39c] ;  /* 0x00007380ff0777ac */ /* 0x000e620008000800 */
[-C--:B------:R-:W-:Y:S01]  /*10990*/  LEA.HI.X.SX32 R7, R11, R3.reuse, 0x1, P2 ;  /* 0x000000030b077211 */ /* 0x080fe200010f0eff */
[----:B------:R-:W-:Y:S01]  /*109a0*/  IMAD.MOV.U32 R11, RZ, RZ, R9 ;  /* 0x000000ffff0b7224 */ /* 0x000fe200078e0009 */
[----:B------:R-:W-:Y:S02]  /*109b0*/  IADD3 R8, P2, PT, R10, R2, RZ ;  /* 0x000000020a087210 */ /* 0x000fe40007f5e0ff */
[----:B------:R-:W-:Y:S01]  /*109c0*/  LOP3.LUT R12, R0, 0x48, RZ, 0xfc, !PT ;  /* 0x00000048000c7812 */ /* 0x000fe200078efcff */
[----:B------:R4:W-:Y:S01]  /*109d0*/  @P5 STG.E.U8 desc[UR26][R6.64], R73 ;  /* 0x0000004906005986 */ /* 0x0009e2000c10111a */
[C---:B------:R-:W-:Y:S01]  /*109e0*/  LEA.HI.X.SX32 R9, R10.reuse, R3, 0x1, P2 ;  /* 0x000000030a097211 */ /* 0x040fe200010f0eff */
[----:B------:R-:W-:Y:S01]  /*109f0*/  VIADD R10, R10, UR5 ;  /* 0x000000050a0a7c36 */ /* 0x000fe20008000000 */
[----:B------:R-:W-:-:S02]  /*10a00*/  SHF.R.S32.HI R11, RZ, 0x8, R11 ;  /* 0x00000008ff0b7819 */ /* 0x000fc4000001140b */
[----:B0-----:R-:W-:Y:S02]  /*10a10*/  LOP3.LUT R5, R0, 0x49, RZ, 0xfc, !PT ;  /* 0x0000004900057812 */ /* 0x001fe400078efcff */
[-C--:B------:R-:W-:Y:S01]  /*10a20*/  IADD3 R4, P5, PT, R10, R2.reuse, RZ ;  /* 0x000000020a047210 */ /* 0x080fe20007fbe0ff */
[----:B------:R0:W-:Y:S01]  /*10a30*/  @P3 STG.E.U8 desc[UR26][R8.64], R11 ;  /* 0x0000000b08003986 */ /* 0x0001e2000c10111a */
[----:B--2---:R-:W-:Y:S01]  /*10a40*/  ISETP.LT.AND P2, PT, R12, UR4, !P0 ;  /* 0x000000040c007c0c */ /* 0x004fe2000c741270 */
[----:B------:R-:W2:Y:S01]  /*10a50*/  LDCU UR4, c[0x0][0x39c] ;  /* 0x00007380ff0477ac */ /* 0x000ea20008000800 */
[----:B-----5:R-:W-:Y:S02]  /*10a60*/  ISETP.LT.AND P3, PT, R5, UR6, !P0 ;  /* 0x0000000605007c0c */ /* 0x020fe4000c761270 */
[C---:B------:R-:W-:Y:S01]  /*10a70*/  LEA.HI.X.SX32 R5, R10.reuse, R3, 0x1, P5 ;  /* 0x000000030a057211 */ /* 0x040fe200028f0eff */
[----:B------:R-:W-:Y:S01]  /*10a80*/  VIADD R10, R10, UR5 ;  /* 0x000000050a0a7c36 */ /* 0x000fe20008000000 */
[----:B------:R-:W-:Y:S01]  /*10a90*/  PRMT R13, R75, 0x9910, RZ ;  /* 0x000099104b0d7816 */ /* 0x000fe200000000ff */
[----:B------:R-:W5:Y:S01]  /*10aa0*/  LDCU UR6, c[0x0][0x39c] ;  /* 0x00007380ff0677ac */ /* 0x000f620008000800 */
[----:B------:R-:W-:Y:S01]  /*10ab0*/  LOP3.LUT R12, R0, 0x4a, RZ, 0xfc, !PT ;  /* 0x0000004a000c7812 */ /* 0x000fe200078efcff */
[----:B------:R1:W-:Y:S01]  /*10ac0*/  @P4 STG.E.U8 desc[UR26][R4.64], R75 ;  /* 0x0000004b04004986 */ /* 0x0003e2000c10111a */
[C---:B----4-:R-:W-:Y:S01]  /*10ad0*/  IADD3 R6, P4, PT, R10.reuse, R2, RZ ;  /* 0x000000020a067210 */ /* 0x050fe20007f9e0ff */
[----:B0-----:R-:W-:Y:S01]  /*10ae0*/  VIADD R11, R10, UR5 ;  /* 0x000000050a0b7c36 */ /* 0x001fe20008000000 */
[----:B------:R-:W-:-:S02]  /*10af0*/  SHF.R.S32.HI R13, RZ, 0x8, R13 ;  /* 0x00000008ff0d7819 */ /* 0x000fc4000001140d */
[-C--:B------:R-:W-:Y:S02]  /*10b00*/  LEA.HI.X.SX32 R7, R10, R3.reuse, 0x1, P4 ;  /* 0x000000030a077211 */ /* 0x080fe400020f0eff */
[CC--:B------:R-:W-:Y:S02]  /*10b10*/  IADD3 R8, P4, PT, R11.reuse, R2.reuse, RZ ;  /* 0x000000020b087210 */ /* 0x0c0fe40007f9e0ff */
[----:B------:R-:W-:Y:S01]  /*10b20*/  LOP3.LUT R10, R0, 0x4b, RZ, 0xfc, !PT ;  /* 0x0000004b000a7812 */ /* 0x000fe200078efcff */
[----:B------:R0:W-:Y:S01]  /*10b30*/  @P6 STG.E.U8 desc[UR26][R6.64], R13 ;  /* 0x0000000d06006986 */ /* 0x0001e2000c10111a */
[C---:B------:R-:W-:Y:S01]  /*10b40*/  LEA.HI.X.SX32 R9, R11.reuse, R3, 0x1, P4 ;  /* 0x000000030b097211 */ /* 0x040fe200020f0eff */
[----:B------:R-:W-:Y:S01]  /*10b50*/  VIADD R11, R11, UR5 ;  /* 0x000000050b0b7c36 */ /* 0x000fe20008000000 */
[----:B--2---:R-:W-:Y:S01]  /*10b60*/  ISETP.LT.AND P4, PT, R10, UR4, !P0 ;  /* 0x000000040a007c0c */ /* 0x004fe2000c781270 */
[----:B------:R-:W2:Y:S01]  /*10b70*/  LDCU UR4, c[0x0][0x39c] ;  /* 0x00007380ff0477ac */ /* 0x000ea20008000800 */
[----:B------:R-:W-:Y:S01]  /*10b80*/  PRMT R10, R77, 0x9910, RZ ;  /* 0x000099104d0a7816 */ /* 0x000fe200000000ff */
[----:B------:R4:W-:Y:S01]  /*10b90*/  @P2 STG.E.U8 desc[UR26][R8.64], R77 ;  /* 0x0000004d08002986 */ /* 0x0009e2000c10111a */
[----:B-1----:R-:W-:-:S02]  /*10ba0*/  IADD3 R4, P2, PT, R11, R2, RZ ;  /* 0x000000020b047210 */ /* 0x002fc40007f5e0ff */
[----:B------:R-:W-:Y:S01]  /*10bb0*/  ISETP.LT.AND P5, PT, R12, UR7, !P0 ;  /* 0x000000070c007c0c */ /* 0x000fe2000c7a1270 */
[----:B------:R-:W1:Y:S01]  /*10bc0*/  LDCU UR7, c[0x0][0x39c] ;  /* 0x00007380ff0777ac */ /* 0x000e620008000800 */
[C---:B------:R-:W-:Y:S01]  /*10bd0*/  LEA.HI.X.SX32 R5, R11.reuse, R3, 0x1, P2 ;  /* 0x000000030b057211 */ /* 0x040fe200010f0eff */
[----:B------:R-:W-:Y:S01]  /*10be0*/  VIADD R11, R11, UR5 ;  /* 0x000000050b0b7c36 */ /* 0x000fe20008000000 */
[----:B0-----:R-:W-:Y:S02]  /*10bf0*/  SHF.R.S32.HI R13, RZ, 0x8, R10 ;  /* 0x00000008ff0d7819 */ /* 0x001fe4000001140a */
[C---:B------:R-:W-:Y:S01]  /*10c00*/  LOP3.LUT R12, R0.reuse, 0x4c, RZ, 0xfc, !PT ;  /* 0x0000004c000c7812 */ /* 0x040fe200078efcff */
[C---:B------:R-:W-:Y:S01]  /*10c10*/  VIADD R10, R11.reuse, UR5 ;  /* 0x000000050b0a7c36 */ /* 0x040fe20008000000 */
[----:B------:R-:W-:Y:S01]  /*10c20*/  LOP3.LUT R14, R0, 0x54, RZ, 0xfc, !PT ;  /* 0x00000054000e7812 */ /* 0x000fe200078efcff */
[----:B------:R0:W-:Y:S01]  /*10c30*/  @P3 STG.E.U8 desc[UR26][R4.64], R13 ;  /* 0x0000000d04003986 */ /* 0x0001e2000c10111a */
[----:B-----5:R-:W-:Y:S01]  /*10c40*/  ISETP.LT.AND P2, PT, R12, UR6, !P0 ;  /* 0x000000060c007c0c */ /* 0x020fe2000c741270 */
[----:B------:R-:W5:Y:S01]  /*10c50*/  LDCU UR6, c[0x0][0x39c] ;  /* 0x00007380ff0677ac */ /* 0x000f620008000800 */
[----:B------:R-:W-:-:S02]  /*10c60*/  IADD3 R6, P3, PT, R11, R2, RZ ;  /* 0x000000020b067210 */ /* 0x000fc40007f7e0ff */
[----:B------:R-:W-:Y:S02]  /*10c70*/  PRMT R12, R79, 0x9910, RZ ;  /* 0x000099104f0c7816 */ /* 0x000fe400000000ff */
[----:B----4-:R-:W-:Y:S02]  /*10c80*/  LOP3.LUT R8, R0, 0x4d, RZ, 0xfc, !PT ;  /* 0x0000004d00087812 */ /* 0x010fe400078efcff */
[----:B------:R-:W-:Y:S01]  /*10c90*/  LEA.HI.X.SX32 R7, R11, R3, 0x1, P3 ;  /* 0x000000030b077211 */ /* 0x000fe200018f0eff */
[----:B------:R-:W-:Y:S01]  /*10ca0*/  IMAD.MOV.U32 R11, RZ, RZ, R12 ;  /* 0x000000ffff0b7224 */ /* 0x000fe200078e000c */
[----:B--2---:R-:W-:Y:S01]  /*10cb0*/  ISETP.LT.AND P3, PT, R8, UR4, !P0 ;  /* 0x0000000408007c0c */ /* 0x004fe2000c761270 */
[----:B------:R-:W2:Y:S01]  /*10cc0*/  LDCU UR4, c[0x0][0x39c] ;  /* 0x00007380ff0477ac */ /* 0x000ea20008000800 */
[----:B------:R-:W-:Y:S01]  /*10cd0*/  LOP3.LUT R9, R0, 0x4e, RZ, 0xfc, !PT ;  /* 0x0000004e00097812 */ /* 0x000fe200078efcff */
[----:B------:R4:W-:Y:S01]  /*10ce0*/  @P5 STG.E.U8 desc[UR26][R6.64], R79 ;  /* 0x0000004f06005986 */ /* 0x0009e2000c10111a */
[----:B------:R-:W-:-:S02]  /*10cf0*/  IADD3 R8, P6, PT, R10, R2, RZ ;  /* 0x000000020a087210 */ /* 0x000fc40007fde0ff */
[----:B-1----:R-:W-:Y:S01]  /*10d00*/  ISETP.LT.AND P5, PT, R9, UR7, !P0 ;  /* 0x0000000709007c0c */ /* 0x002fe2000c7a1270 */
[----:B------:R-:W1:Y:S01]  /*10d10*/  LDCU UR7, c[0x0][0x39c] ;  /* 0x00007380ff0777ac */ /* 0x000e620008000800 */
[C---:B------:R-:W-:Y:S01]  /*10d20*/  LEA.HI.X.SX32 R9, R10.reuse, R3, 0x1, P6 ;  /* 0x000000030a097211 */ /* 0x040fe200030f0eff */
[----:B------:R-:W-:Y:S01]  /*10d30*/  VIADD R10, R10, UR5 ;  /* 0x000000050a0a7c36 */ /* 0x000fe20008000000 */
[----:B------:R-:W-:Y:S02]  /*10d40*/  SHF.R.S32.HI R11, RZ, 0x8, R11 ;  /* 0x00000008ff0b7819 */ /* 0x000fe4000001140b */
[----:B0-----:R-:W-:Y:S02]  /*10d50*/  LOP3.LUT R5, R0, 0x4f, RZ, 0xfc, !PT ;  /* 0x0000004f00057812 */ /* 0x001fe400078efcff */
[----:B------:R-:W-:Y:S01]  /*10d60*/  PRMT R13, R81, 0x9910, RZ ;  /* 0x00009910510d7816 */ /* 0x000fe200000000ff */
[----:B------:R0:W-:Y:S01]  /*10d70*/  @P4 STG.E.U8 desc[UR26][R8.64], R11 ;  /* 0x0000000b08004986 */ /* 0x0001e2000c10111a */
[----:B------:R-:W-:-:S02]  /*10d80*/  IADD3 R4, P4, PT, R10, R2, RZ ;  /* 0x000000020a047210 */ /* 0x000fc40007f9e0ff */
[----:B-----5:R-:W-:Y:S01]  /*10d90*/  ISETP.LT.AND P6, PT, R5, UR6, !P0 ;  /* 0x0000000605007c0c */ /* 0x020fe2000c7c1270 */
[----:B------:R-:W5:Y:S01]  /*10da0*/  LDCU UR6, c[0x0][0x39c] ;  /* 0x00007380ff0677ac */ /* 0x000f620008000800 */
[CC--:B------:R-:W-:Y:S01]  /*10db0*/  LEA.HI.X.SX32 R5, R10.reuse, R3.reuse, 0x1, P4 ;  /* 0x000000030a057211 */ /* 0x0c0fe200020f0eff */
[----:B------:R-:W-:Y:S01]  /*10dc0*/  VIADD R10, R10, UR5 ;  /* 0x000000050a0a7c36 */ /* 0x000fe20008000000 */
[----:B----4-:R-:W-:Y:S02]  /*10dd0*/  LOP3.LUT R7, R0, 0x50, RZ, 0xfc, !PT ;  /* 0x0000005000077812 */ /* 0x010fe400078efcff */
[----:B------:R-:W-:Y:S01]  /*10de0*/  SHF.R.S32.HI R13, RZ, 0x8, R13 ;  /* 0x00000008ff0d7819 */ /* 0x000fe2000001140d */
[----:B------:R4:W-:Y:S01]  /*10df0*/  @P2 STG.E.U8 desc[UR26][R4.64], R81 ;  /* 0x0000005104002986 */ /* 0x0009e2000c10111a */
[C---:B------:R-:W-:Y:S01]  /*10e00*/  IADD3 R6, P2, PT, R10.reuse, R2, RZ ;  /* 0x000000020a067210 */ /* 0x040fe20007f5e0ff */
[C---:B0-----:R-:W-:Y:S01]  /*10e10*/  VIADD R11, R10.reuse, UR5 ;  /* 0x000000050a0b7c36 */ /* 0x041fe20008000000 */
[----:B--2---:R-:W-:Y:S01]  /*10e20*/  ISETP.LT.AND P4, PT, R7, UR4, !P0 ;  /* 0x0000000407007c0c */ /* 0x004fe2000c781270 */
[----:B------:R-:W0:Y:S01]  /*10e30*/  LDCU UR4, c[0x0][0x39c] ;  /* 0x00007380ff0477ac */ /* 0x000e220008000800 */
[----:B------:R-:W-:-:S02]  /*10e40*/  LEA.HI.X.SX32 R7, R10, R3, 0x1, P2 ;  /* 0x000000030a077211 */ /* 0x000fc400010f0eff */
[C---:B------:R-:W-:Y:S02]  /*10e50*/  LOP3.LUT R9, R0.reuse, 0x51, RZ, 0xfc, !PT ;  /* 0x0000005100097812 */ /* 0x040fe400078efcff */
[-C--:B------:R-:W-:Y:S01]  /*10e60*/  IADD3 R8, P2, PT, R11, R2.reuse, RZ ;  /* 0x000000020b087210 */ /* 0x080fe20007f5e0ff */
[----:B------:R2:W-:Y:S01]  /*10e70*/  @P3 STG.E.U8 desc[UR26][R6.64], R13 ;  /* 0x0000000d06003986 */ /* 0x0005e2000c10111a */
[----:B-1----:R-:W-:Y:S01]  /*10e80*/  ISETP.LT.AND P3, PT, R9, UR7, !P0 ;  /* 0x0000000709007c0c */ /* 0x002fe2000c761270 */
[----:B------:R-:W1:Y:S01]  /*10e90*/  LDCU UR7, c[0x0][0x39c] ;  /* 0x00007380ff0777ac */ /* 0x000e620008000800 */
[C---:B------:R-:W-:Y:S01]  /*10ea0*/  LEA.HI.X.SX32 R9, R11.reuse, R3, 0x1, P2 ;  /* 0x000000030b097211 */ /* 0x040fe200010f0eff */
[----:B------:R-:W-:Y:S01]  /*10eb0*/  VIADD R11, R11, UR5 ;  /* 0x000000050b0b7c36 */ /* 0x000fe20008000000 */
[----:B----4-:R-:W-:Y:S02]  /*10ec0*/  PRMT R5, R83, 0x9910, RZ ;  /* 0x0000991053057816 */ /* 0x010fe400000000ff */
[----:B------:R-:W-:Y:S01]  /*10ed0*/  LOP3.LUT R10, R0, 0x52, RZ, 0xfc, !PT ;  /* 0x00000052000a7812 */ /* 0x000fe200078efcff */
[----:B------:R4:W-:Y:S01]  /*10ee0*/  @P5 STG.E.U8 desc[UR26][R8.64], R83 ;  /* 0x0000005308005986 */ /* 0x0009e2000c10111a */
[----:B------:R-:W-:-:S02]  /*10ef0*/  IADD3 R4, P5, PT, R11, R2, RZ ;  /* 0x000000020b047210 */ /* 0x000fc40007fbe0ff */
[----:B-----5:R-:W-:Y:S01]  /*10f00*/  ISETP.LT.AND P2, PT, R10, UR6, !P0 ;  /* 0x000000060a007c0c */ /* 0x020fe2000c741270 */
[----:B--2---:R-:W-:Y:S01]  /*10f10*/  IMAD.MOV.U32 R13, RZ, RZ, R5 ;  /* 0x000000ffff0d7224 */ /* 0x004fe200078e0005 */
[CC--:B------:R-:W-:Y:S01]  /*10f20*/  LEA.HI.X.SX32 R5, R11.reuse, R3.reuse, 0x1, P5 ;  /* 0x000000030b057211 */ /* 0x0c0fe200028f0eff */
[----:B------:R-:W-:Y:S01]  /*10f30*/  VIADD R10, R11, UR5 ;  /* 0x000000050b0a7c36 */ /* 0x000fe20008000000 */
[----:B------:R-:W-:Y:S01]  /*10f40*/  LOP3.LUT R11, R0, 0x53, RZ, 0xfc, !PT ;  /* 0x00000053000b7812 */ /* 0x000fe200078efcff */
[----:B------:R-:W2:Y:S01]  /*10f50*/  LDCU UR6, c[0x0][0x39c] ;  /* 0x00007380ff0677ac */ /* 0x000ea20008000800 */
        /* <DEDUP_REMOVED lines=11> */
[----:B-----5:R-:W-:Y:S02]  /*11010*/  SHF.R.S32.HI R13, RZ, 0x8, R12 ;  /* 0x00000008ff0d7819 */ /* 0x020fe4000001140c */
[----:B------:R-:W-:Y:S02]  /*11020*/  LEA.HI.X.SX32 R9, R10, R3, 0x1, P4 ;  /* 0x000000030a097211 */ /* 0x000fe400020f0eff */
[C---:B------:R-:W-:Y:S02]  /*11030*/  LOP3.LUT R5, R0.reuse, 0x55, RZ, 0xfc, !PT ;  /* 0x0000005500057812 */ /* 0x040fe400078efcff */
[----:B------:R-:W-:Y:S01]  /*11040*/  IADD3 R4, P5, PT, R11, R2, RZ ;  /* 0x000000020b047210 */ /* 0x000fe20007fbe0ff */
[----:B------:R4:W-:Y:S01]  /*11050*/  @P3 STG.E.U8 desc[UR26][R8.64], R13 ;  /* 0x0000000d08003986 */ /* 0x0009e2000c10111a */
[----:B0-----:R-:W-:-:S02]  /*11060*/  LOP3.LUT R6, R0, 0x56, RZ, 0xfc, !PT ;  /* 0x0000005600067812 */ /* 0x001fc400078efcff */
[----:B-1----:R-:W-:Y:S01]  /*11070*/  ISETP.LT.AND P3, PT, R5, UR7, !P0 ;  /* 0x0000000705007c0c */ /* 0x002fe2000c761270 */
[----:B------:R-:W0:Y:S01]  /*11080*/  LDCU UR7, c[0x0][0x39c] ;  /* 0x00007380ff0777ac */ /* 0x000e220008000800 */
[CC--:B------:R-:W-:Y:S01]  /*11090*/  LEA.HI.X.SX32 R5, R11.reuse, R3.reuse, 0x1, P5 ;  /* 0x000000030b057211 */ /* 0x0c0fe200028f0eff */
[----:B------:R-:W-:Y:S01]  /*110a0*/  VIADD R11, R11, UR5 ;  /* 0x000000050b0b7c36 */ /* 0x000fe20008000000 */
[----:B------:R-:W-:Y:S01]  /*110b0*/  ISETP.LT.AND P5, PT, R6, UR4, !P0 ;  /* 0x0000000406007c0c */ /* 0x000fe2000c7a1270 */
[----:B------:R-:W1:Y:S01]  /*110c0*/  LDCU UR4, c[0x0][0x39c] ;  /* 0x00007380ff0477ac */ /* 0x000e620008000800 */
[----:B------:R-:W-:Y:S01]  /*110d0*/  PRMT R7, R87, 0x9910, RZ ;  /* 0x0000991057077816 */ /* 0x000fe200000000ff */
[----:B------:R5:W-:Y:S01]  /*110e0*/  @P2 STG.E.U8 desc[UR26][R4.64], R87 ;  /* 0x0000005704002986 */ /* 0x000be2000c10111a */
[----:B--2---:R-:W-:Y:S01]  /*110f0*/  ISETP.LT.AND P4, PT, R14, UR6, !P0 ;  /* 0x000000060e007c0c */ /* 0x004fe2000c781270 */
[----:B------:R-:W2:Y:S01]  /*11100*/  LDCU UR6, c[0x0][0x39c] ;  /* 0x00007380ff0677ac */ /* 0x000ea20008000800 */
[C---:B------:R-:W-:Y:S01]  /*11110*/  IADD3 R6, P2, PT, R11.reuse, R2, RZ ;  /* 0x000000020b067210 */ /* 0x040fe20007f5e0ff */
[----:B------:R-:W-:Y:S01]  /*11120*/  VIADD R10, R11, UR5 ;  /* 0x000000050b0a7c36 */ /* 0x000fe20008000000 */
[----:B----4-:R-:W-:Y:S01]  /*11130*/  PRMT R13, R89, 0x9910, RZ ;  /* 0x00009910590d7816 */ /* 0x010fe200000000ff */
        /* <DEDUP_REMOVED lines=9> */
[----:B-1----:R-:W-:Y:S01]  /*111d0*/  ISETP.LT.AND P2, PT, R4, UR4, !P0 ;  /* 0x0000000404007c0c */ /* 0x002fe2000c741270 */
[----:B------:R1:W-:Y:S01]  /*111e0*/  @P4 STG.E.U8 desc[UR26][R8.64], R89 ;  /* 0x0000005908004986 */ /* 0x0003e2000c10111a */
[----:B------:R-:W-:Y:S01]  /*111f0*/  IADD3 R4, P6, PT, R10, R2, RZ ;  /* 0x000000020a047210 */ /* 0x000fe20007fde0ff */
[----:B------:R-:W5:Y:S01]  /*11200*/  LDCU UR4, c[0x0][0x39c] ;  /* 0x00007380ff0477ac */ /* 0x000f620008000800 */
[----:B--2---:R-:W-:-:S02]  /*11210*/  ISETP.LT.AND P4, PT, R5, UR6, !P0 ;  /* 0x0000000605007c0c */ /* 0x004fc4000c781270 */
[C---:B------:R-:W-:Y:S01]  /*11220*/  LEA.HI.X.SX32 R5, R10.reuse, R3, 0x1, P6 ;  /* 0x000000030a057211 */ /* 0x040fe200030f0eff */
[----:B------:R-:W-:Y:S01]  /*11230*/  VIADD R10, R10, UR5 ;  /* 0x000000050a0a7c36 */ /* 0x000fe20008000000 */
[----:B------:R-:W-:Y:S01]  /*11240*/  SHF.R.S32.HI R13, RZ, 0x8, R13 ;  /* 0x00000008ff0d7819 */ /* 0x000fe2000001140d */
[----:B------:R-:W2:Y:S01]  /*11250*/  LDCU UR6, c[0x0][0x39c] ;  /* 0x00007380ff0677ac */ /* 0x000ea20008000800 */
[----:B------:R-:W-:Y:S01]  /*11260*/  LOP3.LUT R12, R0, 0x59, RZ, 0xfc, !PT ;  /* 0x00000059000c7812 */ /* 0x000fe200078efcff */
[----:B----4-:R-:W-:Y:S01]  /*11270*/  VIADD R11, R10, UR5 ;  /* 0x000000050a0b7c36 */ /* 0x010fe20008000000 */
[----:B------:R-:W-:Y:S01]  /*11280*/  LOP3.LUT R14, R0, 0x66, RZ, 0xfc, !PT ;  /* 0x00000066000e7812 */ /* 0x000fe200078efcff */
[----:B------:R4:W-:Y:S01]  /*11290*/  @P3 STG.E.U8 desc[UR26][R4.64], R13 ;  /* 0x0000000d04003986 */ /* 0x0009e2000c10111a */
[----:B------:R-:W-:Y:S02]  /*112a0*/  IADD3 R6, P3, PT, R10, R2, RZ ;  /* 0x000000020a067210 */ /* 0x000fe40007f7e0ff */
[----:B-1----:R-:W-:-:S02]  /*112b0*/  PRMT R9, R91, 0x9910, RZ ;  /* 0x000099105b097816 */ /* 0x002fc400000000ff */
[-C--:B------:R-:W-:Y:S02]  /*112c0*/  LEA.HI.X.SX32 R7, R10, R3.reuse, 0x1, P3 ;  /* 0x000000030a077211 */ /* 0x080fe400018f0eff */
[C---:B------:R-:W-:Y:S01]  /*112d0*/  IADD3 R8, P3, PT, R11.reuse, R2, RZ ;  /* 0x000000020b087210 */ /* 0x040fe20007f7e0ff */
[----:B------:R-:W-:Y:S01]  /*112e0*/  IMAD.MOV.U32 R10, RZ, RZ, R9 ;  /* 0x000000ffff0a7224 */ /* 0x000fe200078e0009 */
[----:B0-----:R-:W-:Y:S01]  /*112f0*/  ISETP.LT.AND P6, PT, R12, UR7, !P0 ;  /* 0x000000070c007c0c */ /* 0x001fe2000c7c1270 */
[----:B------:R-:W0:Y:S01]  /*11300*/  LDCU UR7, c[0x0][0x39c] ;  /* 0x00007380ff0777ac */ /* 0x000e220008000800 */
[C---:B------:R-:W-:Y:S01]  /*11310*/  LEA.HI.X.SX32 R9, R11.reuse, R3, 0x1, P3 ;  /* 0x000000030b097211 */ /* 0x040fe200018f0eff */
[----:B------:R-:W-:Y:S01]  /*11320*/  VIADD R11, R11, UR5 ;  /* 0x000000050b0b7c36 */ /* 0x000fe20008000000 */
[----:B----4-:R-:W-:Y:S01]  /*11330*/  SHF.R.S32.HI R13, RZ, 0x8, R10 ;  /* 0x00000008ff0d7819 */ /* 0x010fe2000001140a */
[----:B------:R1:W-:Y:S01]  /*11340*/  @P5 STG.E.U8 desc[UR26][R6.64], R91 ;  /* 0x0000005b06005986 */ /* 0x0003e2000c10111a */
[----:B------:R-:W-:-:S02]  /*11350*/  LOP3.LUT R5, R0, 0x5b, RZ, 0xfc, !PT ;  /* 0x0000005b00057812 */ /* 0x000fc400078efcff */
[----:B------:R-:W-:Y:S01]  /*11360*/  LOP3.LUT R12, R0, 0x5a, RZ, 0xfc, !PT ;  /* 0x0000005a000c7812 */ /* 0x000fe200078efcff */
[----:B------:R4:W-:Y:S01]  /*11370*/  @P2 STG.E.U8 desc[UR26][R8.64], R13 ;  /* 0x0000000d08002986 */ /* 0x0009e2000c10111a */
[----:B------:R-:W-:Y:S02]  /*11380*/  IADD3 R4, P5, PT, R11, R2, RZ ;  /* 0x000000020b047210 */ /* 0x000fe40007fbe0ff */
[----:B--2---:R-:W-:Y:S01]  /*11390*/  ISETP.LT.AND P2, PT, R5, UR6, !P0 ;  /* 0x0000000605007c0c */ /* 0x004fe2000c741270 */
[----:B------:R-:W2:Y:S01]  /*113a0*/  LDCU UR6, c[0x0][0x39c] ;  /* 0x00007380ff0677ac */ /* 0x000ea20008000800 */
[----:B-----5:R-:W-:Y:S02]  /*113b0*/  ISETP.LT.AND P3, PT, R12, UR4, !P0 ;  /* 0x000000040c007c0c */ /* 0x020fe4000c761270 */
[C---:B------:R-:W-:Y:S01]  /*113c0*/  LEA.HI.X.SX32 R5, R11.reuse, R3, 0x1, P5 ;  /* 0x000000030b057211 */ /* 0x040fe200028f0eff */
[----:B------:R-:W5:Y:S01]  /*113d0*/  LDCU UR4, c[0x0][0x39c] ;  /* 0x00007380ff0477ac */ /* 0x000f620008000800 */
[----:B------:R-:W-:Y:S01]  /*113e0*/  VIADD R11, R11, UR5 ;  /* 0x000000050b0b7c36 */ /* 0x000fe20008000000 */
[----:B-1----:R-:W-:-:S02]  /*113f0*/  PRMT R7, R93, 0x9910, RZ ;  /* 0x000099105d077816 */ /* 0x002fc400000000ff */
        /* <DEDUP_REMOVED lines=18> */
[----:B-1----:R-:W-:Y:S02]  /*11520*/  IADD3 R4, P3, PT, R10, R2, RZ ;  /* 0x000000020a047210 */ /* 0x002fe40007f7e0ff */
[----:B------:R-:W-:-:S02]  /*11530*/  SHF.R.S32.HI R13, RZ, 0x8, R13 ;  /* 0x00000008ff0d7819 */ /* 0x000fc4000001140d */
[C---:B------:R-:W-:Y:S01]  /*11540*/  LEA.HI.X.SX32 R5, R10.reuse, R3, 0x1, P3 ;  /* 0x000000030a057211 */ /* 0x040fe200018f0eff */
[----:B------:R-:W-:Y:S01]  /*11550*/  VIADD R10, R10, UR5 ;  /* 0x000000050a0a7c36 */ /* 0x000fe20008000000 */
[----:B------:R-:W-:-:S03]  /*11560*/  LOP3.LUT R12, R0, 0x5e, RZ, 0xfc, !PT ;  /* 0x0000005e000c7812 */ /* 0x000fc600078efcff */
[----:B------:R1:W-:Y:S01]  /*11570*/  @P2 STG.E.U8 desc[UR26][R4.64], R13 ;  /* 0x0000000d04002986 */ /* 0x0003e2000c10111a */
[----:B--2---:R-:W-:Y:S01]  /*11580*/  ISETP.LT.AND P3, PT, R12, UR6, !P0 ;  /* 0x000000060c007c0c */ /* 0x004fe2000c761270 */
[----:B------:R-:W2:Y:S01]  /*11590*/  LDCU UR6, c[0x0][0x39c] ;  /* 0x00007380ff0677ac */ /* 0x000ea20008000800 */
        /* <DEDUP_REMOVED lines=15> */
[----:B-1----:R-:W-:Y:S02]  /*11690*/  SHF.R.S32.HI R13, RZ, 0x8, R10 ;  /* 0x00000008ff0d7819 */ /* 0x002fe4000001140a */
[----:B------:R-:W-:Y:S02]  /*116a0*/  LOP3.LUT R5, R0, 0x61, RZ, 0xfc, !PT ;  /* 0x0000006100057812 */ /* 0x000fe400078efcff */
[----:B------:R-:W-:Y:S01]  /*116b0*/  PRMT R10, R99, 0x9910, RZ ;  /* 0x00009910630a7816 */ /* 0x000fe200000000ff */
[----:B------:R1:W-:Y:S01]  /*116c0*/  @P4 STG.E.U8 desc[UR26][R8.64], R13 ;  /* 0x0000000d08004986 */ /* 0x0003e2000c10111a */
[----:B------:R-:W-:-:S02]  /*116d0*/  IADD3 R4, P4, PT, R11, R2, RZ ;  /* 0x000000020b047210 */ /* 0x000fc40007f9e0ff */
[----:B--2---:R-:W-:Y:S01]  /*116e0*/  ISETP.LT.AND P6, PT, R5, UR6, !P0 ;  /* 0x0000000605007c0c */ /* 0x004fe2000c7c1270 */
[----:B------:R-:W2:Y:S01]  /*116f0*/  LDCU UR6, c[0x0][0x39c] ;  /* 0x00007380ff0677ac */ /* 0x000ea20008000800 */
[CC--:B------:R-:W-:Y:S01]  /*11700*/  LEA.HI.X.SX32 R5, R11.reuse, R3.reuse, 0x1, P4 ;  /* 0x000000030b057211 */ /* 0x0c0fe200020f0eff */
[----:B------:R-:W-:Y:S01]  /*11710*/  VIADD R11, R11, UR5 ;  /* 0x000000050b0b7c36 */ /* 0x000fe20008000000 */
[C---:B----4-:R-:W-:Y:S02]  /*11720*/  LOP3.LUT R7, R0.reuse, 0x62, RZ, 0xfc, !PT ;  /* 0x0000006200077812 */ /* 0x050fe400078efcff */
[----:B------:R-:W-:Y:S01]  /*11730*/  LOP3.LUT R12, R0, 0x64, RZ, 0xfc, !PT ;  /* 0x00000064000c7812 */ /* 0x000fe200078efcff */
[----:B------:R4:W-:Y:S01]  /*11740*/  @P3 STG.E.U8 desc[UR26][R4.64], R99 ;  /* 0x0000006304003986 */ /* 0x0009e2000c10111a */
[----:B------:R-:W-:Y:S01]  /*11750*/  IADD3 R6, P4, PT, R11, R2, RZ ;  /* 0x000000020b067210 */ /* 0x000fe20007f9e0ff */
[----:B-1----:R-:W-:Y:S01]  /*11760*/  IMAD.MOV.U32 R8, RZ, RZ, R10 ;  /* 0x000000ffff087224 */ /* 0x002fe200078e000a */
        /* <DEDUP_REMOVED lines=13> */
[----:B--2---:R-:W-:Y:S01]  /*11840*/  ISETP.LT.AND P4, PT, R12, UR6, !P0 ;  /* 0x000000060c007c0c */ /* 0x004fe2000c781270 */
[----:B------:R2:W-:Y:S01]  /*11850*/  @P5 STG.E.U8 desc[UR26][R8.64], R101 ;  /* 0x0000006508005986 */ /* 0x0005e2000c10111a */
[C---:B----4-:R-:W-:Y:S01]  /*11860*/  IADD3 R4, P5, PT, R10.reuse, R2, RZ ;  /* 0x000000020a047210 */ /* 0x050fe20007fbe0ff */
[----:B------:R-:W4:Y:S01]  /*11870*/  LDCU UR6, c[0x0][0x39c] ;  /* 0x00007380ff0677ac */ /* 0x000f220008000800 */
[----:B------:R-:W-:Y:S01]  /*11880*/  SHF.R.S32.HI R13, RZ, 0x8, R13 ;  /* 0x00000008ff0d7819 */ /* 0x000fe2000001140d */
[C---:B-1----:R-:W-:Y:S01]  /*11890*/  VIADD R11, R10.reuse, UR5 ;  /* 0x000000050a0b7c36 */ /* 0x042fe20008000000 */
        /* <DEDUP_REMOVED lines=10> */
[CC--:B--2---:R-:W-:Y:S01]  /*11940*/  IADD3 R8, P3, PT, R11.reuse, R2.reuse, RZ ;  /* 0x000000020b087210 */ /* 0x0c4fe20007f7e0ff */
[C---:B------:R-:W-:Y:S01]  /*11950*/  VIADD R10, R11.reuse, UR5 ;  /* 0x000000050b0a7c36 */ /* 0x040fe20008000000 */
[----:B-1----:R-:W-:Y:S02]  /*11960*/  LOP3.LUT R5, R0, 0x67, RZ, 0xfc, !PT ;  /* 0x0000006700057812 */ /* 0x002fe400078efcff */
        /* <DEDUP_REMOVED lines=51> */
[----:B--2---:R-:W-:Y:S01]  /*11ca0*/  ISETP.LT.AND P2, PT, R12, UR4, !P0 ;  /* 0x000000040c007c0c */ /* 0x004fe2000c741270 */
[----:B------:R0:W-:Y:S01]  /*11cb0*/  @P4 STG.E.U8 desc[UR26][R8.64], R11 ;  /* 0x0000000b08004986 */ /* 0x0001e2000c10111a */
[CC--:B------:R-:W-:Y:S01]  /*11cc0*/  IADD3 R4, P4, PT, R10.reuse, R2.reuse, RZ ;  /* 0x000000020a047210 */ /* 0x0c0fe20007f9e0ff */
        /* <DEDUP_REMOVED lines=82> */
[-C--:B------:R-:W-:Y:S02]  /*121f0*/  IADD3 R6, P4, PT, R10, R2.reuse, RZ ;  /* 0x000000020a067210 */ /* 0x080fe40007f9e0ff */
        /* <DEDUP_REMOVED lines=8> */
[----:B----4-:R-:W-:-:S02]  /*12280*/  IADD3 R8, P2, PT, R10, R2, RZ ;  /* 0x000000020a087210 */ /* 0x010fc40007f5e0ff */
[----:B-1----:R-:W-:Y:S02]  /*12290*/  ISETP.LT.AND P6, PT, R13, UR7, !P0 ;  /* 0x000000070d007c0c */ /* 0x002fe4000c7c1270 */
[C---:B------:R-:W-:Y:S01]  /*122a0*/  LEA.HI.X.SX32 R9, R10.reuse, R3, 0x1, P2 ;  /* 0x000000030a097211 */ /* 0x040fe200010f0eff */
[----:B------:R-:W-:Y:S01]  /*122b0*/  VIADD R10, R10, UR5 ;  /* 0x000000050a0a7c36 */ /* 0x000fe20008000000 */
[----:B-----5:R-:W-:Y:S02]  /*122c0*/  SHF.R.S32.HI R11, RZ, 0x8, R12 ;  /* 0x00000008ff0b7819 */ /* 0x020fe4000001140c */
[----:B--2---:R-:W-:Y:S01]  /*122d0*/  ISETP.LT.AND P2, PT, R14, UR6, !P0 ;  /* 0x000000060e007c0c */ /* 0x004fe2000c741270 */
[----:B------:R-:W1:Y:S01]  /*122e0*/  LDCU UR6, c[0x0][0x39c] ;  /* 0x00007380ff0677ac */ /* 0x000e620008000800 */
[----:B------:R-:W-:Y:S01]  /*122f0*/  PRMT R13, R123, 0x9910, RZ ;  /* 0x000099107b0d7816 */ /* 0x000fe200000000ff */
[----:B------:R2:W-:Y:S01]  /*12300*/  @P5 STG.E.U8 desc[UR26][R8.64], R11 ;  /* 0x0000000b08005986 */ /* 0x0005e2000c10111a */
[----:B------:R-:W-:-:S02]  /*12310*/  IADD3 R4, P5, PT, R10, R2, RZ ;  /* 0x000000020a047210 */ /* 0x000fc40007fbe0ff */
[----:B---3--:R-:W-:Y:S02]  /*12320*/  LOP3.LUT R6, R0, 0x7a, RZ, 0xfc, !PT ;  /* 0x0000007a00067812 */ /* 0x008fe400078efcff */
[C---:B------:R-:W-:Y:S01]  /*12330*/  LEA.HI.X.SX32 R5, R10.reuse, R3, 0x1, P5 ;  /* 0x000000030a057211 */ /* 0x040fe200028f0eff */
[----:B------:R-:W-:Y:S01]  /*12340*/  VIADD R10, R10, UR5 ;  /* 0x000000050a0a7c36 */ /* 0x000fe20008000000 */
[----:B0-----:R-:W-:Y:S01]  /*12350*/  ISETP.LT.AND P5, PT, R6, UR4, !P0 ;  /* 0x0000000406007c0c */ /* 0x001fe2000c7a1270 */
[----:B------:R-:W0:Y:S01]  /*12360*/  LDCU UR4, c[0x0][0x39c] ;  /* 0x00007380ff0477ac */ /* 0x000e220008000800 */
[----:B------:R-:W-:Y:S01]  /*12370*/  SHF.R.S32.HI R13, RZ, 0x8, R13 ;  /* 0x00000008ff0d7819 */ /* 0x000fe2000001140d */
[----:B------:R3:W-:Y:S01]  /*12380*/  @P3 STG.E.U8 desc[UR26][R4.64], R123 ;  /* 0x0000007b04003986 */ /* 0x0007e2000c10111a */
[C---:B------:R-:W-:Y:S01]  /*12390*/  IADD3 R6, P3, PT, R10.reuse, R2, RZ ;  /* 0x000000020a067210 */ /* 0x040fe20007f7e0ff */
[----:B--2---:R-:W-:Y:S01]  /*123a0*/  VIADD R11, R10, UR5 ;  /* 0x000000050a0b7c36 */ /* 0x004fe20008000000 */
[----:B------:R-:W-:-:S02]  /*123b0*/  LOP3.LUT R12, R0, 0x7b, RZ, 0xfc, !PT ;  /* 0x0000007b000c7812 */ /* 0x000fc400078efcff */
[-C--:B------:R-:W-:Y:S02]  /*123c0*/  LEA.HI.X.SX32 R7, R10, R3.reuse, 0x1, P3 ;  /* 0x000000030a077211 */ /* 0x080fe400018f0eff */
[CC--:B------:R-:W-:Y:S02]  /*123d0*/  IADD3 R8, P3, PT, R11.reuse, R2.reuse, RZ ;  /* 0x000000020b087210 */ /* 0x0c0fe40007f7e0ff */
[----:B------:R-:W-:Y:S01]  /*123e0*/  LOP3.LUT R10, R0, 0x7c, RZ, 0xfc, !PT ;  /* 0x0000007c000a7812 */ /* 0x000fe200078efcff */
[----:B------:R2:W-:Y:S01]  /*123f0*/  @P4 STG.E.U8 desc[UR26][R6.64], R13 ;  /* 0x0000000d06004986 */ /* 0x0005e2000c10111a */
[CC--:B------:R-:W-:Y:S01]  /*12400*/  LEA.HI.X.SX32 R9, R11.reuse, R3.reuse, 0x1, P3 ;  /* 0x000000030b097211 */ /* 0x0c0fe200018f0eff */
[----:B------:R-:W-:Y:S01]  /*12410*/  VIADD R11, R11, UR5 ;  /* 0x000000050b0b7c36 */ /* 0x000fe20008000000 */
[----:B-1----:R-:W-:Y:S01]  /*12420*/  ISETP.LT.AND P4, PT, R12, UR6, !P0 ;  /* 0x000000060c007c0c */ /* 0x002fe2000c781270 */
[----:B------:R-:W1:Y:S01]  /*12430*/  LDCU UR6, c[0x0][0x39c] ;  /* 0x00007380ff0677ac */ /* 0x000e620008000800 */
[----:B------:R-:W-:Y:S01]  /*12440*/  LOP3.LUT R0, R0, 0x7e, RZ, 0xfc, !PT ;  /* 0x0000007e00007812 */ /* 0x000fe200078efcff */
[----:B------:R4:W-:Y:S01]  /*12450*/  @P2 STG.E.U8 desc[UR26][R8.64], R125 ;  /* 0x0000007d08002986 */ /* 0x0009e2000c10111a */
[----:B0-----:R-:W-:Y:S01]  /*12460*/  ISETP.LT.AND P3, PT, R10, UR4, !P0 ;  /* 0x000000040a007c0c */ /* 0x001fe2000c761270 */
[C---:B------:R-:W-:Y:S01]  /*12470*/  VIADD R10, R11.reuse, UR5 ;  /* 0x000000050b0a7c36 */ /* 0x040fe20008000000 */
[CC--:B---3--:R-:W-:Y:S01]  /*12480*/  IADD3 R4, P2, PT, R11.reuse, R2.reuse, RZ ;  /* 0x000000020b047210 */ /* 0x0c8fe20007f5e0ff */
[----:B------:R-:W0:Y:S03]  /*12490*/  LDCU UR4, c[0x0][0x39c] ;  /* 0x00007380ff0477ac */ /* 0x000e260008000800 */
[----:B------:R-:W-:Y:S01]  /*124a0*/  LEA.HI.X.SX32 R5, R11, R3, 0x1, P2 ;  /* 0x000000030b057211 */ /* 0x000fe200010f0eff */
[C---:B------:R-:W-:Y:S01]  /*124b0*/  VIADD R11, R10.reuse, UR5 ;  /* 0x000000050a0b7c36 */ /* 0x040fe20008000000 */
[----:B--2---:R-:W-:-:S03]  /*124c0*/  IADD3 R6, P2, PT, R10, R2, RZ ;  /* 0x000000020a067210 */ /* 0x004fc60007f5e0ff */
[C---:B------:R-:W-:Y:S01]  /*124d0*/  VIADD R13, R11.reuse, UR5 ;  /* 0x000000050b0d7c36 */ /* 0x040fe20008000000 */
[----:B------:R2:W-:Y:S01]  /*124e0*/  @P6 STG.E.U8 desc[UR26][R4.64], R17 ;  /* 0x0000001104006986 */ /* 0x0005e2000c10111a */
[-C--:B----4-:R-:W-:Y:S02]  /*124f0*/  IADD3 R8, P6, PT, R11, R2.reuse, RZ ;  /* 0x000000020b087210 */ /* 0x090fe40007fde0ff */
[----:B------:R-:W-:Y:S01]  /*12500*/  VIADD R14, R13, UR5 ;  /* 0x000000050d0e7c36 */ /* 0x000fe20008000000 */
[-C--:B------:R-:W-:Y:S02]  /*12510*/  LEA.HI.X.SX32 R7, R10, R3.reuse, 0x1, P2 ;  /* 0x000000030a077211 */ /* 0x080fe400010f0eff */
[-C--:B------:R-:W-:Y:S01]  /*12520*/  LEA.HI.X.SX32 R9, R11, R3.reuse, 0x1, P6 ;  /* 0x000000030b097211 */ /* 0x080fe200030f0eff */
[C---:B------:R-:W-:Y:S01]  /*12530*/  VIADD R15, R14.reuse, UR5 ;  /* 0x000000050e0f7c36 */ /* 0x040fe20008000000 */
[-C--:B------:R-:W-:Y:S01]  /*12540*/  IADD3 R10, P2, PT, R13, R2.reuse, RZ ;  /* 0x000000020d0a7210 */ /* 0x080fe20007f5e0ff */
[----:B------:R3:W-:Y:S01]  /*12550*/  @P5 STG.E.U8 desc[UR26][R6.64], R127 ;  /* 0x0000007f06005986 */ /* 0x0007e2000c10111a */
[----:B------:R-:W-:Y:S01]  /*12560*/  IADD3 R12, P6, PT, R14, R2, RZ ;  /* 0x000000020e0c7210 */ /* 0x000fe20007fde0ff */
[----:B------:R-:W-:Y:S01]  /*12570*/  VIADD R16, R15, UR5 ;  /* 0x000000050f107c36 */ /* 0x000fe20008000000 */
[----:B------:R-:W-:-:S02]  /*12580*/  LEA.HI.X.SX32 R11, R13, R3, 0x1, P2 ;  /* 0x000000030d0b7211 */ /* 0x000fc400010f0eff */
[-C--:B------:R-:W-:Y:S02]  /*12590*/  LEA.HI.X.SX32 R13, R14, R3.reuse, 0x1, P6 ;  /* 0x000000030e0d7211 */ /* 0x080fe400030f0eff */
[-C--:B--2---:R-:W-:Y:S02]  /*125a0*/  IADD3 R4, P6, PT, R16, R2.reuse, RZ ;  /* 0x0000000210047210 */ /* 0x084fe40007fde0ff */
[----:B0-----:R-:W-:Y:S02]  /*125b0*/  ISETP.LT.AND P2, PT, R18, UR4, !P0 ;  /* 0x0000000412007c0c */ /* 0x001fe4000c741270 */
[----:B------:R-:W-:Y:S02]  /*125c0*/  LEA.HI.X.SX32 R5, R16, R3, 0x1, P6 ;  /* 0x0000000310057211 */ /* 0x000fe400030f0eff */
[----:B-1----:R-:W-:Y:S02]  /*125d0*/  ISETP.LT.AND P0, PT, R0, UR6, !P0 ;  /* 0x0000000600007c0c */ /* 0x002fe4000c701270 */
[----:B------:R-:W-:-:S02]  /*125e0*/  IADD3 R2, P6, PT, R15, R2, RZ ;  /* 0x000000020f027210 */ /* 0x000fc40007fde0ff */
[----:B------:R-:W-:Y:S02]  /*125f0*/  PRMT R0, R127, 0x9910, RZ ;  /* 0x000099107f007816 */ /* 0x000fe400000000ff */
[----:B------:R-:W-:Y:S02]  /*12600*/  PRMT R17, R129, 0x9910, RZ ;  /* 0x0000991081117816 */ /* 0x000fe400000000ff */
[----:B------:R-:W-:Y:S02]  /*12610*/  LEA.HI.X.SX32 R3, R15, R3, 0x1, P6 ;  /* 0x000000030f037211 */ /* 0x000fe400030f0eff */
[----:B------:R-:W-:Y:S02]  /*12620*/  SHF.R.S32.HI R15, RZ, 0x8, R0 ;  /* 0x00000008ff0f7819 */ /* 0x000fe40000011400 */
[----:B------:R-:W-:-:S03]  /*12630*/  SHF.R.S32.HI R17, RZ, 0x8, R17 ;  /* 0x00000008ff117819 */ /* 0x000fc60000011411 */
[----:B------:R3:W-:Y:S04]  /*12640*/  @P4 STG.E.U8 desc[UR26][R8.64], R15 ;  /* 0x0000000f08004986 */ /* 0x0007e8000c10111a */
[----:B------:R3:W-:Y:S04]  /*12650*/  @P3 STG.E.U8 desc[UR26][R10.64], R129 ;  /* 0x000000810a003986 */ /* 0x0007e8000c10111a */
[----:B------:R3:W-:Y:S04]  /*12660*/  @P2 STG.E.U8 desc[UR26][R12.64], R17 ;  /* 0x000000110c002986 */ /* 0x0007e8000c10111a */
[----:B------:R3:W-:Y:S04]  /*12670*/  @P0 STG.E.U8 desc[UR26][R2.64], R131 ;  /* 0x0000008302000986 */ /* 0x0007e8000c10111a */
[----:B------:R3:W-:Y:S01]  /*12680*/  @P1 STG.E.U8 desc[UR26][R4.64], R19 ;  /* 0x0000001304001986 */ /* 0x0007e2000c10111a */
[----:B------:R-:W-:Y:S06]  /*12690*/  BAR.SYNC.DEFER_BLOCKING 0x0 ;  /* 0x0000000000007b1d */ /* 0x000fec0000010000 */
[----:B------:R-:W-:Y:S05]  /*126a0*/  BRA.U UP0, `(.L_x_13) ;  /* 0x0000000100a07547 */ /* 0x000fea000b800000 */
[----:B------:R-:W0:Y:S01]  /*126b0*/  S2UR UR5, SR_CgaCtaId ;  /* 0x00000000000579c3 */ /* 0x000e220000008800 */
[----:B------:R-:W-:Y:S01]  /*126c0*/  NOP ;  /* 0x0000000000007918 */ /* 0x000fe20000000000 */
[----:B------:R-:W-:Y:S01]  /*126d0*/  UMOV UR4, 0x50 ;  /* 0x0000005000047882 */ /* 0x000fe20000000000 */
[----:B------:R-:W-:Y:S02]  /*126e0*/  IMAD.U32 R0, RZ, RZ, UR12 ;  /* 0x0000000cff007e24 */ /* 0x000fe4000f8e00ff */
[----:B---3--:R-:W-:Y:S02]  /*126f0*/  IMAD.MOV.U32 R3, RZ, RZ, 0xf ;  /* 0x0000000fff037424 */ /* 0x008fe400078e00ff */
[----:B------:R-:W-:Y:S01]  /*12700*/  IMAD.MOV.U32 R7, RZ, RZ, 0x1 ;  /* 0x00000001ff077424 */ /* 0x000fe200078e00ff */
[----:B------:R-:W-:-:S04]  /*12710*/  LOP3.LUT R0, R0, 0xffff, RZ, 0xc0, !PT ;  /* 0x0000ffff00007812 */ /* 0x000fc800078ec0ff */
[----:B------:R-:W-:-:S05]  /*12720*/  SHF.R.U32.HI R0, RZ, 0x5, R0 ;  /* 0x00000005ff007819 */ /* 0x000fca0000011600 */
[----:B------:R-:W-:Y:S01]  /*12730*/  VIADD R2, R0, 0x10 ;  /* 0x0000001000027836 */ /* 0x000fe20000000000 */
[----:B------:R-:W-:Y:S01]  /*12740*/  SHF.L.U32 R0, R3, R0, RZ ;  /* 0x0000000003007219 */ /* 0x000fe200000006ff */
[----:B0-----:R-:W-:-:S03]  /*12750*/  ULEA UR6, UR5, UR4, 0x18 ;  /* 0x0000000405067291 */ /* 0x001fc6000f8ec0ff */
[----:B------:R-:W-:-:S04]  /*12760*/  SHF.L.U32 R3, R7, R2, RZ ;  /* 0x0000000207037219 */ /* 0x000fc800000006ff */
[----:B------:R-:W-:Y:S02]  /*12770*/  LOP3.LUT R0, R3, R0, RZ, 0xfc, !PT ;  /* 0x0000000003007212 */ /* 0x000fe400078efcff */
[----:B------:R-:W0:Y:S02]  /*12780*/  LDS R5, [UR6] ;  /* 0x00000006ff057984 */ /* 0x000e240008000800 */
[C---:B------:R-:W-:Y:S02]  /*12790*/  LOP3.LUT R2, R0.reuse, 0xffff, RZ, 0xc0, !PT ;  /* 0x0000ffff00027812 */ /* 0x040fe400078ec0ff */
[----:B0-----:R-:W-:-:S04]  /*127a0*/  LOP3.LUT R3, R0, 0xffff, R5, 0x80, !PT ;  /* 0x0000ffff00037812 */ /* 0x001fc800078e8005 */
[----:B------:R-:W-:-:S13]  /*127b0*/  ISETP.NE.AND P0, PT, R3, R2, PT ;  /* 0x000000020300720c */ /* 0x000fda0003f05270 */
[----:B------:R-:W-:Y:S05]  /*127c0*/  @P0 BRA `(.L_x_14) ;  /* 0x0000000000500947 */ /* 0x000fea0003800000 */
[----:B------:R-:W-:Y:S02]  /*127d0*/  SHF.R.U32.HI R5, RZ, 0x10, R5 ;  /* 0x00000010ff057819 */ /* 0x000fe40000011605 */
[----:B------:R-:W-:-:S04]  /*127e0*/  SHF.R.U32.HI R2, RZ, 0x10, R0 ;  /* 0x00000010ff027819 */ /* 0x000fc80000011600 */
[----:B------:R-:W-:-:S04]  /*127f0*/  LOP3.LUT R5, R5, R2, RZ, 0xc0, !PT ;  /* 0x0000000205057212 */ /* 0x000fc800078ec0ff */
[----:B------:R-:W-:-:S13]  /*12800*/  ISETP.NE.AND P0, PT, R5, R2, PT ;  /* 0x000000020500720c */ /* 0x000fda0003f05270 */
[----:B------:R-:W-:Y:S05]  /*12810*/  @P0 BRA `(.L_x_15) ;  /* 0x0000000000300947 */ /* 0x000fea0003800000 */
[----:B------:R-:W-:Y:S01]  /*12820*/  R2UR UR4, R0 ;  /* 0x00000000000472ca */ /* 0x000fe200000e0000 */
[----:B------:R-:W-:Y:S01]  /*12830*/  VOTEU.ANY UR5, UPT, PT ;  /* 0x0000000000057886 */ /* 0x000fe200038e0100 */
[----:B------:R-:W0:Y:S01]  /*12840*/  S2R R0, SR_LANEID ;  /* 0x0000000000007919 */ /* 0x000e220000000000 */
[----:B------:R-:W-:-:S10]  /*12850*/  UFLO.U32 UR5, UR5 ;  /* 0x00000005000572bd */ /* 0x000fd400080e0000 */
[----:B------:R-:W-:-:S06]  /*12860*/  ULOP3.LUT UR4, URZ, UR4, URZ, 0x33, !UPT ;  /* 0x00000004ff047292 */ /* 0x000fcc000f8e33ff */
[----:B------:R-:W-:-:S04]  /*12870*/  IMAD.U32 R2, RZ, RZ, UR4 ;  /* 0x00000004ff027e24 */ /* 0x000fc8000f8e00ff */
[----:B------:R-:W1:Y:S02]  /*12880*/  REDUX UR7, R2 ;  /* 0x00000000020773c4 */ /* 0x000e640000000000 */
[----:B------:R2:W-:Y:S01]  /*12890*/  UTCATOMSWS.AND URZ, UR4 ;  /* 0x0000000400ff79e3 */ /* 0x0005e20008000000 */
[----:B0-----:R-:W-:Y:S01]  /*128a0*/  ISETP.EQ.U32.AND P0, PT, R0, UR5, PT ;  /* 0x0000000500007c0c */ /* 0x001fe2000bf02070 */
[----:B-1----:R-:W-:-:S12]  /*128b0*/  IMAD.U32 R0, RZ, RZ, UR7 ;  /* 0x00000007ff007e24 */ /* 0x002fd8000f8e00ff */
[----:B------:R2:W-:Y:S01]  /*128c0*/  @P0 ATOMS.AND RZ, [UR6], R0 ;  /* 0x00000000ffff098c */ /* 0x0005e2000a800006 */
[----:B------:R-:W-:Y:S05]  /*128d0*/  BRA `(.L_x_13) ;  /* 0x0000000000147947 */ /* 0x000fea0003800000 */
.L_x_15:
[----:B------:R-:W-:-:S07]  /*128e0*/  MOV R2, 0x12900 ;  /* 0x0001290000027802 */ /* 0x000fce0000000f00 */
[----:B------:R-:W-:Y:S05]  /*128f0*/  CALL.REL.NOINC `($__internal_0_$__cuda_sm10x_tcgen05_guardrail_trap_col_being_dealloced_not_returned_by_alloc) ;  /* 0x00000000002c7944 */ /* 0x000fea0003c00000 */
[----:B------:R-:W-:Y:S05]  /*12900*/  BRA `(.L_x_13) ;  /* 0x0000000000087947 */ /* 0x000fea0003800000 */
.L_x_14:
[----:B------:R-:W-:-:S07]  /*12910*/  MOV R2, 0x12930 ;  /* 0x0001293000027802 */ /* 0x000fce0000000f00 */
[----:B------:R-:W-:Y:S05]  /*12920*/  CALL.REL.NOINC `($__internal_2_$__cuda_sm10x_tcgen05_guardrail_trap_unallocated_columns_being_dealloced) ;  /* 0x0000000000387944 */ /* 0x000fea0003c00000 */
.L_x_13:
[----:B------:R-:W-:Y:S01]  /*12930*/  NOP ;  /* 0x0000000000007918 */ /* 0x000fe20000000000 */
[----:B--2---:R-:W-:Y:S05]  /*12940*/  EXIT ;  /* 0x000000000000794d */ /* 0x004fea0003800000 */
.L_x_8:
[----:B------:R-:W0:Y:S02]  /*12950*/  SYNCS.PHASECHK.TRANS64.TRYWAIT P2, [UR10], R126 ;  /* 0x0000007eff0075a7 */ /* 0x000e24000804110a */
[----:B0-----:R-:W-:Y:S05]  /*12960*/  @!P2 BRA `(.L_x_8) ;  /* 0xfffffffc00f8a947 */ /* 0x001fea000383ffff */
[----:B------:R-:W-:Y:S05]  /*12970*/  BRA `(.L_x_16) ;  /* 0xffffff7400607947 */ /* 0x000fea000383ffff */
.L_x_12:
[----:B------:R-:W0:Y:S02]  /*12980*/  SYNCS.PHASECHK.TRANS64.TRYWAIT P0, [UR10], R2 ;  /* 0x00000002ff0075a7 */ /* 0x000e24000800110a */
[----:B0-----:R-:W-:Y:S05]  /*12990*/  @!P0 BRA `(.L_x_12) ;  /* 0xfffffffc00f88947 */ /* 0x001fea000383ffff */
[----:B------:R-:W-:Y:S05]  /*129a0*/  BRA `(.L_x_11) ;  /* 0xffffffb8000c7947 */ /* 0x000fea000383ffff */
        .weak           $__internal_0_$__cuda_sm10x_tcgen05_guardrail_trap_col_being_dealloced_not_returned_by_alloc
        .type           $__internal_0_$__cuda_sm10x_tcgen05_guardrail_trap_col_being_dealloced_not_returned_by_alloc,@function
        .size           $__internal_0_$__cuda_sm10x_tcgen05_guardrail_trap_col_being_dealloced_not_returned_by_alloc,($__internal_1_$__cuda_sm10x_tcgen05_guardrail_trap_phase_invalid_during_alloc - $__internal_0_$__cuda_sm10x_tcgen05_guardrail_trap_col_being_dealloced_not_returned_by_alloc)
$__internal_0_$__cuda_sm10x_tcgen05_guardrail_trap_col_being_dealloced_not_returned_by_alloc:
[----:B------:R-:W-:Y:S05]  /*129b0*/  BPT.TRAP 0x1 ;  /* 0x000000040000795c */ /* 0x000fea0000300000 */
[----:B------:R-:W-:-:S04]  /*129c0*/  IMAD.MOV.U32 R3, RZ, RZ, 0x0 ;  /* 0x00000000ff037424 */ /* 0x000fc800078e00ff */
[----:B------:R-:W-:Y:S05]  /*129d0*/  RET.REL.NODEC R2 `(matmul_kernel) ;  /* 0xfffffed402887950 */ /* 0x000fea0003c3ffff */
        .weak           $__internal_1_$__cuda_sm10x_tcgen05_guardrail_trap_phase_invalid_during_alloc
        .type           $__internal_1_$__cuda_sm10x_tcgen05_guardrail_trap_phase_invalid_during_alloc,@function
        .size           $__internal_1_$__cuda_sm10x_tcgen05_guardrail_trap_phase_invalid_during_alloc,($__internal_2_$__cuda_sm10x_tcgen05_guardrail_trap_unallocated_columns_being_dealloced - $__internal_1_$__cuda_sm10x_tcgen05_guardrail_trap_phase_invalid_during_alloc)
$__internal_1_$__cuda_sm10x_tcgen05_guardrail_trap_phase_invalid_during_alloc:
[----:B------:R-:W-:Y:S05]  /*129e0*/  BPT.TRAP 0x1 ;  /* 0x000000040000795c */ /* 0x000fea0000300000 */
[----:B------:R-:W-:-:S04]  /*129f0*/  IMAD.MOV.U32 R3, RZ, RZ, 0x0 ;  /* 0x00000000ff037424 */ /* 0x000fc800078e00ff */
[----:B------:R-:W-:Y:S05]  /*12a00*/  RET.REL.NODEC R2 `(matmul_kernel) ;  /* 0xfffffed4027c7950 */ /* 0x000fea0003c3ffff */
        .weak           $__internal_2_$__cuda_sm10x_tcgen05_guardrail_trap_unallocated_columns_being_dealloced
        .type           $__internal_2_$__cuda_sm10x_tcgen05_guardrail_trap_unallocated_columns_being_dealloced,@function
        .size           $__internal_2_$__cuda_sm10x_tcgen05_guardrail_trap_unallocated_columns_being_dealloced,(.L_x_20 - $__internal_2_$__cuda_sm10x_tcgen05_guardrail_trap_unallocated_columns_being_dealloced)
$__internal_2_$__cuda_sm10x_tcgen05_guardrail_trap_unallocated_columns_being_dealloced:
[----:B------:R-:W-:Y:S05]  /*12a10*/  BPT.TRAP 0x1 ;  /* 0x000000040000795c */ /* 0x000fea0000300000 */
[----:B------:R-:W-:-:S04]  /*12a20*/  IMAD.MOV.U32 R3, RZ, RZ, 0x0 ;  /* 0x00000000ff037424 */ /* 0x000fc800078e00ff */
[----:B------:R-:W-:Y:S05]  /*12a30*/  RET.REL.NODEC R2 `(matmul_kernel) ;  /* 0xfffffed402707950 */ /* 0x000fea0003c3ffff */
.L_x_17:
[----:B------:R-:W-:-:S00]  /*12a40*/  BRA `(.L_x_17) ;  /* 0xfffffffc00fc7947 */ /* 0x000fc0000383ffff */
[----:B------:R-:W-:-:S00]  /*12a50*/  NOP ;  /* 0x0000000000007918 */ /* 0x000fc00000000000 */
        /* <DEDUP_REMOVED lines=10> */
.L_x_20:


//--------------------- .nv.shared.matmul_kernel  --------------------------
	.section	.nv.shared.matmul_kernel,"aw",@nobits
	.sectionflags	@""
	.align	16
	.zero		1024


//--------------------- .nv.shared.reserved.0     --------------------------
	.section	.nv.shared.reserved.0,"aw",@nobits
	.align	8
	.weak		__nv_reservedSMEM_offset_0_alias
	.size		__nv_reservedSMEM_offset_0_alias, 0, 64
	.other		__nv_reservedSMEM_offset_0_alias,@"STO_CUDA_RESERVED_SHARED STV_DEFAULT"
__nv_reservedSMEM_offset_0_alias:
	.zero		0
.nv.shared.reserved.0:
	.zero		64
	.weak		__nv_reservedSMEM_allocation_phase
	.type		__nv_reservedSMEM_allocation_phase,@object
	.size		__nv_reservedSMEM_allocation_phase,(.L_0 - __nv_reservedSMEM_allocation_phase)
__nv_reservedSMEM_allocation_phase:
	.zero		1
.L_0:
	.zero		7
	.weak		__nv_reservedSMEM_devtool_atexit_pc
	.type		__nv_reservedSMEM_devtool_atexit_pc,@object
	.size		__nv_reservedSMEM_devtool_atexit_pc,(__nv_reservedSMEM_allocation_mask - __nv_reservedSMEM_devtool_atexit_pc)
__nv_reservedSMEM_devtool_atexit_pc:
	.zero		8
	.weak		__nv_reservedSMEM_allocation_mask
	.type		__nv_reservedSMEM_allocation_mask,@object
	.size		__nv_reservedSMEM_allocation_mask,(.L_2 - __nv_reservedSMEM_allocation_mask)
__nv_reservedSMEM_allocation_mask:
	.zero		4
.L_2:


//--------------------- .nv.constant0.matmul_kernel --------------------------
	.section	.nv.constant0.matmul_kernel,"a",@progbits
	.sectionflags	@""
	.align	4
.nv.constant0.matmul_kernel:
	.zero		976


//--------------------- SYMBOLS --------------------------

	.type		.nv.reservedSmem.offset0,@object
	.size		.nv.reservedSmem.offset0,0x4
	.type		.nv.reservedSmem.cap,@object
	.size		.nv.reservedSmem.cap,0x4
